	.target	sm_80

	.elftype	@"ET_EXEC"


//--------------------- .note.nv.tkinfo           --------------------------
	.section	.note.nv.tkinfo,"",@"SHT_NOTE"
	.sectionflags	@"SHF_NOTE_NV_TKINFO"
	.tkinfo
        /*0018*/ 	.word	0x00000002
        /*0030*/ 	.string	""
        /*0030*/ 	.string	"ptxas"
        /*0030*/ 	.string	"Cuda compilation tools, release 13.0, V13.0.88"
        /*0030*/ 	.string	"Build cuda_13.0.r13.0/compiler.36424714_0"
        /*0030*/ 	.string	"-v  -suppress-debug-info  -lineinfo  -arch sm_80 "



//--------------------- .note.nv.cuinfo           --------------------------
	.section	.note.nv.cuinfo,"",@"SHT_NOTE"
	.sectionflags	@"SHF_NOTE_NV_CUINFO"
        /*0018*/ 	.short	0x0002
        /*001a*/ 	.short	0x0050
        /*001c*/ 	.short	0x0082
	.zero		2


//--------------------- .nv.info                  --------------------------
	.section	.nv.info,"",@"SHT_CUDA_INFO"
	.align	4


	//----- nvinfo : EIATTR_REGCOUNT
	.align		4
        /*0000*/ 	.byte	0x04, 0x2f
        /*0002*/ 	.short	(.L_1 - .L_0)
	.align		4
.L_0:
        /*0004*/ 	.word	index@(matmul_kernel)
        /*0008*/ 	.word	0x000000ff


	//----- nvinfo : EIATTR_FRAME_SIZE
	.align		4
.L_1:
        /*000c*/ 	.byte	0x04, 0x11
        /*000e*/ 	.short	(.L_3 - .L_2)
	.align		4
.L_2:
        /*0010*/ 	.word	index@(matmul_kernel)
        /*0014*/ 	.word	0x00003a88


	//----- nvinfo : EIATTR_MIN_STACK_SIZE
	.align		4
.L_3:
        /*0018*/ 	.byte	0x04, 0x12
        /*001a*/ 	.short	(.L_5 - .L_4)
	.align		4
.L_4:
        /*001c*/ 	.word	index@(matmul_kernel)
        /*0020*/ 	.word	0x00003a88
.L_5:


//--------------------- .nv.info.matmul_kernel    --------------------------
	.section	.nv.info.matmul_kernel,"",@"SHT_CUDA_INFO"
	.sectionflags	@""
	.align	4


	//----- nvinfo : EIATTR_CUDA_API_VERSION
	.align		4
        /*0000*/ 	.byte	0x04, 0x37
        /*0002*/ 	.short	(.L_7 - .L_6)
.L_6:
        /*0004*/ 	.word	0x00000082


	//----- nvinfo : EIATTR_SW2861232_WAR
	.align		4
.L_7:
        /*0008*/ 	.byte	0x01, 0x35
	.zero		2


	//----- nvinfo : EIATTR_PARAM_CBANK
	.align		4
        /*000c*/ 	.byte	0x04, 0x0a
        /*000e*/ 	.short	(.L_9 - .L_8)
	.align		4
.L_8:
        /*0010*/ 	.word	index@(.nv.constant0.matmul_kernel)
        /*0014*/ 	.short	0x0160
        /*0016*/ 	.short	0x0050


	//----- nvinfo : EIATTR_CBANK_PARAM_SIZE
	.align		4
.L_9:
        /*0018*/ 	.byte	0x03, 0x19
        /*001a*/ 	.short	0x0050


	//----- nvinfo : EIATTR_KPARAM_INFO
	.align		4
        /*001c*/ 	.byte	0x04, 0x17
        /*001e*/ 	.short	(.L_11 - .L_10)
.L_10:
        /*0020*/ 	.word	0x00000000
        /*0024*/ 	.short	0x000d
        /*0026*/ 	.short	0x0048
        /*0028*/ 	.byte	0x00, 0xf4, 0x21, 0x00


	//----- nvinfo : EIATTR_KPARAM_INFO
	.align		4
.L_11:
        /*002c*/ 	.byte	0x04, 0x17
        /*002e*/ 	.short	(.L_13 - .L_12)
.L_12:
        /*0030*/ 	.word	0x00000000
        /*0034*/ 	.short	0x000c
        /*0036*/ 	.short	0x0040
        /*0038*/ 	.byte	0x00, 0xf4, 0x21, 0x00


	//----- nvinfo : EIATTR_KPARAM_INFO
	.align		4
.L_13:
        /*003c*/ 	.byte	0x04, 0x17
        /*003e*/ 	.short	(.L_15 - .L_14)
.L_14:
        /*0040*/ 	.word	0x00000000
        /*0044*/ 	.short	0x000b
        /*0046*/ 	.short	0x0038
        /*0048*/ 	.byte	0x00, 0xf0, 0x11, 0x00


	//----- nvinfo : EIATTR_KPARAM_INFO
	.align		4
.L_15:
        /*004c*/ 	.byte	0x04, 0x17
        /*004e*/ 	.short	(.L_17 - .L_16)
.L_16:
        /*0050*/ 	.word	0x00000000
        /*0054*/ 	.short	0x000a
        /*0056*/ 	.short	0x0034
        /*0058*/ 	.byte	0x00, 0xf0, 0x11, 0x00


	//----- nvinfo : EIATTR_KPARAM_INFO
	.align		4
.L_17:
        /*005c*/ 	.byte	0x04, 0x17
        /*005e*/ 	.short	(.L_19 - .L_18)
.L_18:
        /*0060*/ 	.word	0x00000000
        /*0064*/ 	.short	0x0009
        /*0066*/ 	.short	0x0030
        /*0068*/ 	.byte	0x00, 0xf0, 0x11, 0x00


	//----- nvinfo : EIATTR_KPARAM_INFO
	.align		4
.L_19:
        /*006c*/ 	.byte	0x04, 0x17
        /*006e*/ 	.short	(.L_21 - .L_20)
.L_20:
        /*0070*/ 	.word	0x00000000
        /*0074*/ 	.short	0x0008
        /*0076*/ 	.short	0x002c
        /*0078*/ 	.byte	0x00, 0xf0, 0x11, 0x00


	//----- nvinfo : EIATTR_KPARAM_INFO
	.align		4
.L_21:
        /*007c*/ 	.byte	0x04, 0x17
        /*007e*/ 	.short	(.L_23 - .L_22)
.L_22:
        /*0080*/ 	.word	0x00000000
        /*0084*/ 	.short	0x0007
        /*0086*/ 	.short	0x0028
        /*0088*/ 	.byte	0x00, 0xf0, 0x11, 0x00


	//----- nvinfo : EIATTR_KPARAM_INFO
	.align		4
.L_23:
        /*008c*/ 	.byte	0x04, 0x17
        /*008e*/ 	.short	(.L_25 - .L_24)
.L_24:
        /*0090*/ 	.word	0x00000000
        /*0094*/ 	.short	0x0006
        /*0096*/ 	.short	0x0024
        /*0098*/ 	.byte	0x00, 0xf0, 0x11, 0x00


	//----- nvinfo : EIATTR_KPARAM_INFO
	.align		4
.L_25:
        /*009c*/ 	.byte	0x04, 0x17
        /*009e*/ 	.short	(.L_27 - .L_26)
.L_26:
        /*00a0*/ 	.word	0x00000000
        /*00a4*/ 	.short	0x0005
        /*00a6*/ 	.short	0x0020
        /*00a8*/ 	.byte	0x00, 0xf0, 0x11, 0x00


	//----- nvinfo : EIATTR_KPARAM_INFO
	.align		4
.L_27:
        /*00ac*/ 	.byte	0x04, 0x17
        /*00ae*/ 	.short	(.L_29 - .L_28)
.L_28:
        /*00b0*/ 	.word	0x00000000
        /*00b4*/ 	.short	0x0004
        /*00b6*/ 	.short	0x001c
        /*00b8*/ 	.byte	0x00, 0xf0, 0x11, 0x00


	//----- nvinfo : EIATTR_KPARAM_INFO
	.align		4
.L_29:
        /*00bc*/ 	.byte	0x04, 0x17
        /*00be*/ 	.short	(.L_31 - .L_30)
.L_30:
        /*00c0*/ 	.word	0x00000000
        /*00c4*/ 	.short	0x0003
        /*00c6*/ 	.short	0x0018
        /*00c8*/ 	.byte	0x00, 0xf0, 0x11, 0x00


	//----- nvinfo : EIATTR_KPARAM_INFO
	.align		4
.L_31:
        /*00cc*/ 	.byte	0x04, 0x17
        /*00ce*/ 	.short	(.L_33 - .L_32)
.L_32:
        /*00d0*/ 	.word	0x00000000
        /*00d4*/ 	.short	0x0002
        /*00d6*/ 	.short	0x0010
        /*00d8*/ 	.byte	0x00, 0xf4, 0x21, 0x00


	//----- nvinfo : EIATTR_KPARAM_INFO
	.align		4
.L_33:
        /*00dc*/ 	.byte	0x04, 0x17
        /*00de*/ 	.short	(.L_35 - .L_34)
.L_34:
        /*00e0*/ 	.word	0x00000000
        /*00e4*/ 	.short	0x0001
        /*00e6*/ 	.short	0x0008
        /*00e8*/ 	.byte	0x00, 0xf4, 0x21, 0x00


	//----- nvinfo : EIATTR_KPARAM_INFO
	.align		4
.L_35:
        /*00ec*/ 	.byte	0x04, 0x17
        /*00ee*/ 	.short	(.L_37 - .L_36)
.L_36:
        /*00f0*/ 	.word	0x00000000
        /*00f4*/ 	.short	0x0000
        /*00f6*/ 	.short	0x0000
        /*00f8*/ 	.byte	0x00, 0xf4, 0x21, 0x00


	//----- nvinfo : EIATTR_MAXREG_COUNT
	.align		4
.L_37:
        /*00fc*/ 	.byte	0x03, 0x1b
        /*00fe*/ 	.short	0x00ff


	//----- nvinfo : EIATTR_NUM_BARRIERS
	.align		4
        /*0100*/ 	.byte	0x02, 0x4c
        /*0102*/ 	.byte	0x01
	.zero		1


	//----- nvinfo : EIATTR_ANNOTATIONS
	.align		4
        /*0104*/ 	.byte	0x04, 0x55
        /*0106*/ 	.short	(.L_39 - .L_38)


	//   ....[0]....
.L_38:
        /*0108*/ 	.word	0x00000001
        /*010c*/ 	.byte	0xc0, 0x05, 0x00, 0x00, 0x01, 0x00, 0x00, 0x00, 0x00, 0x06, 0x00, 0x00, 0x01, 0x00, 0x00, 0x00
        /* <DEDUP_REMOVED lines=588> */
        /*25dc*/ 	.byte	0x70, 0x94, 0x01, 0x00


	//----- nvinfo : EIATTR_MERCURY_ISA_VERSION
	.align		4
.L_39:
        /*25e0*/ 	.byte	0x03, 0x5f
        /*25e2*/ 	.short	0x0000


	//----- nvinfo : EIATTR_EXIT_INSTR_OFFSETS
	.align		4
        /*25e4*/ 	.byte	0x04, 0x1c
        /*25e6*/ 	.short	(.L_41 - .L_40)


	//   ....[0]....
.L_40:
        /*25e8*/ 	.word	0x0008b260


	//   ....[1]....
        /*25ec*/ 	.word	0x0008b280


	//----- nvinfo : EIATTR_REQNTID
	.align		4
.L_41:
        /*25f0*/ 	.byte	0x04, 0x10
        /*25f2*/ 	.short	(.L_43 - .L_42)
.L_42:
        /*25f4*/ 	.word	0x00000080
        /*25f8*/ 	.word	0x00000001
        /*25fc*/ 	.word	0x00000001
.L_43:


//--------------------- .nv.callgraph             --------------------------
	.section	.nv.callgraph,"",@"SHT_CUDA_CALLGRAPH"
	.align	4
	.sectionentsize	8
	.align		4
        /*0000*/ 	.word	0x00000000
	.align		4
        /*0004*/ 	.word	0xffffffff
	.align		4
        /*0008*/ 	.word	0x00000000
	.align		4
        /*000c*/ 	.word	0xfffffffe
	.align		4
        /*0010*/ 	.word	0x00000000
	.align		4
        /*0014*/ 	.word	0xfffffffd
	.align		4
        /*0018*/ 	.word	0x00000000
	.align		4
        /*001c*/ 	.word	0xfffffffc


//--------------------- .nv.rel.action            --------------------------
	.section	.nv.rel.action,"",@"SHT_CUDA_RELOCINFO"
	.align	8
	.sectionentsize	8
        /*0000*/ 	.byte	0x73, 0x00, 0x00, 0x00, 0x00, 0x00, 0x00, 0x00, 0x00, 0x00, 0x00, 0x11, 0x25, 0x00, 0x05, 0x36


//--------------------- .nv.constant0.matmul_kernel --------------------------
	.section	.nv.constant0.matmul_kernel,"a",@progbits
	.sectionflags	@""
	.align	4
.nv.constant0.matmul_kernel:
	.zero		432


//--------------------- .text.matmul_kernel       --------------------------
	.section	.text.matmul_kernel,"ax",@progbits
	.sectioninfo	@"SHI_REGISTERS=255"
	.align	128
        .global         matmul_kernel
        .type           matmul_kernel,@function
        .size           matmul_kernel,(.L_x_3 - matmul_kernel)
        .other          matmul_kernel,@"STO_CUDA_ENTRY STV_DEFAULT"
matmul_kernel:
.text.matmul_kernel:
[----:B------:R-:W-:Y:S02]  /*0000*/  IMAD.MOV.U32 R1, RZ, RZ, c[0x0][0x28] ;  /* 0x00000a00ff017624 */ /* 0x000fe400078e00ff */
[----:B------:R-:W-:Y:S01]  /*0010*/  IMAD.MOV.U32 R6, RZ, RZ, 0xff ;  /* 0x000000ffff067424 */ /* 0x000fe200078e00ff */
[----:B------:R-:W1:Y:S01]  /*0020*/  S2R R5, SR_CTAID.X ;  /* 0x0000000000057919 */ /* 0x000e620000002500 */
[----:B------:R-:W-:Y:S02]  /*0030*/  IABS R93, c[0x0][0x17c] ;  /* 0x00005f00005d7a13 */ /* 0x000fe40000000000 */
[----:B------:R-:W-:Y:S02]  /*0040*/  IADD3 R1, R1, -0x3a88, RZ ;  /* 0xffffc57801017810 */ /* 0x000fe40007ffe0ff */
[----:B------:R-:W-:-:S04]  /*0050*/  IADD3 R0, R6, c[0x0][0x17c], RZ ;  /* 0x00005f0006007a10 */ /* 0x000fc80007ffe0ff */
[----:B------:R-:W-:-:S04]  /*0060*/  SHF.R.S32.HI R3, RZ, 0x1f, R0 ;  /* 0x0000001fff037819 */ /* 0x000fc80000011400 */
[----:B------:R-:W-:-:S04]  /*0070*/  LEA.HI R3, R3, R0, RZ, 0x8 ;  /* 0x0000000003037211 */ /* 0x000fc800078f40ff */
[----:B------:R-:W-:-:S05]  /*0080*/  SHF.R.S32.HI R3, RZ, 0x8, R3 ;  /* 0x00000008ff037819 */ /* 0x000fca0000011403 */
[----:B------:R-:W-:Y:S01]  /*0090*/  IMAD.SHL.U32 R4, R3, 0x4, RZ ;  /* 0x0000000403047824 */ /* 0x000fe200078e00ff */
[----:B-1----:R-:W-:-:S04]  /*00a0*/  IABS R10, R5 ;  /* 0x00000005000a7213 */ /* 0x002fc80000000000 */
[-C--:B------:R-:W-:Y:S02]  /*00b0*/  IABS R7, R4.reuse ;  /* 0x0000000400077213 */ /* 0x080fe40000000000 */
[----:B------:R-:W-:Y:S02]  /*00c0*/  IABS R11, R4 ;  /* 0x00000004000b7213 */ /* 0x000fe40000000000 */
[----:B------:R-:W1:Y:S08]  /*00d0*/  I2F.RP R0, R7 ;  /* 0x0000000700007306 */ /* 0x000e700000209400 */
[----:B-1----:R-:W1:Y:S02]  /*00e0*/  MUFU.RCP R0, R0 ;  /* 0x0000000000007308 */ /* 0x002e640000001000 */
[----:B-1----:R-:W-:Y:S01]  /*00f0*/  IADD3 R2, R0, 0xffffffe, RZ ;  /* 0x0ffffffe00027810 */ /* 0x002fe20007ffe0ff */
[----:B------:R-:W-:-:S05]  /*0100*/  IMAD.MOV R0, RZ, RZ, -R11 ;  /* 0x000000ffff007224 */ /* 0x000fca00078e0a0b */
[----:B------:R1:W2:Y:S02]  /*0110*/  F2I.FTZ.U32.TRUNC.NTZ R3, R2 ;  /* 0x0000000200037305 */ /* 0x0002a4000021f000 */
[----:B-1----:R-:W-:Y:S01]  /*0120*/  IMAD.MOV.U32 R2, RZ, RZ, RZ ;  /* 0x000000ffff027224 */ /* 0x002fe200078e00ff */
[----:B--2---:R-:W-:-:S05]  /*0130*/  IADD3 R8, RZ, -R3, RZ ;  /* 0x80000003ff087210 */ /* 0x004fca0007ffe0ff */
[----:B------:R-:W-:Y:S02]  /*0140*/  IMAD R9, R8, R7, RZ ;  /* 0x0000000708097224 */ /* 0x000fe400078e02ff */
[----:B------:R-:W-:Y:S02]  /*0150*/  IMAD.MOV.U32 R8, RZ, RZ, R10 ;  /* 0x000000ffff087224 */ /* 0x000fe400078e000a */
[----:B------:R-:W-:-:S06]  /*0160*/  IMAD.HI.U32 R3, R3, R9, R2 ;  /* 0x0000000903037227 */ /* 0x000fcc00078e0002 */
[----:B------:R-:W-:-:S04]  /*0170*/  IMAD.HI.U32 R3, R3, R8, RZ ;  /* 0x0000000803037227 */ /* 0x000fc800078e00ff */
[----:B------:R-:W-:Y:S01]  /*0180*/  IMAD R0, R3, R0, R8 ;  /* 0x0000000003007224 */ /* 0x000fe200078e0208 */
[----:B------:R-:W-:-:S04]  /*0190*/  IABS R8, c[0x0][0x178] ;  /* 0x00005e0000087a13 */ /* 0x000fc80000000000 */
[----:B------:R-:W-:Y:S01]  /*01a0*/  ISETP.GT.U32.AND P1, PT, R7, R0, PT ;  /* 0x000000000700720c */ /* 0x000fe20003f24070 */
[----:B------:R-:W-:-:S12]  /*01b0*/  IMAD.MOV.U32 R12, RZ, RZ, R8 ;  /* 0x000000ffff0c7224 */ /* 0x000fd800078e0008 */
[-C--:B------:R-:W-:Y:S02]  /*01c0*/  @!P1 IADD3 R0, R0, -R7.reuse, RZ ;  /* 0x8000000700009210 */ /* 0x080fe40007ffe0ff */
[----:B------:R-:W-:Y:S02]  /*01d0*/  @!P1 IADD3 R3, R3, 0x1, RZ ;  /* 0x0000000103039810 */ /* 0x000fe40007ffe0ff */
[----:B------:R-:W-:Y:S02]  /*01e0*/  ISETP.GE.U32.AND P0, PT, R0, R7, PT ;  /* 0x000000070000720c */ /* 0x000fe40003f06070 */
[----:B------:R-:W-:Y:S02]  /*01f0*/  LOP3.LUT R0, R5, R4, RZ, 0x3c, !PT ;  /* 0x0000000405007212 */ /* 0x000fe400078e3cff */
[----:B------:R-:W-:Y:S02]  /*0200*/  ISETP.NE.AND P1, PT, R4, RZ, PT ;  /* 0x000000ff0400720c */ /* 0x000fe40003f25270 */
[----:B------:R-:W-:-:S02]  /*0210*/  ISETP.GE.AND P2, PT, R0, RZ, PT ;  /* 0x000000ff0000720c */ /* 0x000fc40003f46270 */
[----:B------:R-:W-:-:S05]  /*0220*/  IADD3 R0, R6, c[0x0][0x178], RZ ;  /* 0x00005e0006007a10 */ /* 0x000fca0007ffe0ff */
[----:B------:R-:W-:-:S05]  /*0230*/  @P0 IADD3 R3, R3, 0x1, RZ ;  /* 0x0000000103030810 */ /* 0x000fca0007ffe0ff */
[----:B------:R-:W-:Y:S01]  /*0240*/  IMAD.MOV.U32 R2, RZ, RZ, R3 ;  /* 0x000000ffff027224 */ /* 0x000fe200078e0003 */
[----:B------:R-:W-:-:S03]  /*0250*/  SHF.R.S32.HI R3, RZ, 0x1f, R0 ;  /* 0x0000001fff037819 */ /* 0x000fc60000011400 */
[----:B------:R-:W-:Y:S01]  /*0260*/  @!P2 IMAD.MOV R2, RZ, RZ, -R2 ;  /* 0x000000ffff02a224 */ /* 0x000fe200078e0a02 */
[----:B------:R-:W-:Y:S02]  /*0270*/  @!P1 LOP3.LUT R2, RZ, R4, RZ, 0x33, !PT ;  /* 0x00000004ff029212 */ /* 0x000fe400078e33ff */
[----:B------:R-:W-:-:S03]  /*0280*/  LEA.HI R3, R3, R0, RZ, 0x8 ;  /* 0x0000000003037211 */ /* 0x000fc600078f40ff */
[C---:B------:R-:W-:Y:S01]  /*0290*/  IMAD.SHL.U32 R6, R2.reuse, 0x4, RZ ;  /* 0x0000000402067824 */ /* 0x040fe200078e00ff */
[----:B------:R-:W-:-:S04]  /*02a0*/  IADD3 R2, -R2, RZ, RZ ;  /* 0x000000ff02027210 */ /* 0x000fc80007ffe1ff */
[----:B------:R-:W-:Y:S01]  /*02b0*/  LEA.HI.SX32 R3, R3, -R6, 0x18 ;  /* 0x8000000603037211 */ /* 0x000fe200078fc2ff */
[----:B------:R-:W-:Y:S02]  /*02c0*/  IMAD R8, R4, R2, R5 ;  /* 0x0000000204087224 */ /* 0x000fe400078e0205 */
[----:B------:R-:W-:Y:S01]  /*02d0*/  IMAD.MOV.U32 R2, RZ, RZ, RZ ;  /* 0x000000ffff027224 */ /* 0x000fe200078e00ff */
[----:B------:R-:W-:Y:S01]  /*02e0*/  IMNMX R9, R3, 0x4, PT ;  /* 0x0000000403097817 */ /* 0x000fe20003800200 */
[----:B------:R-:W1:Y:S03]  /*02f0*/  I2F.RP R4, R12 ;  /* 0x0000000c00047306 */ /* 0x000e660000209400 */
[----:B------:R-:W-:-:S05]  /*0300*/  IABS R7, R9 ;  /* 0x0000000900077213 */ /* 0x000fca0000000000 */
[----:B------:R-:W2:Y:S08]  /*0310*/  I2F.RP R0, R7 ;  /* 0x0000000700007306 */ /* 0x000eb00000209400 */
[----:B-1----:R-:W-:Y:S08]  /*0320*/  MUFU.RCP R4, R4 ;  /* 0x0000000400047308 */ /* 0x002ff00000001000 */
[----:B--2---:R-:W1:Y:S02]  /*0330*/  MUFU.RCP R0, R0 ;  /* 0x0000000000007308 */ /* 0x004e640000001000 */
[----:B-1----:R-:W-:-:S02]  /*0340*/  IADD3 R3, R0, 0xffffffe, RZ ;  /* 0x0ffffffe00037810 */ /* 0x002fc40007ffe0ff */
[----:B------:R-:W-:-:S04]  /*0350*/  IABS R0, R8 ;  /* 0x0000000800007213 */ /* 0x000fc80000000000 */
[----:B------:R-:W1:Y:S02]  /*0360*/  F2I.FTZ.U32.TRUNC.NTZ R3, R3 ;  /* 0x0000000300037305 */ /* 0x000e64000021f000 */
[----:B-1----:R-:W-:-:S04]  /*0370*/  IMAD.MOV R10, RZ, RZ, -R3 ;  /* 0x000000ffff0a7224 */ /* 0x002fc800078e0a03 */
[----:B------:R-:W-:Y:S01]  /*0380*/  IMAD R5, R10, R7, RZ ;  /* 0x000000070a057224 */ /* 0x000fe200078e02ff */
[----:B------:R-:W-:-:S03]  /*0390*/  IABS R10, R9 ;  /* 0x00000009000a7213 */ /* 0x000fc60000000000 */
[----:B------:R-:W-:Y:S01]  /*03a0*/  IMAD.HI.U32 R2, R3, R5, R2 ;  /* 0x0000000503027227 */ /* 0x000fe200078e0002 */
[----:B------:R-:W-:Y:S01]  /*03b0*/  MOV R3, R0 ;  /* 0x0000000000037202 */ /* 0x000fe20000000f00 */
[----:B------:R-:W1:Y:S02]  /*03c0*/  I2F.RP R5, R93 ;  /* 0x0000005d00057306 */ /* 0x000e640000209400 */
[----:B------:R-:W-:Y:S02]  /*03d0*/  IMAD.MOV R0, RZ, RZ, -R10 ;  /* 0x000000ffff007224 */ /* 0x000fe400078e0a0a */
[----:B------:R-:W-:-:S04]  /*03e0*/  IMAD.HI.U32 R2, R2, R3, RZ ;  /* 0x0000000302027227 */ /* 0x000fc800078e00ff */
[----:B------:R-:W-:Y:S01]  /*03f0*/  IMAD R0, R2, R0, R3 ;  /* 0x0000000002007224 */ /* 0x000fe200078e0203 */
[----:B------:R-:W-:-:S04]  /*0400*/  IADD3 R3, R4, 0xffffffe, RZ ;  /* 0x0ffffffe04037810 */ /* 0x000fc80007ffe0ff */
[----:B------:R-:W-:Y:S02]  /*0410*/  ISETP.GT.U32.AND P1, PT, R7, R0, PT ;  /* 0x000000000700720c */ /* 0x000fe40003f24070 */
[----:B------:R-:W2:Y:S08]  /*0420*/  F2I.FTZ.U32.TRUNC.NTZ R3, R3 ;  /* 0x0000000300037305 */ /* 0x000eb0000021f000 */
[----:B-1----:R-:W1:Y:S03]  /*0430*/  MUFU.RCP R5, R5 ;  /* 0x0000000500057308 */ /* 0x002e660000001000 */
[----:B------:R-:W-:Y:S01]  /*0440*/  @!P1 IMAD.IADD R0, R0, 0x1, -R7 ;  /* 0x0000000100009824 */ /* 0x000fe200078e0a07 */
[----:B------:R-:W-:-:S02]  /*0450*/  @!P1 IADD3 R2, R2, 0x1, RZ ;  /* 0x0000000102029810 */ /* 0x000fc40007ffe0ff */
[----:B------:R-:W-:Y:S02]  /*0460*/  ISETP.NE.AND P1, PT, R9, RZ, PT ;  /* 0x000000ff0900720c */ /* 0x000fe40003f25270 */
[----:B------:R-:W-:Y:S01]  /*0470*/  ISETP.GE.U32.AND P0, PT, R0, R7, PT ;  /* 0x000000070000720c */ /* 0x000fe20003f06070 */
[----:B--2---:R-:W-:Y:S01]  /*0480*/  IMAD.MOV R75, RZ, RZ, -R3 ;  /* 0x000000ffff4b7224 */ /* 0x004fe200078e0a03 */
[----:B------:R-:W-:-:S03]  /*0490*/  LOP3.LUT R0, R8, R9, RZ, 0x3c, !PT ;  /* 0x0000000908007212 */ /* 0x000fc600078e3cff */
[----:B------:R-:W-:Y:S01]  /*04a0*/  IMAD R75, R75, R12, RZ ;  /* 0x0000000c4b4b7224 */ /* 0x000fe200078e02ff */
[----:B------:R-:W-:Y:S02]  /*04b0*/  ISETP.GE.AND P2, PT, R0, RZ, PT ;  /* 0x000000ff0000720c */ /* 0x000fe40003f46270 */
[----:B-1----:R-:W-:-:S04]  /*04c0*/  IADD3 R208, R5, 0xffffffe, RZ ;  /* 0x0ffffffe05d07810 */ /* 0x002fc80007ffe0ff */
[----:B------:R1:W2:Y:S01]  /*04d0*/  F2I.FTZ.U32.TRUNC.NTZ R209, R208 ;  /* 0x000000d000d17305 */ /* 0x0002a2000021f000 */
[----:B------:R-:W-:-:S05]  /*04e0*/  @P0 IADD3 R2, R2, 0x1, RZ ;  /* 0x0000000102020810 */ /* 0x000fca0007ffe0ff */
[----:B------:R-:W-:Y:S01]  /*04f0*/  IMAD.MOV.U32 R4, RZ, RZ, R2 ;  /* 0x000000ffff047224 */ /* 0x000fe200078e0002 */
[----:B------:R-:W-:Y:S01]  /*0500*/  MOV R2, RZ ;  /* 0x000000ff00027202 */ /* 0x000fe20000000f00 */
[----:B-1----:R-:W-:-:S03]  /*0510*/  IMAD.MOV.U32 R208, RZ, RZ, RZ ;  /* 0x000000ffffd07224 */ /* 0x002fc600078e00ff */
[----:B------:R-:W-:Y:S01]  /*0520*/  @!P2 IADD3 R4, -R4, RZ, RZ ;  /* 0x000000ff0404a210 */ /* 0x000fe20007ffe1ff */
[----:B------:R-:W-:Y:S01]  /*0530*/  IMAD.HI.U32 R75, R3, R75, R2 ;  /* 0x0000004b034b7227 */ /* 0x000fe200078e0002 */
[----:B------:R-:W-:-:S03]  /*0540*/  @!P1 LOP3.LUT R4, RZ, R9, RZ, 0x33, !PT ;  /* 0x00000009ff049212 */ /* 0x000fc600078e33ff */
[--C-:B--2---:R-:W-:Y:S02]  /*0550*/  IMAD.MOV R10, RZ, RZ, -R209.reuse ;  /* 0x000000ffff0a7224 */ /* 0x104fe400078e0ad1 */
[----:B------:R-:W-:Y:S02]  /*0560*/  IMAD.SHL.U32 R204, R4, 0x100, RZ ;  /* 0x0000010004cc7824 */ /* 0x000fe400078e00ff */
[----:B------:R-:W-:Y:S02]  /*0570*/  IMAD R5, R10, R93, RZ ;  /* 0x0000005d0a057224 */ /* 0x000fe400078e02ff */
[----:B------:R-:W-:Y:S01]  /*0580*/  IMAD.MOV R0, RZ, RZ, -R4 ;  /* 0x000000ffff007224 */ /* 0x000fe200078e0a04 */
[C---:B------:R-:W-:Y:S01]  /*0590*/  IADD3 R14, R204.reuse, 0xff, RZ ;  /* 0x000000ffcc0e7810 */ /* 0x040fe20007ffe0ff */
[----:B------:R-:W-:Y:S01]  /*05a0*/  IMAD.HI.U32 R208, R209, R5, R208 ;  /* 0x00000005d1d07227 */ /* 0x000fe200078e00d0 */
[C---:B------:R-:W-:Y:S01]  /*05b0*/  IADD3 R13, R204.reuse, 0x1, RZ ;  /* 0x00000001cc0d7810 */ /* 0x040fe20007ffe0ff */
[----:B------:R-:W-:Y:S01]  /*05c0*/  STL [R1+0xa58], R204 ;  /* 0x000a58cc01007387 */ /* 0x000fe20000100800 */
[----:B------:R-:W-:Y:S01]  /*05d0*/  IADD3 R12, R204, 0x2, RZ ;  /* 0x00000002cc0c7810 */ /* 0x000fe20007ffe0ff */
[----:B------:R-:W-:Y:S01]  /*05e0*/  IMAD R0, R9, R0, R8 ;  /* 0x0000000009007224 */ /* 0x000fe200078e0208 */
[----:B------:R-:W-:Y:S01]  /*05f0*/  IABS R160, R14 ;  /* 0x0000000e00a07213 */ /* 0x000fe20000000000 */
[----:B------:R1:W-:Y:S01]  /*0600*/  STL [R1+0x2170], R14 ;  /* 0x0021700e01007387 */ /* 0x0003e20000100800 */
[----:B------:R-:W-:Y:S01]  /*0610*/  IABS R149, R13 ;  /* 0x0000000d00957213 */ /* 0x000fe20000000000 */
[----:B------:R-:W-:Y:S01]  /*0620*/  IMAD.IADD R0, R6, 0x1, R0 ;  /* 0x0000000106007824 */ /* 0x000fe200078e0200 */
[----:B------:R-:W-:Y:S01]  /*0630*/  IABS R145, R12 ;  /* 0x0000000c00917213 */ /* 0x000fe20000000000 */
[----:B------:R-:W-:Y:S01]  /*0640*/  IMAD.HI.U32 R6, R208, R160, RZ ;  /* 0x000000a0d0067227 */ /* 0x000fe200078e00ff */
[----:B------:R-:W-:Y:S01]  /*0650*/  IADD3 R11, R204, 0x3, RZ ;  /* 0x00000003cc0b7810 */ /* 0x000fe20007ffe0ff */
[----:B------:R2:W-:Y:S01]  /*0660*/  STL [R1+0x1d78], R13 ;  /* 0x001d780d01007387 */ /* 0x0005e20000100800 */
[----:B------:R-:W-:Y:S01]  /*0670*/  IABS R7, R204 ;  /* 0x000000cc00077213 */ /* 0x000fe20000000000 */
[----:B------:R-:W-:Y:S01]  /*0680*/  IMAD.HI.U32 R3, R208, R149, RZ ;  /* 0x00000095d0037227 */ /* 0x000fe200078e00ff */
[----:B------:R-:W-:Y:S01]  /*0690*/  IABS R151, R11 ;  /* 0x0000000b00977213 */ /* 0x000fe20000000000 */
[----:B------:R3:W-:Y:S01]  /*06a0*/  STL [R1+0x1d7c], R12 ;  /* 0x001d7c0c01007387 */ /* 0x0007e20000100800 */
[----:B-1----:R-:W-:Y:S01]  /*06b0*/  IADD3 R14, R204, 0x4, RZ ;  /* 0x00000004cc0e7810 */ /* 0x002fe20007ffe0ff */
[----:B------:R-:W-:Y:S01]  /*06c0*/  IMAD.HI.U32 R4, R208, R145, RZ ;  /* 0x00000091d0047227 */ /* 0x000fe200078e00ff */
[C---:B------:R-:W-:Y:S01]  /*06d0*/  IADD3 R10, R204.reuse, 0x8, RZ ;  /* 0x00000008cc0a7810 */ /* 0x040fe20007ffe0ff */
[----:B------:R1:W-:Y:S01]  /*06e0*/  STL [R1+0x1d80], R11 ;  /* 0x001d800b01007387 */ /* 0x0003e20000100800 */
[----:B------:R-:W-:Y:S01]  /*06f0*/  IABS R27, R14 ;  /* 0x0000000e001b7213 */ /* 0x000fe20000000000 */
[----:B------:R-:W-:Y:S01]  /*0700*/  IMAD.MOV R9, RZ, RZ, -R6 ;  /* 0x000000ffff097224 */ /* 0x000fe200078e0a06 */
[C---:B--2---:R-:W-:Y:S01]  /*0710*/  IADD3 R13, R204.reuse, 0x5, RZ ;  /* 0x00000005cc0d7810 */ /* 0x044fe20007ffe0ff */
[----:B------:R-:W-:Y:S01]  /*0720*/  IMAD.MOV R6, RZ, RZ, -R3 ;  /* 0x000000ffff067224 */ /* 0x000fe200078e0a03 */
[----:B------:R-:W-:Y:S01]  /*0730*/  IABS R153, R10 ;  /* 0x0000000a00997213 */ /* 0x000fe20000000000 */
[----:B------:R-:W-:Y:S01]  /*0740*/  IMAD.MOV R4, RZ, RZ, -R4 ;  /* 0x000000ffff047224 */ /* 0x000fe200078e0a04 */
[C---:B---3--:R-:W-:Y:S01]  /*0750*/  IADD3 R12, R204.reuse, 0x6, RZ ;  /* 0x00000006cc0c7810 */ /* 0x048fe20007ffe0ff */
[C---:B------:R-:W-:Y:S01]  /*0760*/  IMAD R149, R93.reuse, R6, R149 ;  /* 0x000000065d957224 */ /* 0x040fe200078e0295 */
[----:B------:R-:W-:Y:S01]  /*0770*/  IABS R23, R13 ;  /* 0x0000000d00177213 */ /* 0x000fe20000000000 */
[----:B------:R-:W-:Y:S01]  /*0780*/  IMAD R145, R93, R4, R145 ;  /* 0x000000045d917224 */ /* 0x000fe200078e0291 */
[----:B-1----:R-:W-:Y:S01]  /*0790*/  IADD3 R11, R204, 0x7, RZ ;  /* 0x00000007cc0b7810 */ /* 0x002fe20007ffe0ff */
[----:B------:R-:W-:Y:S01]  /*07a0*/  IMAD.HI.U32 R2, R208, R7, RZ ;  /* 0x00000007d0027227 */ /* 0x000fe200078e00ff */
[----:B------:R-:W-:Y:S01]  /*07b0*/  STL [R1+0x2218], R149 ;  /* 0x0022189501007387 */ /* 0x000fe20000100800 */
[----:B------:R-:W-:-:S02]  /*07c0*/  IABS R220, R12 ;  /* 0x0000000c00dc7213 */ /* 0x000fc40000000000 */
[----:B------:R-:W-:Y:S01]  /*07d0*/  IMAD.HI.U32 R5, R208, R151, RZ ;  /* 0x00000097d0057227 */ /* 0x000fe200078e00ff */
[----:B------:R-:W-:Y:S01]  /*07e0*/  STL [R1+0x2214], R145 ;  /* 0x0022149101007387 */ /* 0x000fe20000100800 */
[----:B------:R-:W-:Y:S02]  /*07f0*/  IADD3 R2, -R2, RZ, RZ ;  /* 0x000000ff02027210 */ /* 0x000fe40007ffe1ff */
[----:B------:R-:W-:Y:S01]  /*0800*/  IABS R25, R11 ;  /* 0x0000000b00197213 */ /* 0x000fe20000000000 */
[----:B------:R1:W-:Y:S01]  /*0810*/  STL [R1+0x1d84], R14 ;  /* 0x001d840e01007387 */ /* 0x0003e20000100800 */
[----:B------:R-:W-:Y:S01]  /*0820*/  IADD3 R8, -R5, RZ, RZ ;  /* 0x000000ff05087210 */ /* 0x000fe20007ffe1ff */
[----:B------:R-:W-:Y:S01]  /*0830*/  IMAD.HI.U32 R5, R208, R220, RZ ;  /* 0x000000dcd0057227 */ /* 0x000fe200078e00ff */
[C---:B------:R-:W-:Y:S01]  /*0840*/  IADD3 R15, R204.reuse, 0x13, RZ ;  /* 0x00000013cc0f7810 */ /* 0x040fe20007ffe0ff */
[----:B------:R2:W-:Y:S01]  /*0850*/  STL [R1+0x1d88], R13 ;  /* 0x001d880d01007387 */ /* 0x0005e20000100800 */
[C---:B------:R-:W-:Y:S01]  /*0860*/  IADD3 R16, R204.reuse, 0x22, RZ ;  /* 0x00000022cc107810 */ /* 0x040fe20007ffe0ff */
[----:B------:R-:W-:Y:S01]  /*0870*/  IMAD R3, R93, R2, R7 ;  /* 0x000000025d037224 */ /* 0x000fe200078e0207 */
[----:B------:R-:W-:Y:S01]  /*0880*/  IABS R37, R15 ;  /* 0x0000000f00257213 */ /* 0x000fe20000000000 */
[----:B------:R3:W-:Y:S01]  /*0890*/  STL [R1+0x1d98], R12 ;  /* 0x001d980c01007387 */ /* 0x0007e20000100800 */
[----:B------:R-:W-:Y:S01]  /*08a0*/  IMAD.MOV R5, RZ, RZ, -R5 ;  /* 0x000000ffff057224 */ /* 0x000fe200078e0a05 */
[----:B-1----:R-:W-:Y:S01]  /*08b0*/  IADD3 R14, R204, 0xe, RZ ;  /* 0x0000000ecc0e7810 */ /* 0x002fe20007ffe0ff */
[----:B------:R-:W-:Y:S01]  /*08c0*/  IMAD.HI.U32 R7, R208, R153, RZ ;  /* 0x00000099d0077227 */ /* 0x000fe200078e00ff */
[----:B------:R1:W-:Y:S01]  /*08d0*/  STL [R1+0x1d94], R11 ;  /* 0x001d940b01007387 */ /* 0x0003e20000100800 */
[----:B------:R-:W-:-:S02]  /*08e0*/  IABS R223, R16 ;  /* 0x0000001000df7213 */ /* 0x000fc40000000000 */
[----:B------:R-:W-:Y:S01]  /*08f0*/  IMAD.HI.U32 R4, R208, R23, RZ ;  /* 0x00000017d0047227 */ /* 0x000fe200078e00ff */
[----:B------:R4:W-:Y:S01]  /*0900*/  STL [R1+0x1d90], R10 ;  /* 0x001d900a01007387 */ /* 0x0009e20000100800 */
[----:B--2---:R-:W-:Y:S02]  /*0910*/  IADD3 R13, R204, 0x9, RZ ;  /* 0x00000009cc0d7810 */ /* 0x004fe40007ffe0ff */
[----:B------:R-:W-:Y:S01]  /*0920*/  IMAD.HI.U32 R6, R208, R25, RZ ;  /* 0x00000019d0067227 */ /* 0x000fe200078e00ff */
[C---:B---3--:R-:W-:Y:S02]  /*0930*/  IADD3 R12, R204.reuse, 0xa, RZ ;  /* 0x0000000acc0c7810 */ /* 0x048fe40007ffe0ff */
[C---:B-1----:R-:W-:Y:S01]  /*0940*/  IADD3 R11, R204.reuse, 0xb, RZ ;  /* 0x0000000bcc0b7810 */ /* 0x042fe20007ffe0ff */
[C---:B------:R-:W-:Y:S01]  /*0950*/  IMAD R151, R93.reuse, R8, R151 ;  /* 0x000000085d977224 */ /* 0x040fe200078e0297 */
[----:B------:R-:W-:Y:S01]  /*0960*/  IABS R217, R12 ;  /* 0x0000000c00d97213 */ /* 0x000fe20000000000 */
[C---:B------:R-:W-:Y:S01]  /*0970*/  IMAD R220, R93.reuse, R5, R220 ;  /* 0x000000055ddc7224 */ /* 0x040fe200078e02dc */
[----:B------:R-:W-:Y:S01]  /*0980*/  IABS R29, R11 ;  /* 0x0000000b001d7213 */ /* 0x000fe20000000000 */
[----:B------:R-:W-:Y:S01]  /*0990*/  IMAD.MOV R8, RZ, RZ, -R7 ;  /* 0x000000ffff087224 */ /* 0x000fe200078e0a07 */
[----:B----4-:R-:W-:Y:S01]  /*09a0*/  IADD3 R10, R204, 0xc, RZ ;  /* 0x0000000ccc0a7810 */ /* 0x010fe20007ffe0ff */
[----:B------:R-:W-:Y:S01]  /*09b0*/  IMAD.MOV R4, RZ, RZ, -R4 ;  /* 0x000000ffff047224 */ /* 0x000fe200078e0a04 */
[----:B------:R-:W-:Y:S01]  /*09c0*/  IADD3 R6, -R6, RZ, RZ ;  /* 0x000000ff06067210 */ /* 0x000fe20007ffe1ff */
[----:B------:R-:W-:Y:S01]  /*09d0*/  IMAD.HI.U32 R5, R208, R29, RZ ;  /* 0x0000001dd0057227 */ /* 0x000fe200078e00ff */
[----:B------:R-:W-:Y:S01]  /*09e0*/  IABS R155, R10 ;  /* 0x0000000a009b7213 */ /* 0x000fe20000000000 */
[----:B------:R1:W-:Y:S01]  /*09f0*/  STL [R1+0x1d8c], R13 ;  /* 0x001d8c0d01007387 */ /* 0x0003e20000100800 */
[----:B------:R-:W-:Y:S01]  /*0a00*/  IABS R241, R13 ;  /* 0x0000000d00f17213 */ /* 0x000fe20000000000 */
[----:B------:R-:W-:Y:S01]  /*0a10*/  IMAD R153, R93, R8, R153 ;  /* 0x000000085d997224 */ /* 0x000fe200078e0299 */
[----:B------:R-:W-:Y:S01]  /*0a20*/  IADD3 R8, -R5, RZ, RZ ;  /* 0x000000ff05087210 */ /* 0x000fe20007ffe1ff */
[C---:B------:R-:W-:Y:S01]  /*0a30*/  IMAD R160, R93.reuse, R9, R160 ;  /* 0x000000095da07224 */ /* 0x040fe200078e02a0 */
[----:B------:R-:W-:Y:S01]  /*0a40*/  IADD3 R9, R204, 0xd, RZ ;  /* 0x0000000dcc097810 */ /* 0x000fe20007ffe0ff */
[----:B------:R-:W-:Y:S01]  /*0a50*/  IMAD R23, R93, R4, R23 ;  /* 0x000000045d177224 */ /* 0x000fe200078e0217 */
[----:B------:R2:W-:Y:S01]  /*0a60*/  STL [R1+0x1d9c], R12 ;  /* 0x001d9c0c01007387 */ /* 0x0005e20000100800 */
[----:B------:R-:W-:Y:S01]  /*0a70*/  IMAD.HI.U32 R4, R208, R217, RZ ;  /* 0x000000d9d0047227 */ /* 0x000fe200078e00ff */
[----:B------:R-:W-:-:S02]  /*0a80*/  IABS R31, R9 ;  /* 0x00000009001f7213 */ /* 0x000fc40000000000 */
[----:B-1----:R-:W-:Y:S01]  /*0a90*/  IADD3 R13, R204, 0xf, RZ ;  /* 0x0000000fcc0d7810 */ /* 0x002fe20007ffe0ff */
[C---:B------:R-:W-:Y:S01]  /*0aa0*/  IMAD R25, R93.reuse, R6, R25 ;  /* 0x000000065d197224 */ /* 0x040fe200078e0219 */
[----:B------:R1:W-:Y:S01]  /*0ab0*/  STL [R1+0x1da0], R11 ;  /* 0x001da00b01007387 */ /* 0x0003e20000100800 */
[----:B------:R-:W-:Y:S01]  /*0ac0*/  IMAD.HI.U32 R6, R208, R155, RZ ;  /* 0x0000009bd0067227 */ /* 0x000fe200078e00ff */
[----:B------:R-:W-:Y:S02]  /*0ad0*/  IABS R143, R14 ;  /* 0x0000000e008f7213 */ /* 0x000fe40000000000 */
[----:B------:R-:W-:Y:S01]  /*0ae0*/  STL [R1+0x1da4], R10 ;  /* 0x001da40a01007387 */ /* 0x000fe20000100800 */
[C---:B------:R-:W-:Y:S01]  /*0af0*/  IMAD R29, R93.reuse, R8, R29 ;  /* 0x000000085d1d7224 */ /* 0x040fe200078e021d */
[C---:B--2---:R-:W-:Y:S01]  /*0b00*/  IADD3 R12, R204.reuse, 0x10, RZ ;  /* 0x00000010cc0c7810 */ /* 0x044fe20007ffe0ff */
[----:B------:R-:W-:Y:S01]  /*0b10*/  IMAD.MOV R4, RZ, RZ, -R4 ;  /* 0x000000ffff047224 */ /* 0x000fe200078e0a04 */
[----:B------:R2:W-:Y:S01]  /*0b20*/  STL [R1+0x1da8], R9 ;  /* 0x001da80901007387 */ /* 0x0005e20000100800 */
[----:B------:R-:W-:Y:S01]  /*0b30*/  IABS R8, R13 ;  /* 0x0000000d00087213 */ /* 0x000fe20000000000 */
[----:B------:R-:W-:Y:S01]  /*0b40*/  IMAD.MOV R6, RZ, RZ, -R6 ;  /* 0x000000ffff067224 */ /* 0x000fe200078e0a06 */
[----:B-1----:R-:W-:Y:S01]  /*0b50*/  IADD3 R11, R204, 0x11, RZ ;  /* 0x00000011cc0b7810 */ /* 0x002fe20007ffe0ff */
[----:B------:R1:W-:Y:S01]  /*0b60*/  STL [R1+0x1dac], R14 ;  /* 0x001dac0e01007387 */ /* 0x0003e20000100800 */
[C---:B------:R-:W-:Y:S01]  /*0b70*/  IMAD R217, R93.reuse, R4, R217 ;  /* 0x000000045dd97224 */ /* 0x040fe200078e02d9 */
[----:B------:R-:W-:Y:S01]  /*0b80*/  IABS R157, R12 ;  /* 0x0000000c009d7213 */ /* 0x000fe20000000000 */
[----:B------:R-:W-:Y:S01]  /*0b90*/  IMAD.HI.U32 R4, R208, R8, RZ ;  /* 0x00000008d0047227 */ /* 0x000fe200078e00ff */
[----:B------:R-:W-:Y:S01]  /*0ba0*/  IABS R35, R11 ;  /* 0x0000000b00237213 */ /* 0x000fe20000000000 */
[----:B------:R3:W-:Y:S01]  /*0bb0*/  STL [R1+0x1db0], R13 ;  /* 0x001db00d01007387 */ /* 0x0007e20000100800 */
[----:B--2---:R-:W-:Y:S01]  /*0bc0*/  IADD3 R9, R204, 0x12, RZ ;  /* 0x00000012cc097810 */ /* 0x004fe20007ffe0ff */
[----:B------:R-:W-:Y:S01]  /*0bd0*/  IMAD R155, R93, R6, R155 ;  /* 0x000000065d9b7224 */ /* 0x000fe200078e029b */
[----:B------:R-:W-:Y:S01]  /*0be0*/  IADD3 R4, -R4, RZ, RZ ;  /* 0x000000ff04047210 */ /* 0x000fe20007ffe1ff */
[----:B------:R-:W-:Y:S01]  /*0bf0*/  STL [R1+0x1db4], R12 ;  /* 0x001db40c01007387 */ /* 0x000fe20000100800 */
[----:B------:R-:W-:Y:S01]  /*0c00*/  IABS R219, R9 ;  /* 0x0000000900db7213 */ /* 0x000fe20000000000 */
[----:B------:R-:W-:Y:S01]  /*0c10*/  IMAD.HI.U32 R6, R208, R35, RZ ;  /* 0x00000023d0067227 */ /* 0x000fe200078e00ff */
[C---:B-1----:R-:W-:Y:S01]  /*0c20*/  IADD3 R14, R204.reuse, 0x14, RZ ;  /* 0x00000014cc0e7810 */ /* 0x042fe20007ffe0ff */
[----:B------:R1:W-:Y:S01]  /*0c30*/  STL [R1+0x1db8], R11 ;  /* 0x001db80b01007387 */ /* 0x0003e20000100800 */
[C---:B------:R-:W-:Y:S01]  /*0c40*/  IADD3 R17, R204.reuse, 0x3b, RZ ;  /* 0x0000003bcc117810 */ /* 0x040fe20007ffe0ff */
[----:B------:R-:W-:Y:S01]  /*0c50*/  IMAD.MOV R6, RZ, RZ, -R6 ;  /* 0x000000ffff067224 */ /* 0x000fe200078e0a06 */
[----:B---3--:R-:W-:Y:S01]  /*0c60*/  IADD3 R13, R204, 0x15, RZ ;  /* 0x00000015cc0d7810 */ /* 0x008fe20007ffe0ff */
[----:B------:R2:W-:Y:S01]  /*0c70*/  STL [R1+0x1dbc], R9 ;  /* 0x001dbc0901007387 */ /* 0x0005e20000100800 */
[----:B------:R-:W-:Y:S01]  /*0c80*/  IMAD.HI.U32 R2, R208, R27, RZ ;  /* 0x0000001bd0027227 */ /* 0x000fe200078e00ff */
[----:B------:R-:W-:-:S02]  /*0c90*/  IABS R159, R14 ;  /* 0x0000000e009f7213 */ /* 0x000fc40000000000 */
[----:B------:R-:W-:Y:S01]  /*0ca0*/  IABS R40, R13 ;  /* 0x0000000d00287213 */ /* 0x000fe20000000000 */
[----:B------:R3:W-:Y:S01]  /*0cb0*/  STL [R1+0x1dc0], R15 ;  /* 0x001dc00f01007387 */ /* 0x0007e20000100800 */
[----:B-1----:R-:W-:Y:S01]  /*0cc0*/  IADD3 R11, R204, 0x16, RZ ;  /* 0x00000016cc0b7810 */ /* 0x002fe20007ffe0ff */
[----:B------:R-:W-:Y:S01]  /*0cd0*/  IMAD.HI.U32 R7, R208, R31, RZ ;  /* 0x0000001fd0077227 */ /* 0x000fe200078e00ff */
[----:B------:R-:W-:Y:S01]  /*0ce0*/  IABS R77, R17 ;  /* 0x00000011004d7213 */ /* 0x000fe20000000000 */
[----:B------:R1:W-:Y:S01]  /*0cf0*/  STL [R1+0x1dc4], R14 ;  /* 0x001dc40e01007387 */ /* 0x0003e20000100800 */
[C---:B--2---:R-:W-:Y:S01]  /*0d00*/  IADD3 R9, R204.reuse, 0x17, RZ ;  /* 0x00000017cc097810 */ /* 0x044fe20007ffe0ff */
[C---:B------:R-:W-:Y:S01]  /*0d10*/  IMAD R4, R93.reuse, R4, R8 ;  /* 0x000000045d047224 */ /* 0x040fe200078e0208 */
[----:B------:R-:W-:Y:S01]  /*0d20*/  IABS R45, R11 ;  /* 0x0000000b002d7213 */ /* 0x000fe20000000000 */
[----:B------:R-:W-:Y:S01]  /*0d30*/  IMAD R35, R93, R6, R35 ;  /* 0x000000065d237224 */ /* 0x000fe200078e0223 */
[----:B------:R-:W-:Y:S01]  /*0d40*/  IABS R41, R9 ;  /* 0x0000000900297213 */ /* 0x000fe20000000000 */
[----:B------:R2:W-:Y:S01]  /*0d50*/  STL [R1+0x1dc8], R13 ;  /* 0x001dc80d01007387 */ /* 0x0005e20000100800 */
[C---:B---3--:R-:W-:Y:S01]  /*0d60*/  IADD3 R15, R204.reuse, 0x18, RZ ;  /* 0x00000018cc0f7810 */ /* 0x048fe20007ffe0ff */
[----:B------:R-:W-:Y:S01]  /*0d70*/  IMAD.MOV R2, RZ, RZ, -R2 ;  /* 0x000000ffff027224 */ /* 0x000fe200078e0a02 */
[----:B------:R-:W-:Y:S01]  /*0d80*/  IADD3 R18, R204, 0x4a, RZ ;  /* 0x0000004acc127810 */ /* 0x000fe20007ffe0ff */
[----:B------:R3:W-:Y:S01]  /*0d90*/  STL [R1+0x1dcc], R11 ;  /* 0x001dcc0b01007387 */ /* 0x0007e20000100800 */
[----:B------:R-:W-:Y:S01]  /*0da0*/  IMAD.HI.U32 R6, R208, R40, RZ ;  /* 0x00000028d0067227 */ /* 0x000fe200078e00ff */
[----:B-1----:R-:W-:-:S02]  /*0db0*/  IADD3 R14, R204, 0x19, RZ ;  /* 0x00000019cc0e7810 */ /* 0x002fc40007ffe0ff */
[----:B------:R1:W-:Y:S01]  /*0dc0*/  STL [R1+0x1dd0], R9 ;  /* 0x001dd00901007387 */ /* 0x0003e20000100800 */
[----:B------:R-:W-:Y:S01]  /*0dd0*/  IMAD.HI.U32 R8, R208, R41, RZ ;  /* 0x00000029d0087227 */ /* 0x000fe200078e00ff */
[C---:B--2---:R-:W-:Y:S02]  /*0de0*/  IADD3 R13, R204.reuse, 0x1a, RZ ;  /* 0x0000001acc0d7810 */ /* 0x044fe40007ffe0ff */
[----:B------:R2:W-:Y:S01]  /*0df0*/  STL [R1+0x1dd4], R15 ;  /* 0x001dd40f01007387 */ /* 0x0005e20000100800 */
[----:B------:R-:W-:Y:S01]  /*0e00*/  IMAD.MOV R10, RZ, RZ, -R7 ;  /* 0x000000ffff0a7224 */ /* 0x000fe200078e0a07 */
[----:B---3--:R-:W-:Y:S01]  /*0e10*/  IADD3 R11, R204, 0x1b, RZ ;  /* 0x0000001bcc0b7810 */ /* 0x008fe20007ffe0ff */
[----:B------:R-:W-:Y:S01]  /*0e20*/  IMAD.HI.U32 R7, R208, R219, RZ ;  /* 0x000000dbd0077227 */ /* 0x000fe200078e00ff */
[----:B------:R-:W-:Y:S01]  /*0e30*/  IABS R161, R15 ;  /* 0x0000000f00a17213 */ /* 0x000fe20000000000 */
[----:B------:R3:W-:Y:S01]  /*0e40*/  STL [R1+0x1dd8], R14 ;  /* 0x001dd80e01007387 */ /* 0x0007e20000100800 */
[----:B-1----:R-:W-:Y:S01]  /*0e50*/  IADD3 R9, R204, 0x1c, RZ ;  /* 0x0000001ccc097810 */ /* 0x002fe20007ffe0ff */
[C---:B------:R-:W-:Y:S01]  /*0e60*/  IMAD R27, R93.reuse, R2, R27 ;  /* 0x000000025d1b7224 */ /* 0x040fe200078e021b */
[----:B------:R-:W-:Y:S01]  /*0e70*/  IABS R221, R13 ;  /* 0x0000000d00dd7213 */ /* 0x000fe20000000000 */
[----:B------:R-:W-:Y:S01]  /*0e80*/  IMAD.MOV R6, RZ, RZ, -R6 ;  /* 0x000000ffff067224 */ /* 0x000fe200078e0a06 */
[----:B------:R-:W-:Y:S01]  /*0e90*/  IADD3 R8, -R8, RZ, RZ ;  /* 0x000000ff08087210 */ /* 0x000fe20007ffe1ff */
[----:B------:R-:W-:Y:S01]  /*0ea0*/  IMAD.HI.U32 R2, R208, R241, RZ ;  /* 0x000000f1d0027227 */ /* 0x000fe200078e00ff */
[----:B------:R-:W-:Y:S01]  /*0eb0*/  IABS R43, R14 ;  /* 0x0000000e002b7213 */ /* 0x000fe20000000000 */
[----:B------:R1:W-:Y:S01]  /*0ec0*/  STL [R1+0x1ddc], R13 ;  /* 0x001ddc0d01007387 */ /* 0x0003e20000100800 */
[C---:B--2---:R-:W-:Y:S01]  /*0ed0*/  IADD3 R15, R204.reuse, 0x1d, RZ ;  /* 0x0000001dcc0f7810 */ /* 0x044fe20007ffe0ff */
[----:B------:R-:W-:Y:S01]  /*0ee0*/  IMAD.MOV R12, RZ, RZ, -R7 ;  /* 0x000000ffff0c7224 */ /* 0x000fe200078e0a07 */
[----:B------:R-:W-:Y:S01]  /*0ef0*/  IABS R163, R9 ;  /* 0x0000000900a37213 */ /* 0x000fe20000000000 */
[----:B------:R2:W-:Y:S01]  /*0f00*/  STL [R1+0x1de0], R11 ;  /* 0x001de00b01007387 */ /* 0x0005e20000100800 */
[----:B---3--:R-:W-:Y:S01]  /*0f10*/  IADD3 R14, R204, 0x1e, RZ ;  /* 0x0000001ecc0e7810 */ /* 0x008fe20007ffe0ff */
[C---:B------:R-:W-:Y:S01]  /*0f20*/  IMAD.HI.U32 R5, R208.reuse, R157, RZ ;  /* 0x0000009dd0057227 */ /* 0x040fe200078e00ff */
[----:B------:R-:W-:Y:S01]  /*0f30*/  IABS R243, R11 ;  /* 0x0000000b00f37213 */ /* 0x000fe20000000000 */
[----:B------:R3:W-:Y:S01]  /*0f40*/  STL [R1+0x1de4], R9 ;  /* 0x001de40901007387 */ /* 0x0007e20000100800 */
[----:B------:R-:W-:Y:S01]  /*0f50*/  IABS R33, R14 ;  /* 0x0000000e00217213 */ /* 0x000fe20000000000 */
[----:B------:R-:W-:Y:S01]  /*0f60*/  IMAD.HI.U32 R7, R208, R45, RZ ;  /* 0x0000002dd0077227 */ /* 0x000fe200078e00ff */
[C---:B-1----:R-:W-:Y:S01]  /*0f70*/  IADD3 R13, R204.reuse, 0x1f, RZ ;  /* 0x0000001fcc0d7810 */ /* 0x042fe20007ffe0ff */
[----:B------:R1:W-:Y:S01]  /*0f80*/  STL [R1+0x1de8], R15 ;  /* 0x001de80f01007387 */ /* 0x0003e20000100800 */
[----:B------:R-:W-:Y:S01]  /*0f90*/  IABS R47, R15 ;  /* 0x0000000f002f7213 */ /* 0x000fe20000000000 */
[----:B------:R-:W-:Y:S01]  /*0fa0*/  IMAD R40, R93, R6, R40 ;  /* 0x000000065d287224 */ /* 0x000fe200078e0228 */
[----:B--2---:R-:W-:Y:S01]  /*0fb0*/  IADD3 R11, R204, 0x20, RZ ;  /* 0x00000020cc0b7810 */ /* 0x004fe20007ffe0ff */
[----:B------:R-:W-:Y:S01]  /*0fc0*/  IMAD.MOV R2, RZ, RZ, -R2 ;  /* 0x000000ffff027224 */ /* 0x000fe200078e0a02 */
[----:B------:R-:W-:Y:S01]  /*0fd0*/  STL [R1+0x1dec], R14 ;  /* 0x001dec0e01007387 */ /* 0x000fe20000100800 */
[----:B------:R-:W-:Y:S01]  /*0fe0*/  IMAD.HI.U32 R6, R208, R221, RZ ;  /* 0x000000ddd0067227 */ /* 0x000fe200078e00ff */
[----:B---3--:R-:W-:-:S02]  /*0ff0*/  IADD3 R9, R204, 0x21, RZ ;  /* 0x00000021cc097810 */ /* 0x008fc40007ffe0ff */
[----:B------:R2:W-:Y:S01]  /*1000*/  STL [R1+0x1df0], R13 ;  /* 0x001df00d01007387 */ /* 0x0005e20000100800 */
[C---:B------:R-:W-:Y:S01]  /*1010*/  IMAD R41, R93.reuse, R8, R41 ;  /* 0x000000085d297224 */ /* 0x040fe200078e0229 */
[----:B------:R-:W-:Y:S01]  /*1020*/  IABS R49, R13 ;  /* 0x0000000d00317213 */ /* 0x000fe20000000000 */
[C---:B------:R-:W-:Y:S01]  /*1030*/  IMAD R31, R93.reuse, R10, R31 ;  /* 0x0000000a5d1f7224 */ /* 0x040fe200078e021f */
[----:B------:R-:W-:Y:S01]  /*1040*/  STL [R1+0x1df4], R11 ;  /* 0x001df40b01007387 */ /* 0x000fe20000100800 */
[C---:B------:R-:W-:Y:S01]  /*1050*/  IMAD R219, R93.reuse, R12, R219 ;  /* 0x0000000c5ddb7224 */ /* 0x040fe200078e02db */
[----:B------:R-:W-:Y:S01]  /*1060*/  IABS R165, R11 ;  /* 0x0000000b00a57213 */ /* 0x000fe20000000000 */
[----:B------:R-:W-:Y:S01]  /*1070*/  IMAD.HI.U32 R8, R208, R163, RZ ;  /* 0x000000a3d0087227 */ /* 0x000fe200078e00ff */
[----:B------:R3:W-:Y:S01]  /*1080*/  STL [R1+0x1df8], R9 ;  /* 0x001df80901007387 */ /* 0x0007e20000100800 */
[C---:B-1----:R-:W-:Y:S02]  /*1090*/  IADD3 R15, R204.reuse, 0x23, RZ ;  /* 0x00000023cc0f7810 */ /* 0x042fe40007ffe0ff */
[----:B------:R-:W-:Y:S01]  /*10a0*/  IMAD.MOV R10, RZ, RZ, -R5 ;  /* 0x000000ffff0a7224 */ /* 0x000fe200078e0a05 */
[C---:B--2---:R-:W-:Y:S01]  /*10b0*/  IADD3 R13, R204.reuse, 0x25, RZ ;  /* 0x00000025cc0d7810 */ /* 0x044fe20007ffe0ff */
[----:B------:R-:W-:Y:S01]  /*10c0*/  IMAD.MOV R12, RZ, RZ, -R7 ;  /* 0x000000ffff0c7224 */ /* 0x000fe200078e0a07 */
[----:B------:R-:W-:Y:S01]  /*10d0*/  IADD3 R14, R204, 0x24, RZ ;  /* 0x00000024cc0e7810 */ /* 0x000fe20007ffe0ff */
[----:B------:R-:W-:Y:S01]  /*10e0*/  IMAD R241, R93, R2, R241 ;  /* 0x000000025df17224 */ /* 0x000fe200078e02f1 */
[----:B------:R-:W-:Y:S01]  /*10f0*/  IABS R53, R15 ;  /* 0x0000000f00357213 */ /* 0x000fe20000000000 */
[C---:B------:R-:W-:Y:S01]  /*1100*/  IMAD.HI.U32 R5, R208.reuse, R159, RZ ;  /* 0x0000009fd0057227 */ /* 0x040fe200078e00ff */
[----:B---3--:R-:W-:Y:S01]  /*1110*/  IABS R9, R9 ;  /* 0x0000000900097213 */ /* 0x008fe20000000000 */
[----:B------:R1:W-:Y:S01]  /*1120*/  STL [R1+0x1dfc], R16 ;  /* 0x001dfc1001007387 */ /* 0x0003e20000100800 */
[----:B------:R-:W-:Y:S01]  /*1130*/  IABS R55, R13 ;  /* 0x0000000d00377213 */ /* 0x000fe20000000000 */
[----:B------:R-:W-:Y:S01]  /*1140*/  IMAD.HI.U32 R7, R208, R243, RZ ;  /* 0x000000f3d0077227 */ /* 0x000fe200078e00ff */
[----:B------:R-:W-:Y:S01]  /*1150*/  IADD3 R11, R204, 0x26, RZ ;  /* 0x00000026cc0b7810 */ /* 0x000fe20007ffe0ff */
[----:B------:R2:W-:Y:S01]  /*1160*/  STL [R1+0x1e00], R15 ;  /* 0x001e000f01007387 */ /* 0x0005e20000100800 */
[----:B------:R-:W-:Y:S01]  /*1170*/  IABS R167, R14 ;  /* 0x0000000e00a77213 */ /* 0x000fe20000000000 */
[----:B------:R-:W-:Y:S01]  /*1180*/  IMAD.MOV R6, RZ, RZ, -R6 ;  /* 0x000000ffff067224 */ /* 0x000fe200078e0a06 */
[----:B------:R-:W-:Y:S01]  /*1190*/  IABS R184, R11 ;  /* 0x0000000b00b87213 */ /* 0x000fe20000000000 */
[----:B------:R-:W-:Y:S01]  /*11a0*/  IMAD.HI.U32 R2, R208, R143, RZ ;  /* 0x0000008fd0027227 */ /* 0x000fe200078e00ff */
[----:B------:R3:W-:Y:S01]  /*11b0*/  STL [R1+0x1e04], R14 ;  /* 0x001e040e01007387 */ /* 0x0007e20000100800 */
[----:B-1----:R-:W-:-:S02]  /*11c0*/  IADD3 R16, R204, 0x2c, RZ ;  /* 0x0000002ccc107810 */ /* 0x002fc40007ffe0ff */
[----:B------:R-:W-:Y:S01]  /*11d0*/  IMAD.MOV R8, RZ, RZ, -R8 ;  /* 0x000000ffff087224 */ /* 0x000fe200078e0a08 */
[----:B------:R1:W-:Y:S01]  /*11e0*/  STL [R1+0x1e08], R13 ;  /* 0x001e080d01007387 */ /* 0x0003e20000100800 */
[C---:B------:R-:W-:Y:S01]  /*11f0*/  IMAD R157, R93.reuse, R10, R157 ;  /* 0x0000000a5d9d7224 */ /* 0x040fe200078e029d */
[C---:B--2---:R-:W-:Y:S01]  /*1200*/  IADD3 R15, R204.reuse, 0x27, RZ ;  /* 0x00000027cc0f7810 */ /* 0x044fe20007ffe0ff */
[----:B------:R-:W-:Y:S01]  /*1210*/  IMAD.MOV R10, RZ, RZ, -R5 ;  /* 0x000000ffff0a7224 */ /* 0x000fe200078e0a05 */
[----:B------:R2:W-:Y:S01]  /*1220*/  STL [R1+0x1e0c], R11 ;  /* 0x001e0c0b01007387 */ /* 0x0005e20000100800 */
[----:B------:R-:W-:Y:S01]  /*1230*/  IMAD R45, R93, R12, R45 ;  /* 0x0000000c5d2d7224 */ /* 0x000fe200078e022d */
[----:B------:R-:W-:Y:S01]  /*1240*/  IADD3 R12, -R7, RZ, RZ ;  /* 0x000000ff070c7210 */ /* 0x000fe20007ffe1ff */
[----:B------:R-:W-:Y:S01]  /*1250*/  IMAD R221, R93, R6, R221 ;  /* 0x000000065ddd7224 */ /* 0x000fe200078e02dd */
[C---:B---3--:R-:W-:Y:S01]  /*1260*/  IADD3 R14, R204.reuse, 0x28, RZ ;  /* 0x00000028cc0e7810 */ /* 0x048fe20007ffe0ff */
[----:B------:R-:W-:Y:S01]  /*1270*/  IMAD.MOV R2, RZ, RZ, -R2 ;  /* 0x000000ffff027224 */ /* 0x000fe200078e0a02 */
[----:B-1----:R-:W-:Y:S01]  /*1280*/  IADD3 R13, R204, 0x29, RZ ;  /* 0x00000029cc0d7810 */ /* 0x002fe20007ffe0ff */
[----:B------:R-:W-:Y:S01]  /*1290*/  IMAD.HI.U32 R5, R208, R43, RZ ;  /* 0x0000002bd0057227 */ /* 0x000fe200078e00ff */
[----:B------:R-:W-:Y:S01]  /*12a0*/  STL [R1+0x1e10], R15 ;  /* 0x001e100f01007387 */ /* 0x000fe20000100800 */
[----:B------:R-:W-:-:S02]  /*12b0*/  IABS R63, R14 ;  /* 0x0000000e003f7213 */ /* 0x000fc40000000000 */
[----:B------:R-:W-:Y:S01]  /*12c0*/  IMAD.HI.U32 R6, R208, R49, RZ ;  /* 0x00000031d0067227 */ /* 0x000fe200078e00ff */
[----:B------:R1:W-:Y:S01]  /*12d0*/  STL [R1+0x1e18], R14 ;  /* 0x001e180e01007387 */ /* 0x0003e20000100800 */
[----:B------:R-:W-:Y:S02]  /*12e0*/  IABS R59, R13 ;  /* 0x0000000d003b7213 */ /* 0x000fe40000000000 */
[----:B------:R-:W-:Y:S01]  /*12f0*/  IMAD R163, R93, R8, R163 ;  /* 0x000000085da37224 */ /* 0x000fe200078e02a3 */
[----:B------:R-:W-:Y:S01]  /*1300*/  IADD3 R6, -R6, RZ, RZ ;  /* 0x000000ff06067210 */ /* 0x000fe20007ffe1ff */
[----:B------:R-:W-:Y:S01]  /*1310*/  IMAD.HI.U32 R7, R208, R165, RZ ;  /* 0x000000a5d0077227 */ /* 0x000fe200078e00ff */
[----:B------:R3:W-:Y:S01]  /*1320*/  STL [R1+0x1e1c], R13 ;  /* 0x001e1c0d01007387 */ /* 0x0007e20000100800 */
[----:B--2---:R-:W-:Y:S02]  /*1330*/  IADD3 R11, R204, 0x2b, RZ ;  /* 0x0000002bcc0b7810 */ /* 0x004fe40007ffe0ff */
[----:B------:R-:W-:Y:S01]  /*1340*/  IMAD.HI.U32 R8, R208, R9, RZ ;  /* 0x00000009d0087227 */ /* 0x000fe200078e00ff */
[----:B-1----:R-:W-:-:S02]  /*1350*/  IADD3 R14, R204, 0x2e, RZ ;  /* 0x0000002ecc0e7810 */ /* 0x002fc40007ffe0ff */
[----:B------:R-:W-:Y:S01]  /*1360*/  IABS R169, R15 ;  /* 0x0000000f00a97213 */ /* 0x000fe20000000000 */
[C---:B------:R-:W-:Y:S01]  /*1370*/  IMAD R159, R93.reuse, R10, R159 ;  /* 0x0000000a5d9f7224 */ /* 0x040fe200078e029f */
[----:B------:R-:W-:Y:S01]  /*1380*/  IABS R51, R14 ;  /* 0x0000000e00337213 */ /* 0x000fe20000000000 */
[C---:B------:R-:W-:Y:S01]  /*1390*/  IMAD R143, R93.reuse, R2, R143 ;  /* 0x000000025d8f7224 */ /* 0x040fe200078e028f */
[C---:B---3--:R-:W-:Y:S01]  /*13a0*/  IADD3 R13, R204.reuse, 0x2f, RZ ;  /* 0x0000002fcc0d7810 */ /* 0x048fe20007ffe0ff */
[----:B------:R-:W-:Y:S01]  /*13b0*/  IMAD.MOV R10, RZ, RZ, -R5 ;  /* 0x000000ffff0a7224 */ /* 0x000fe200078e0a05 */
[----:B------:R-:W-:Y:S01]  /*13c0*/  IADD3 R15, R204, 0x2d, RZ ;  /* 0x0000002dcc0f7810 */ /* 0x000fe20007ffe0ff */
[----:B------:R-:W-:Y:S01]  /*13d0*/  IMAD.HI.U32 R2, R208, R37, RZ ;  /* 0x00000025d0027227 */ /* 0x000fe200078e00ff */
[----:B------:R-:W-:Y:S02]  /*13e0*/  IABS R65, R13 ;  /* 0x0000000d00417213 */ /* 0x000fe40000000000 */
[----:B------:R-:W-:Y:S01]  /*13f0*/  IABS R244, R15 ;  /* 0x0000000f00f47213 */ /* 0x000fe20000000000 */
[----:B------:R-:W-:Y:S01]  /*1400*/  IMAD R243, R93, R12, R243 ;  /* 0x0000000c5df37224 */ /* 0x000fe200078e02f3 */
[----:B------:R-:W-:Y:S01]  /*1410*/  IADD3 R2, -R2, RZ, RZ ;  /* 0x000000ff02027210 */ /* 0x000fe20007ffe1ff */
[----:B------:R-:W-:Y:S01]  /*1420*/  IMAD.HI.U32 R5, R208, R33, RZ ;  /* 0x00000021d0057227 */ /* 0x000fe200078e00ff */
[----:B------:R-:W-:-:S02]  /*1430*/  IABS R61, R11 ;  /* 0x0000000b003d7213 */ /* 0x000fc40000000000 */
[----:B------:R-:W-:Y:S01]  /*1440*/  IABS R171, R16 ;  /* 0x0000001000ab7213 */ /* 0x000fe20000000000 */
[----:B------:R-:W-:Y:S01]  /*1450*/  IMAD.MOV R12, RZ, RZ, -R7 ;  /* 0x000000ffff0c7224 */ /* 0x000fe200078e0a07 */
[----:B------:R-:W-:Y:S01]  /*1460*/  IABS R233, R18 ;  /* 0x0000001200e97213 */ /* 0x000fe20000000000 */
[----:B------:R-:W-:Y:S01]  /*1470*/  IMAD.MOV R8, RZ, RZ, -R8 ;  /* 0x000000ffff087224 */ /* 0x000fe200078e0a08 */
[C---:B------:R-:W-:Y:S01]  /*1480*/  IADD3 R19, R204.reuse, 0x5e, RZ ;  /* 0x0000005ecc137810 */ /* 0x040fe20007ffe0ff */
[C---:B------:R-:W-:Y:S01]  /*1490*/  IMAD R43, R93.reuse, R10, R43 ;  /* 0x0000000a5d2b7224 */ /* 0x040fe200078e022b */
[C---:B------:R-:W-:Y:S01]  /*14a0*/  IADD3 R20, R204.reuse, 0x6d, RZ ;  /* 0x0000006dcc147810 */ /* 0x040fe20007ffe0ff */
[----:B------:R-:W-:Y:S01]  /*14b0*/  IMAD.MOV R10, RZ, RZ, -R5 ;  /* 0x000000ffff0a7224 */ /* 0x000fe200078e0a05 */
[----:B------:R-:W-:Y:S01]  /*14c0*/  IABS R117, R19 ;  /* 0x0000001300757213 */ /* 0x000fe20000000000 */
[C---:B------:R-:W-:Y:S01]  /*14d0*/  IMAD R49, R93.reuse, R6, R49 ;  /* 0x000000065d317224 */ /* 0x040fe200078e0231 */
[----:B------:R-:W-:Y:S01]  /*14e0*/  IABS R127, R20 ;  /* 0x00000014007f7213 */ /* 0x000fe20000000000 */
[C---:B------:R-:W-:Y:S01]  /*14f0*/  IMAD R165, R93.reuse, R12, R165 ;  /* 0x0000000c5da57224 */ /* 0x040fe200078e02a5 */
[C---:B------:R-:W-:Y:S01]  /*1500*/  IADD3 R12, R204.reuse, 0x2a, RZ ;  /* 0x0000002acc0c7810 */ /* 0x040fe20007ffe0ff */
[C---:B------:R-:W-:Y:S01]  /*1510*/  IMAD R5, R93.reuse, R8, R9 ;  /* 0x000000085d057224 */ /* 0x040fe200078e0209 */
[----:B------:R-:W-:Y:S01]  /*1520*/  IADD3 R22, R204, 0x82, RZ ;  /* 0x00000082cc167810 */ /* 0x000fe20007ffe0ff */
[C---:B------:R-:W-:Y:S01]  /*1530*/  IMAD.HI.U32 R6, R208.reuse, R53, RZ ;  /* 0x00000035d0067227 */ /* 0x040fe200078e00ff */
[----:B------:R-:W-:Y:S01]  /*1540*/  IABS R225, R12 ;  /* 0x0000000c00e17213 */ /* 0x000fe20000000000 */
[----:B------:R-:W-:Y:S01]  /*1550*/  STL [R1+0x1e24], R12 ;  /* 0x001e240c01007387 */ /* 0x000fe20000100800 */
[----:B------:R-:W-:Y:S01]  /*1560*/  IABS R28, R22 ;  /* 0x00000016001c7213 */ /* 0x000fe20000000000 */
[----:B------:R-:W-:Y:S01]  /*1570*/  IMAD.HI.U32 R8, R208, R55, RZ ;  /* 0x00000037d0087227 */ /* 0x000fe200078e00ff */
[----:B------:R-:W-:Y:S01]  /*1580*/  IADD3 R6, -R6, RZ, RZ ;  /* 0x000000ff06067210 */ /* 0x000fe20007ffe1ff */
[----:B------:R1:W-:Y:S01]  /*1590*/  STL [R1+0x1e28], R11 ;  /* 0x001e280b01007387 */ /* 0x0003e20000100800 */
[C---:B------:R-:W-:Y:S01]  /*15a0*/  IADD3 R26, R204.reuse, 0x86, RZ ;  /* 0x00000086cc1a7810 */ /* 0x040fe20007ffe0ff */
[----:B------:R-:W-:Y:S01]  /*15b0*/  IMAD R37, R93, R2, R37 ;  /* 0x000000025d257224 */ /* 0x000fe200078e0225 */
[----:B------:R-:W-:Y:S01]  /*15c0*/  IADD3 R32, R204, 0x87, RZ ;  /* 0x00000087cc207810 */ /* 0x000fe20007ffe0ff */
[----:B------:R-:W-:Y:S01]  /*15d0*/  IMAD.HI.U32 R7, R208, R167, RZ ;  /* 0x000000a7d0077227 */ /* 0x000fe200078e00ff */
[----:B------:R2:W-:Y:S01]  /*15e0*/  STL [R1+0x1e2c], R16 ;  /* 0x001e2c1001007387 */ /* 0x0005e20000100800 */
[----:B------:R-:W-:-:S02]  /*15f0*/  IADD3 R30, R204, 0x88, RZ ;  /* 0x00000088cc1e7810 */ /* 0x000fc40007ffe0ff */
[----:B------:R-:W-:Y:S01]  /*1600*/  IMAD.MOV R8, RZ, RZ, -R8 ;  /* 0x000000ffff087224 */ /* 0x000fe200078e0a08 */
[----:B------:R3:W-:Y:S01]  /*1610*/  STL [R1+0x1e30], R15 ;  /* 0x001e300f01007387 */ /* 0x0007e20000100800 */
[----:B------:R-:W-:Y:S01]  /*1620*/  IMAD.HI.U32 R2, R208, R161, RZ ;  /* 0x000000a1d0027227 */ /* 0x000fe200078e00ff */
[C---:B-1----:R-:W-:Y:S02]  /*1630*/  IADD3 R11, R204.reuse, 0x30, RZ ;  /* 0x00000030cc0b7810 */ /* 0x042fe40007ffe0ff */
[----:B------:R1:W-:Y:S01]  /*1640*/  STL [R1+0x1e34], R14 ;  /* 0x001e340e01007387 */ /* 0x0003e20000100800 */
[C---:B------:R-:W-:Y:S01]  /*1650*/  IMAD R33, R93.reuse, R10, R33 ;  /* 0x0000000a5d217224 */ /* 0x040fe200078e0221 */
[C---:B--2---:R-:W-:Y:S01]  /*1660*/  IADD3 R16, R204.reuse, 0x31, RZ ;  /* 0x00000031cc107810 */ /* 0x044fe20007ffe0ff */
[----:B------:R-:W-:Y:S01]  /*1670*/  IMAD.MOV R10, RZ, RZ, -R7 ;  /* 0x000000ffff0a7224 */ /* 0x000fe200078e0a07 */
[----:B------:R2:W-:Y:S01]  /*1680*/  STL [R1+0x1e3c], R13 ;  /* 0x001e3c0d01007387 */ /* 0x0005e20000100800 */
[----:B------:R-:W-:Y:S01]  /*1690*/  IMAD R55, R93, R8, R55 ;  /* 0x000000085d377224 */ /* 0x000fe200078e0237 */
[----:B---3--:R-:W-:Y:S01]  /*16a0*/  IADD3 R15, R204, 0x32, RZ ;  /* 0x00000032cc0f7810 */ /* 0x008fe20007ffe0ff */
[----:B------:R-:W-:Y:S01]  /*16b0*/  IMAD.MOV R2, RZ, RZ, -R2 ;  /* 0x000000ffff027224 */ /* 0x000fe200078e0a02 */
[----:B------:R3:W-:Y:S01]  /*16c0*/  STL [R1+0x1e40], R11 ;  /* 0x001e400b01007387 */ /* 0x0007e20000100800 */
[----:B------:R-:W-:Y:S01]  /*16d0*/  IMAD.HI.U32 R7, R208, R59, RZ ;  /* 0x0000003bd0077227 */ /* 0x000fe200078e00ff */
[----:B-1----:R-:W-:-:S02]  /*16e0*/  IADD3 R14, R204, 0x33, RZ ;  /* 0x00000033cc0e7810 */ /* 0x002fc40007ffe0ff */
[----:B------:R-:W-:Y:S01]  /*16f0*/  IABS R173, R11 ;  /* 0x0000000b00ad7213 */ /* 0x000fe20000000000 */
[----:B------:R-:W-:Y:S01]  /*1700*/  IMAD.HI.U32 R8, R208, R225, RZ ;  /* 0x000000e1d0087227 */ /* 0x000fe200078e00ff */
[C---:B--2---:R-:W-:Y:S01]  /*1710*/  IADD3 R13, R204.reuse, 0x34, RZ ;  /* 0x00000034cc0d7810 */ /* 0x044fe20007ffe0ff */
[----:B------:R1:W-:Y:S01]  /*1720*/  STL [R1+0x1e48], R16 ;  /* 0x001e481001007387 */ /* 0x0003e20000100800 */
[----:B------:R-:W-:Y:S01]  /*1730*/  IABS R227, R15 ;  /* 0x0000000f00e37213 */ /* 0x000fe20000000000 */
[C---:B------:R-:W-:Y:S01]  /*1740*/  IMAD R53, R93.reuse, R6, R53 ;  /* 0x000000065d357224 */ /* 0x040fe200078e0235 */
[----:B---3--:R-:W-:Y:S01]  /*1750*/  IADD3 R11, R204, 0x35, RZ ;  /* 0x00000035cc0b7810 */ /* 0x008fe20007ffe0ff */
[----:B------:R-:W-:Y:S01]  /*1760*/  IMAD.HI.U32 R6, R208, R63, RZ ;  /* 0x0000003fd0067227 */ /* 0x000fe200078e00ff */
[----:B------:R-:W-:Y:S01]  /*1770*/  IABS R175, R13 ;  /* 0x0000000d00af7213 */ /* 0x000fe20000000000 */
[----:B------:R2:W-:Y:S01]  /*1780*/  STL [R1+0x1e4c], R15 ;  /* 0x001e4c0f01007387 */ /* 0x0005e20000100800 */
[----:B------:R-:W-:Y:S01]  /*1790*/  IABS R67, R16 ;  /* 0x0000001000437213 */ /* 0x000fe20000000000 */
[C---:B------:R-:W-:Y:S01]  /*17a0*/  IMAD R167, R93.reuse, R10, R167 ;  /* 0x0000000a5da77224 */ /* 0x040fe200078e02a7 */
[----:B------:R-:W-:Y:S01]  /*17b0*/  IABS R71, R11 ;  /* 0x0000000b00477213 */ /* 0x000fe20000000000 */
[----:B------:R-:W-:Y:S01]  /*17c0*/  IMAD R161, R93, R2, R161 ;  /* 0x000000025da17224 */ /* 0x000fe200078e02a1 */
[----:B------:R-:W-:Y:S01]  /*17d0*/  STL [R1+0x1e50], R14 ;  /* 0x001e500e01007387 */ /* 0x000fe20000100800 */
[----:B------:R-:W-:Y:S01]  /*17e0*/  IMAD.MOV R10, RZ, RZ, -R7 ;  /* 0x000000ffff0a7224 */ /* 0x000fe200078e0a07 */
[----:B-1----:R-:W-:Y:S01]  /*17f0*/  IADD3 R16, R204, 0x36, RZ ;  /* 0x00000036cc107810 */ /* 0x002fe20007ffe0ff */
[----:B------:R-:W-:Y:S01]  /*1800*/  IMAD.MOV R8, RZ, RZ, -R8 ;  /* 0x000000ffff087224 */ /* 0x000fe200078e0a08 */
[----:B------:R1:W-:Y:S01]  /*1810*/  STL [R1+0x1e58], R13 ;  /* 0x001e580d01007387 */ /* 0x0003e20000100800 */
[----:B------:R-:W-:Y:S01]  /*1820*/  IMAD.HI.U32 R2, R208, R47, RZ ;  /* 0x0000002fd0027227 */ /* 0x000fe200078e00ff */
[----:B--2---:R-:W-:-:S02]  /*1830*/  IADD3 R15, R204, 0x37, RZ ;  /* 0x00000037cc0f7810 */ /* 0x004fc40007ffe0ff */
[----:B------:R2:W-:Y:S01]  /*1840*/  STL [R1+0x1e5c], R11 ;  /* 0x001e5c0b01007387 */ /* 0x0005e20000100800 */
[----:B------:R-:W-:Y:S01]  /*1850*/  IMAD.HI.U32 R7, R208, R51, RZ ;  /* 0x00000033d0077227 */ /* 0x000fe200078e00ff */
[----:B------:R-:W-:Y:S02]  /*1860*/  IABS R73, R15 ;  /* 0x0000000f00497213 */ /* 0x000fe40000000000 */
[----:B------:R3:W-:Y:S01]  /*1870*/  STL [R1+0x1e60], R16 ;  /* 0x001e601001007387 */ /* 0x0007e20000100800 */
[----:B------:R-:W-:Y:S01]  /*1880*/  IMAD.MOV R6, RZ, RZ, -R6 ;  /* 0x000000ffff067224 */ /* 0x000fe200078e0a06 */
[C---:B-1----:R-:W-:Y:S01]  /*1890*/  IADD3 R13, R204.reuse, 0x39, RZ ;  /* 0x00000039cc0d7810 */ /* 0x042fe20007ffe0ff */
[C---:B------:R-:W-:Y:S01]  /*18a0*/  IMAD R59, R93.reuse, R10, R59 ;  /* 0x0000000a5d3b7224 */ /* 0x040fe200078e023b */
[----:B------:R1:W-:Y:S01]  /*18b0*/  STL [R1+0x1e68], R15 ;  /* 0x001e680f01007387 */ /* 0x0003e20000100800 */
[----:B------:R-:W-:Y:S01]  /*18c0*/  IMAD R225, R93, R8, R225 ;  /* 0x000000085de17224 */ /* 0x000fe200078e02e1 */
[----:B--2---:R-:W-:Y:S01]  /*18d0*/  IADD3 R11, R204, 0x3a, RZ ;  /* 0x0000003acc0b7810 */ /* 0x004fe20007ffe0ff */
[----:B------:R-:W-:Y:S01]  /*18e0*/  IMAD.MOV R2, RZ, RZ, -R2 ;  /* 0x000000ffff027224 */ /* 0x000fe200078e0a02 */
[----:B------:R-:W-:Y:S01]  /*18f0*/  IABS R76, R16 ;  /* 0x00000010004c7213 */ /* 0x000fe20000000000 */
[----:B------:R-:W-:Y:S01]  /*1900*/  IMAD.HI.U32 R8, R208, R65, RZ ;  /* 0x00000041d0087227 */ /* 0x000fe200078e00ff */
[----:B------:R-:W-:-:S02]  /*1910*/  IABS R81, R11 ;  /* 0x0000000b00517213 */ /* 0x000fc40000000000 */
[----:B---3--:R-:W-:Y:S01]  /*1920*/  IADD3 R16, R204, 0x3c, RZ ;  /* 0x0000003ccc107810 */ /* 0x008fe20007ffe0ff */
[----:B------:R-:W-:Y:S01]  /*1930*/  IMAD.MOV R10, RZ, RZ, -R7 ;  /* 0x000000ffff0a7224 */ /* 0x000fe200078e0a07 */
[----:B------:R-:W-:Y:S01]  /*1940*/  IADD3 R8, -R8, RZ, RZ ;  /* 0x000000ff08087210 */ /* 0x000fe20007ffe1ff */
[C---:B------:R-:W-:Y:S01]  /*1950*/  IMAD R63, R93.reuse, R6, R63 ;  /* 0x000000065d3f7224 */ /* 0x040fe200078e023f */
[----:B-1----:R-:W-:Y:S01]  /*1960*/  IADD3 R15, R204, 0x3d, RZ ;  /* 0x0000003dcc0f7810 */ /* 0x002fe20007ffe0ff */
[C---:B------:R-:W-:Y:S01]  /*1970*/  IMAD.HI.U32 R6, R208.reuse, R244, RZ ;  /* 0x000000f4d0067227 */ /* 0x040fe200078e00ff */
[----:B------:R-:W-:Y:S02]  /*1980*/  IABS R229, R13 ;  /* 0x0000000d00e57213 */ /* 0x000fe40000000000 */
[----:B------:R-:W-:Y:S01]  /*1990*/  IABS R79, R15 ;  /* 0x0000000f004f7213 */ /* 0x000fe20000000000 */
[C---:B------:R-:W-:Y:S01]  /*19a0*/  IMAD R47, R93.reuse, R2, R47 ;  /* 0x000000025d2f7224 */ /* 0x040fe200078e022f */
[----:B------:R-:W-:Y:S01]  /*19b0*/  IABS R179, R16 ;  /* 0x0000001000b37213 */ /* 0x000fe20000000000 */
[----:B------:R-:W-:Y:S01]  /*19c0*/  IMAD R51, R93, R10, R51 ;  /* 0x0000000a5d337224 */ /* 0x000fe200078e0233 */
[----:B------:R-:W-:Y:S01]  /*19d0*/  IABS R10, R14 ;  /* 0x0000000e000a7213 */ /* 0x000fe20000000000 */
[----:B------:R-:W-:Y:S01]  /*19e0*/  IMAD.HI.U32 R2, R208, R223, RZ ;  /* 0x000000dfd0027227 */ /* 0x000fe200078e00ff */
[----:B------:R-:W-:-:S02]  /*19f0*/  IADD3 R14, R204, 0x38, RZ ;  /* 0x00000038cc0e7810 */ /* 0x000fc40007ffe0ff */
[----:B------:R-:W-:Y:S01]  /*1a00*/  IABS R232, R32 ;  /* 0x0000002000e87213 */ /* 0x000fe20000000000 */
[----:B------:R-:W-:Y:S01]  /*1a10*/  IMAD.MOV R6, RZ, RZ, -R6 ;  /* 0x000000ffff067224 */ /* 0x000fe200078e0a06 */
[----:B------:R-:W-:Y:S01]  /*1a20*/  IABS R177, R14 ;  /* 0x0000000e00b17213 */ /* 0x000fe20000000000 */
[----:B------:R-:W-:Y:S01]  /*1a30*/  IMAD.MOV R2, RZ, RZ, -R2 ;  /* 0x000000ffff027224 */ /* 0x000fe200078e0a02 */
[----:B------:R-:W-:Y:S01]  /*1a40*/  STL [R1+0x1e6c], R14 ;  /* 0x001e6c0e01007387 */ /* 0x000fe20000100800 */
[----:B------:R-:W-:Y:S01]  /*1a50*/  IMAD.HI.U32 R9, R208, R184, RZ ;  /* 0x000000b8d0097227 */ /* 0x000fe200078e00ff */
[C---:B------:R-:W-:Y:S02]  /*1a60*/  IADD3 R36, R204.reuse, 0x8b, RZ ;  /* 0x0000008bcc247810 */ /* 0x040fe40007ffe0ff */
[----:B------:R1:W-:Y:S01]  /*1a70*/  STL [R1+0x1e74], R13 ;  /* 0x001e740d01007387 */ /* 0x0003e20000100800 */
[C---:B------:R-:W-:Y:S01]  /*1a80*/  IMAD R244, R93.reuse, R6, R244 ;  /* 0x000000065df47224 */ /* 0x040fe200078e02f4 */
[----:B------:R-:W-:Y:S01]  /*1a90*/  IADD3 R42, R204, 0x8d, RZ ;  /* 0x0000008dcc2a7810 */ /* 0x000fe20007ffe0ff */
[----:B------:R-:W-:Y:S01]  /*1aa0*/  IMAD R65, R93, R8, R65 ;  /* 0x000000085d417224 */ /* 0x000fe200078e0241 */
[----:B------:R2:W-:Y:S01]  /*1ab0*/  STL [R1+0x1e78], R11 ;  /* 0x001e780b01007387 */ /* 0x0005e20000100800 */
[----:B------:R-:W-:Y:S01]  /*1ac0*/  IMAD.HI.U32 R7, R208, R10, RZ ;  /* 0x0000000ad0077227 */ /* 0x000fe200078e00ff */
[----:B------:R-:W-:-:S02]  /*1ad0*/  IADD3 R38, R204, 0x8c, RZ ;  /* 0x0000008ccc267810 */ /* 0x000fc40007ffe0ff */
[----:B------:R3:W-:Y:S01]  /*1ae0*/  STL [R1+0x1e7c], R17 ;  /* 0x001e7c1101007387 */ /* 0x0007e20000100800 */
[----:B------:R-:W-:Y:S01]  /*1af0*/  IMAD.HI.U32 R6, R208, R227, RZ ;  /* 0x000000e3d0067227 */ /* 0x000fe200078e00ff */
[----:B------:R-:W-:Y:S02]  /*1b00*/  IADD3 R7, -R7, RZ, RZ ;  /* 0x000000ff07077210 */ /* 0x000fe40007ffe1ff */
[----:B-1----:R-:W-:Y:S01]  /*1b10*/  IADD3 R13, R204, 0x3e, RZ ;  /* 0x0000003ecc0d7810 */ /* 0x002fe20007ffe0ff */
[----:B------:R-:W-:Y:S01]  /*1b20*/  IMAD.HI.U32 R8, R208, R175, RZ ;  /* 0x000000afd0087227 */ /* 0x000fe200078e00ff */
[----:B--2---:R-:W-:Y:S01]  /*1b30*/  IADD3 R11, R204, 0x3f, RZ ;  /* 0x0000003fcc0b7810 */ /* 0x004fe20007ffe0ff */
[----:B------:R-:W-:Y:S01]  /*1b40*/  STL [R1+0x1e80], R16 ;  /* 0x001e801001007387 */ /* 0x000fe20000100800 */
[----:B------:R-:W-:Y:S01]  /*1b50*/  IABS R69, R13 ;  /* 0x0000000d00457213 */ /* 0x000fe20000000000 */
[----:B------:R-:W-:Y:S01]  /*1b60*/  IMAD R223, R93, R2, R223 ;  /* 0x000000025ddf7224 */ /* 0x000fe200078e02df */
[----:B------:R-:W-:Y:S01]  /*1b70*/  IABS R246, R11 ;  /* 0x0000000b00f67213 */ /* 0x000fe20000000000 */
[----:B------:R-:W-:Y:S01]  /*1b80*/  IMAD.MOV R9, RZ, RZ, -R9 ;  /* 0x000000ffff097224 */ /* 0x000fe200078e0a09 */
[----:B------:R1:W-:Y:S01]  /*1b90*/  STL [R1+0x1e84], R15 ;  /* 0x001e840f01007387 */ /* 0x0003e20000100800 */
[----:B------:R-:W-:Y:S01]  /*1ba0*/  IMAD.HI.U32 R2, R208, R169, RZ ;  /* 0x000000a9d0027227 */ /* 0x000fe200078e00ff */
[----:B---3--:R-:W-:-:S02]  /*1bb0*/  IADD3 R17, R204, 0x40, RZ ;  /* 0x00000040cc117810 */ /* 0x008fc40007ffe0ff */
[----:B------:R2:W-:Y:S01]  /*1bc0*/  STL [R1+0x1e8c], R13 ;  /* 0x001e8c0d01007387 */ /* 0x0005e20000100800 */
[----:B------:R-:W-:Y:S01]  /*1bd0*/  IMAD.MOV R6, RZ, RZ, -R6 ;  /* 0x000000ffff067224 */ /* 0x000fe200078e0a06 */
[----:B------:R-:W-:Y:S01]  /*1be0*/  IADD3 R2, -R2, RZ, RZ ;  /* 0x000000ff02027210 */ /* 0x000fe20007ffe1ff */
[----:B------:R-:W-:Y:S01]  /*1bf0*/  IMAD.MOV R8, RZ, RZ, -R8 ;  /* 0x000000ffff087224 */ /* 0x000fe200078e0a08 */
[----:B------:R3:W-:Y:S01]  /*1c00*/  STL [R1+0x1e90], R11 ;  /* 0x001e900b01007387 */ /* 0x0007e20000100800 */
[C---:B------:R-:W-:Y:S01]  /*1c10*/  IMAD R184, R93.reuse, R9, R184 ;  /* 0x000000095db87224 */ /* 0x040fe200078e02b8 */
[----:B-1----:R-:W-:Y:S01]  /*1c20*/  IADD3 R15, R204, 0x42, RZ ;  /* 0x00000042cc0f7810 */ /* 0x002fe20007ffe0ff */
[----:B------:R-:W-:Y:S01]  /*1c30*/  IMAD.HI.U32 R9, R208, R61, RZ ;  /* 0x0000003dd0097227 */ /* 0x000fe200078e00ff */
[C---:B------:R-:W-:Y:S01]  /*1c40*/  IADD3 R16, R204.reuse, 0x41, RZ ;  /* 0x00000041cc107810 */ /* 0x040fe20007ffe0ff */
[----:B------:R-:W-:Y:S01]  /*1c50*/  STL [R1+0x1e98], R17 ;  /* 0x001e981101007387 */ /* 0x000fe20000100800 */
[C---:B--2---:R-:W-:Y:S01]  /*1c60*/  IADD3 R13, R204.reuse, 0x43, RZ ;  /* 0x00000043cc0d7810 */ /* 0x044fe20007ffe0ff */
[----:B------:R-:W-:Y:S01]  /*1c70*/  IMAD R227, R93, R6, R227 ;  /* 0x000000065de37224 */ /* 0x000fe200078e02e3 */
[----:B------:R-:W-:Y:S01]  /*1c80*/  IADD3 R12, -R9, RZ, RZ ;  /* 0x000000ff090c7210 */ /* 0x000fe20007ffe1ff */
[C---:B------:R-:W-:Y:S01]  /*1c90*/  IMAD R175, R93.reuse, R8, R175 ;  /* 0x000000085daf7224 */ /* 0x040fe200078e02af */
[----:B---3--:R-:W-:Y:S01]  /*1ca0*/  IADD3 R11, R204, 0x44, RZ ;  /* 0x00000044cc0b7810 */ /* 0x008fe20007ffe0ff */
[----:B------:R-:W-:Y:S01]  /*1cb0*/  IMAD R6, R93, R7, R10 ;  /* 0x000000075d067224 */ /* 0x000fe200078e020a */
[----:B------:R-:W-:Y:S01]  /*1cc0*/  IABS R231, R15 ;  /* 0x0000000f00e77213 */ /* 0x000fe20000000000 */
[----:B------:R-:W-:Y:S01]  /*1cd0*/  IMAD.HI.U32 R8, R208, R177, RZ ;  /* 0x000000b1d0087227 */ /* 0x000fe200078e00ff */
[----:B------:R1:W-:Y:S01]  /*1ce0*/  STL [R1+0x1e9c], R16 ;  /* 0x001e9c1001007387 */ /* 0x0003e20000100800 */
[----:B------:R-:W-:-:S02]  /*1cf0*/  IABS R183, R11 ;  /* 0x0000000b00b77213 */ /* 0x000fc40000000000 */
[----:B------:R-:W-:Y:S01]  /*1d00*/  IMAD.HI.U32 R10, R208, R81, RZ ;  /* 0x00000051d00a7227 */ /* 0x000fe200078e00ff */
[----:B------:R-:W-:Y:S01]  /*1d10*/  STL [R1+0x1ea0], R15 ;  /* 0x001ea00f01007387 */ /* 0x000fe20000100800 */
[----:B------:R-:W-:Y:S02]  /*1d20*/  IABS R83, R16 ;  /* 0x0000001000537213 */ /* 0x000fe40000000000 */
[----:B------:R-:W-:Y:S01]  /*1d30*/  IMAD R169, R93, R2, R169 ;  /* 0x000000025da97224 */ /* 0x000fe200078e02a9 */
[----:B------:R2:W-:Y:S01]  /*1d40*/  STL [R1+0x1ea8], R13 ;  /* 0x001ea80d01007387 */ /* 0x0005e20000100800 */
[----:B------:R-:W-:Y:S01]  /*1d50*/  IMAD.MOV R8, RZ, RZ, -R8 ;  /* 0x000000ffff087224 */ /* 0x000fe200078e0a08 */
[----:B-1----:R-:W-:Y:S01]  /*1d60*/  IADD3 R16, R204, 0x47, RZ ;  /* 0x00000047cc107810 */ /* 0x002fe20007ffe0ff */
[----:B------:R-:W-:Y:S01]  /*1d70*/  IMAD.HI.U32 R2, R208, R171, RZ ;  /* 0x000000abd0027227 */ /* 0x000fe200078e00ff */
[----:B------:R1:W-:Y:S01]  /*1d80*/  STL [R1+0x1eac], R11 ;  /* 0x001eac0b01007387 */ /* 0x0003e20000100800 */
[----:B------:R-:W-:-:S02]  /*1d90*/  IABS R181, R17 ;  /* 0x0000001100b57213 */ /* 0x000fc40000000000 */
[----:B------:R-:W-:Y:S01]  /*1da0*/  IMAD.MOV R10, RZ, RZ, -R10 ;  /* 0x000000ffff0a7224 */ /* 0x000fe200078e0a0a */
[----:B------:R-:W-:Y:S01]  /*1db0*/  IABS R85, R13 ;  /* 0x0000000d00557213 */ /* 0x000fe20000000000 */
[----:B------:R-:W-:Y:S01]  /*1dc0*/  IMAD.HI.U32 R9, R208, R173, RZ ;  /* 0x000000add0097227 */ /* 0x000fe200078e00ff */
[C---:B------:R-:W-:Y:S02]  /*1dd0*/  IADD3 R17, R204.reuse, 0x46, RZ ;  /* 0x00000046cc117810 */ /* 0x040fe40007ffe0ff */
[C---:B--2---:R-:W-:Y:S01]  /*1de0*/  IADD3 R13, R204.reuse, 0x49, RZ ;  /* 0x00000049cc0d7810 */ /* 0x044fe20007ffe0ff */
[C---:B------:R-:W-:Y:S01]  /*1df0*/  IMAD R177, R93.reuse, R8, R177 ;  /* 0x000000085db17224 */ /* 0x040fe200078e02b1 */
[C---:B-1----:R-:W-:Y:S01]  /*1e00*/  IADD3 R11, R204.reuse, 0x45, RZ ;  /* 0x00000045cc0b7810 */ /* 0x042fe20007ffe0ff */
[C---:B------:R-:W-:Y:S01]  /*1e10*/  IMAD R61, R93.reuse, R12, R61 ;  /* 0x0000000c5d3d7224 */ /* 0x040fe200078e023d */
[----:B------:R-:W-:Y:S01]  /*1e20*/  IABS R89, R16 ;  /* 0x0000001000597213 */ /* 0x000fe20000000000 */
[----:B------:R-:W-:Y:S01]  /*1e30*/  IMAD.MOV R2, RZ, RZ, -R2 ;  /* 0x000000ffff027224 */ /* 0x000fe200078e0a02 */
[----:B------:R-:W-:Y:S01]  /*1e40*/  IADD3 R15, R204, 0x48, RZ ;  /* 0x00000048cc0f7810 */ /* 0x000fe20007ffe0ff */
[----:B------:R-:W-:Y:S01]  /*1e50*/  IMAD R81, R93, R10, R81 ;  /* 0x0000000a5d517224 */ /* 0x000fe200078e0251 */
[----:B------:R-:W-:Y:S01]  /*1e60*/  STL [R1+0x1eb4], R11 ;  /* 0x001eb40b01007387 */ /* 0x000fe20000100800 */
[----:B------:R-:W-:Y:S01]  /*1e70*/  IMAD.HI.U32 R8, R208, R79, RZ ;  /* 0x0000004fd0087227 */ /* 0x000fe200078e00ff */
[----:B------:R-:W-:-:S02]  /*1e80*/  IABS R91, R13 ;  /* 0x0000000d005b7213 */ /* 0x000fc40000000000 */
[----:B------:R1:W-:Y:S01]  /*1e90*/  STL [R1+0x1eb8], R17 ;  /* 0x001eb81101007387 */ /* 0x0003e20000100800 */
[----:B------:R-:W-:Y:S01]  /*1ea0*/  IMAD.MOV R12, RZ, RZ, -R9 ;  /* 0x000000ffff0c7224 */ /* 0x000fe200078e0a09 */
[----:B------:R-:W-:Y:S01]  /*1eb0*/  IABS R52, R17 ;  /* 0x0000001100347213 */ /* 0x000fe20000000000 */
[C---:B------:R-:W-:Y:S01]  /*1ec0*/  IMAD.HI.U32 R10, R208.reuse, R246, RZ ;  /* 0x000000f6d00a7227 */ /* 0x040fe200078e00ff */
[----:B------:R2:W-:Y:S01]  /*1ed0*/  STL [R1+0x1ebc], R16 ;  /* 0x001ebc1001007387 */ /* 0x0005e20000100800 */
[----:B------:R-:W-:Y:S02]  /*1ee0*/  IABS R185, R15 ;  /* 0x0000000f00b97213 */ /* 0x000fe40000000000 */
[----:B------:R-:W-:Y:S01]  /*1ef0*/  IMAD.HI.U32 R9, R208, R71, RZ ;  /* 0x00000047d0097227 */ /* 0x000fe200078e00ff */
[----:B------:R-:W-:Y:S01]  /*1f00*/  IADD3 R10, -R10, RZ, RZ ;  /* 0x000000ff0a0a7210 */ /* 0x000fe20007ffe1ff */
[----:B------:R3:W-:Y:S01]  /*1f10*/  STL [R1+0x1ec4], R15 ;  /* 0x001ec40f01007387 */ /* 0x0007e20000100800 */
[C---:B-1----:R-:W-:Y:S01]  /*1f20*/  IADD3 R17, R204.reuse, 0x4b, RZ ;  /* 0x0000004bcc117810 */ /* 0x042fe20007ffe0ff */
[C---:B------:R-:W-:Y:S01]  /*1f30*/  IMAD R171, R93.reuse, R2, R171 ;  /* 0x000000025dab7224 */ /* 0x040fe200078e02ab */
[----:B------:R-:W-:Y:S01]  /*1f40*/  IABS R11, R11 ;  /* 0x0000000b000b7213 */ /* 0x000fe20000000000 */
[----:B------:R-:W-:Y:S01]  /*1f50*/  IMAD.MOV R8, RZ, RZ, -R8 ;  /* 0x000000ffff087224 */ /* 0x000fe200078e0a08 */
[----:B--2---:R-:W-:Y:S01]  /*1f60*/  IADD3 R16, R204, 0x4c, RZ ;  /* 0x0000004ccc107810 */ /* 0x004fe20007ffe0ff */
[----:B------:R-:W-:Y:S01]  /*1f70*/  IMAD R173, R93, R12, R173 ;  /* 0x0000000c5dad7224 */ /* 0x000fe200078e02ad */
[----:B------:R1:W-:Y:S01]  /*1f80*/  STL [R1+0x1ec8], R13 ;  /* 0x001ec80d01007387 */ /* 0x0003e20000100800 */
[----:B------:R-:W-:Y:S01]  /*1f90*/  IMAD.HI.U32 R2, R208, R67, RZ ;  /* 0x00000043d0027227 */ /* 0x000fe200078e00ff */
[----:B------:R-:W-:-:S02]  /*1fa0*/  IABS R187, R17 ;  /* 0x0000001100bb7213 */ /* 0x000fc40000000000 */
[----:B---3--:R-:W-:Y:S01]  /*1fb0*/  IADD3 R15, R204, 0x4d, RZ ;  /* 0x0000004dcc0f7810 */ /* 0x008fe20007ffe0ff */
[----:B------:R-:W-:Y:S01]  /*1fc0*/  IMAD.MOV R12, RZ, RZ, -R9 ;  /* 0x000000ffff0c7224 */ /* 0x000fe200078e0a09 */
[----:B------:R2:W-:Y:S01]  /*1fd0*/  STL [R1+0x1ecc], R18 ;  /* 0x001ecc1201007387 */ /* 0x0005e20000100800 */
[C---:B------:R-:W-:Y:S01]  /*1fe0*/  IMAD.HI.U32 R7, R208.reuse, R73, RZ ;  /* 0x00000049d0077227 */ /* 0x040fe200078e00ff */
[----:B------:R-:W-:Y:S02]  /*1ff0*/  IABS R99, R16 ;  /* 0x0000001000637213 */ /* 0x000fe40000000000 */
[----:B------:R3:W-:Y:S01]  /*2000*/  STL [R1+0x1ed0], R17 ;  /* 0x001ed01101007387 */ /* 0x0007e20000100800 */
[----:B------:R-:W-:Y:S01]  /*2010*/  IMAD.HI.U32 R9, R208, R229, RZ ;  /* 0x000000e5d0097227 */ /* 0x000fe200078e00ff */
[----:B------:R-:W-:Y:S02]  /*2020*/  IABS R95, R15 ;  /* 0x0000000f005f7213 */ /* 0x000fe40000000000 */
[----:B------:R4:W-:Y:S01]  /*2030*/  STL [R1+0x1ed8], R16 ;  /* 0x001ed81001007387 */ /* 0x0009e20000100800 */
[----:B------:R-:W-:Y:S01]  /*2040*/  IMAD R79, R93, R8, R79 ;  /* 0x000000085d4f7224 */ /* 0x000fe200078e024f */
[----:B-1----:R-:W-:Y:S01]  /*2050*/  IADD3 R13, R204, 0x4e, RZ ;  /* 0x0000004ecc0d7810 */ /* 0x002fe20007ffe0ff */
[----:B------:R-:W-:Y:S01]  /*2060*/  IMAD.MOV R2, RZ, RZ, -R2 ;  /* 0x000000ffff027224 */ /* 0x000fe200078e0a02 */
[----:B------:R1:W-:Y:S01]  /*2070*/  STL [R1+0x1edc], R15 ;  /* 0x001edc0f01007387 */ /* 0x0003e20000100800 */
[----:B------:R-:W-:Y:S01]  /*2080*/  IMAD.HI.U32 R8, R208, R231, RZ ;  /* 0x000000e7d0087227 */ /* 0x000fe200078e00ff */
[----:B--2---:R-:W-:-:S02]  /*2090*/  IADD3 R18, R204, 0x4f, RZ ;  /* 0x0000004fcc127810 */ /* 0x004fc40007ffe0ff */
[C---:B---3--:R-:W-:Y:S01]  /*20a0*/  IADD3 R17, R204.reuse, 0x50, RZ ;  /* 0x00000050cc117810 */ /* 0x048fe20007ffe0ff */
[----:B------:R-:W-:Y:S01]  /*20b0*/  IMAD R71, R93, R12, R71 ;  /* 0x0000000c5d477224 */ /* 0x000fe200078e0247 */
[----:B------:R-:W-:Y:S01]  /*20c0*/  IADD3 R12, -R7, RZ, RZ ;  /* 0x000000ff070c7210 */ /* 0x000fe20007ffe1ff */
[----:B------:R-:W-:Y:S01]  /*20d0*/  IMAD.MOV R14, RZ, RZ, -R9 ;  /* 0x000000ffff0e7224 */ /* 0x000fe200078e0a09 */
[C---:B----4-:R-:W-:Y:S01]  /*20e0*/  IADD3 R16, R204.reuse, 0x51, RZ ;  /* 0x00000051cc107810 */ /* 0x050fe20007ffe0ff */
[C---:B------:R-:W-:Y:S01]  /*20f0*/  IMAD R246, R93.reuse, R10, R246 ;  /* 0x0000000a5df67224 */ /* 0x040fe200078e02f6 */
[----:B-1----:R-:W-:Y:S01]  /*2100*/  IADD3 R15, R204, 0x52, RZ ;  /* 0x00000052cc0f7810 */ /* 0x002fe20007ffe0ff */
[C---:B------:R-:W-:Y:S01]  /*2110*/  IMAD.HI.U32 R9, R208.reuse, R69, RZ ;  /* 0x00000045d0097227 */ /* 0x040fe200078e00ff */
[----:B------:R-:W-:Y:S01]  /*2120*/  IABS R21, R16 ;  /* 0x0000001000157213 */ /* 0x000fe20000000000 */
[----:B------:R1:W-:Y:S01]  /*2130*/  STL [R1+0x1ee0], R13 ;  /* 0x001ee00d01007387 */ /* 0x0003e20000100800 */
[----:B------:R-:W-:Y:S01]  /*2140*/  IABS R235, R15 ;  /* 0x0000000f00eb7213 */ /* 0x000fe20000000000 */
[C---:B------:R-:W-:Y:S01]  /*2150*/  IMAD.HI.U32 R10, R208.reuse, R183, RZ ;  /* 0x000000b7d00a7227 */ /* 0x040fe200078e00ff */
[----:B------:R-:W-:Y:S01]  /*2160*/  IABS R189, R17 ;  /* 0x0000001100bd7213 */ /* 0x000fe20000000000 */
[----:B------:R2:W-:Y:S01]  /*2170*/  STL [R1+0x1eec], R18 ;  /* 0x001eec1201007387 */ /* 0x0005e20000100800 */
[----:B------:R-:W-:Y:S01]  /*2180*/  IABS R87, R13 ;  /* 0x0000000d00577213 */ /* 0x000fe20000000000 */
[----:B------:R-:W-:Y:S01]  /*2190*/  IMAD R67, R93, R2, R67 ;  /* 0x000000025d437224 */ /* 0x000fe200078e0243 */
[----:B------:R-:W-:Y:S01]  /*21a0*/  IABS R97, R18 ;  /* 0x0000001200617213 */ /* 0x000fe20000000000 */
[----:B------:R-:W-:Y:S01]  /*21b0*/  IMAD.MOV R8, RZ, RZ, -R8 ;  /* 0x000000ffff087224 */ /* 0x000fe200078e0a08 */
[----:B------:R3:W-:Y:S01]  /*21c0*/  STL [R1+0x1ef8], R17 ;  /* 0x001ef81101007387 */ /* 0x0007e20000100800 */
[----:B------:R-:W-:Y:S01]  /*21d0*/  IMAD.HI.U32 R2, R208, R76, RZ ;  /* 0x0000004cd0027227 */ /* 0x000fe200078e00ff */
[----:B-1----:R-:W-:-:S02]  /*21e0*/  IADD3 R13, R204, 0x53, RZ ;  /* 0x00000053cc0d7810 */ /* 0x002fc40007ffe0ff */
[----:B------:R1:W-:Y:S01]  /*21f0*/  STL [R1+0x1efc], R16 ;  /* 0x001efc1001007387 */ /* 0x0003e20000100800 */
[----:B------:R-:W-:Y:S01]  /*2200*/  IMAD.HI.U32 R7, R208, R179, RZ ;  /* 0x000000b3d0077227 */ /* 0x000fe200078e00ff */
[C---:B--2---:R-:W-:Y:S02]  /*2210*/  IADD3 R18, R204.reuse, 0x54, RZ ;  /* 0x00000054cc127810 */ /* 0x044fe40007ffe0ff */
[----:B------:R2:W-:Y:S01]  /*2220*/  STL [R1+0x1f04], R15 ;  /* 0x001f040f01007387 */ /* 0x0005e20000100800 */
[C---:B------:R-:W-:Y:S01]  /*2230*/  IMAD R229, R93.reuse, R14, R229 ;  /* 0x0000000e5de57224 */ /* 0x040fe200078e02e5 */
[C---:B---3--:R-:W-:Y:S01]  /*2240*/  IADD3 R17, R204.reuse, 0x55, RZ ;  /* 0x00000055cc117810 */ /* 0x048fe20007ffe0ff */
[----:B------:R-:W-:Y:S01]  /*2250*/  IMAD.MOV R14, RZ, RZ, -R9 ;  /* 0x000000ffff0e7224 */ /* 0x000fe200078e0a09 */
[----:B------:R3:W-:Y:S01]  /*2260*/  STL [R1+0x1f08], R13 ;  /* 0x001f080d01007387 */ /* 0x0007e20000100800 */
[----:B------:R-:W-:Y:S01]  /*2270*/  IMAD.MOV R10, RZ, RZ, -R10 ;  /* 0x000000ffff0a7224 */ /* 0x000fe200078e0a0a */
[----:B-1----:R-:W-:Y:S01]  /*2280*/  IADD3 R16, R204, 0x56, RZ ;  /* 0x00000056cc107810 */ /* 0x002fe20007ffe0ff */
[C---:B------:R-:W-:Y:S01]  /*2290*/  IMAD R73, R93.reuse, R12, R73 ;  /* 0x0000000c5d497224 */ /* 0x040fe200078e0249 */
[----:B------:R-:W-:Y:S01]  /*22a0*/  IABS R103, R17 ;  /* 0x0000001100677213 */ /* 0x000fe20000000000 */
[----:B------:R-:W-:Y:S01]  /*22b0*/  IMAD.HI.U32 R9, R208, R85, RZ ;  /* 0x00000055d0097227 */ /* 0x000fe200078e00ff */
[C---:B--2---:R-:W-:Y:S01]  /*22c0*/  IADD3 R15, R204.reuse, 0x57, RZ ;  /* 0x00000057cc0f7810 */ /* 0x044fe20007ffe0ff */
[----:B------:R1:W-:Y:S01]  /*22d0*/  STL [R1+0x1f18], R18 ;  /* 0x001f181201007387 */ /* 0x0003e20000100800 */
[----:B------:R-:W-:Y:S01]  /*22e0*/  IABS R112, R16 ;  /* 0x0000001000707213 */ /* 0x000fe20000000000 */
[----:B------:R-:W-:Y:S01]  /*22f0*/  IMAD R231, R93, R8, R231 ;  /* 0x000000085de77224 */ /* 0x000fe200078e02e7 */
[----:B------:R-:W-:Y:S01]  /*2300*/  IABS R101, R13 ;  /* 0x0000000d00657213 */ /* 0x000fe20000000000 */
[----:B------:R-:W-:Y:S01]  /*2310*/  IMAD.MOV R2, RZ, RZ, -R2 ;  /* 0x000000ffff027224 */ /* 0x000fe200078e0a02 */
[----:B------:R2:W-:Y:S01]  /*2320*/  STL [R1+0x1f1c], R17 ;  /* 0x001f1c1101007387 */ /* 0x0005e20000100800 */
[----:B------:R-:W-:Y:S01]  /*2330*/  IMAD.MOV R12, RZ, RZ, -R7 ;  /* 0x000000ffff0c7224 */ /* 0x000fe200078e0a07 */
[----:B---3--:R-:W-:Y:S01]  /*2340*/  IADD3 R13, R204, 0x58, RZ ;  /* 0x00000058cc0d7810 */ /* 0x008fe20007ffe0ff */
[----:B------:R-:W-:Y:S01]  /*2350*/  IMAD.HI.U32 R8, R208, R89, RZ ;  /* 0x00000059d0087227 */ /* 0x000fe200078e00ff */
[----:B------:R3:W-:Y:S01]  /*2360*/  STL [R1+0x1f20], R16 ;  /* 0x001f201001007387 */ /* 0x0007e20000100800 */
[----:B------:R-:W-:-:S02]  /*2370*/  IABS R191, R18 ;  /* 0x0000001200bf7213 */ /* 0x000fc40000000000 */
[----:B------:R-:W-:Y:S01]  /*2380*/  IMAD.HI.U32 R7, R208, R83, RZ ;  /* 0x00000053d0077227 */ /* 0x000fe200078e00ff */
[----:B------:R-:W-:Y:S01]  /*2390*/  IADD3 R8, -R8, RZ, RZ ;  /* 0x000000ff08087210 */ /* 0x000fe20007ffe1ff */
[----:B------:R-:W-:Y:S01]  /*23a0*/  STL [R1+0x1f2c], R15 ;  /* 0x001f2c0f01007387 */ /* 0x000fe20000100800 */
[C---:B-1----:R-:W-:Y:S01]  /*23b0*/  IADD3 R18, R204.reuse, 0x59, RZ ;  /* 0x00000059cc127810 */ /* 0x042fe20007ffe0ff */
[C---:B------:R-:W-:Y:S01]  /*23c0*/  IMAD R183, R93.reuse, R10, R183 ;  /* 0x0000000a5db77224 */ /* 0x040fe200078e02b7 */
[----:B--2---:R-:W-:Y:S01]  /*23d0*/  IADD3 R17, R204, 0x5a, RZ ;  /* 0x0000005acc117810 */ /* 0x004fe20007ffe0ff */
[----:B------:R-:W-:Y:S01]  /*23e0*/  IMAD R69, R93, R14, R69 ;  /* 0x0000000e5d457224 */ /* 0x000fe200078e0245 */
[----:B------:R-:W-:Y:S01]  /*23f0*/  IADD3 R14, -R9, RZ, RZ ;  /* 0x000000ff090e7210 */ /* 0x000fe20007ffe1ff */
[----:B------:R-:W-:Y:S01]  /*2400*/  IMAD.HI.U32 R10, R208, R91, RZ ;  /* 0x0000005bd00a7227 */ /* 0x000fe200078e00ff */
[----:B---3--:R-:W-:Y:S01]  /*2410*/  IADD3 R16, R204, 0x5b, RZ ;  /* 0x0000005bcc107810 */ /* 0x008fe20007ffe0ff */
[----:B------:R1:W-:Y:S01]  /*2420*/  STL [R1+0x1f30], R13 ;  /* 0x001f300d01007387 */ /* 0x0003e20000100800 */
[----:B------:R-:W-:Y:S01]  /*2430*/  IABS R193, R13 ;  /* 0x0000000d00c17213 */ /* 0x000fe20000000000 */
[C---:B------:R-:W-:Y:S01]  /*2440*/  IMAD R76, R93.reuse, R2, R76 ;  /* 0x000000025d4c7224 */ /* 0x040fe200078e024c */
[----:B------:R-:W-:Y:S01]  /*2450*/  IABS R109, R16 ;  /* 0x00000010006d7213 */ /* 0x000fe20000000000 */
[----:B------:R-:W-:Y:S01]  /*2460*/  IMAD R179, R93, R12, R179 ;  /* 0x0000000c5db37224 */ /* 0x000fe200078e02b3 */
[----:B------:R2:W-:Y:S01]  /*2470*/  STL [R1+0x1f40], R18 ;  /* 0x001f401201007387 */ /* 0x0005e20000100800 */
[----:B------:R-:W-:Y:S01]  /*2480*/  IMAD.HI.U32 R2, R208, R77, RZ ;  /* 0x0000004dd0027227 */ /* 0x000fe200078e00ff */
[----:B------:R-:W-:-:S02]  /*2490*/  IABS R107, R18 ;  /* 0x00000012006b7213 */ /* 0x000fc40000000000 */
[----:B------:R3:W-:Y:S01]  /*24a0*/  STL [R1+0x1f44], R17 ;  /* 0x001f441101007387 */ /* 0x0007e20000100800 */
[----:B------:R-:W-:Y:S01]  /*24b0*/  IMAD.MOV R12, RZ, RZ, -R7 ;  /* 0x000000ffff0c7224 */ /* 0x000fe200078e0a07 */
[----:B------:R-:W-:Y:S01]  /*24c0*/  IADD3 R2, -R2, RZ, RZ ;  /* 0x000000ff02027210 */ /* 0x000fe20007ffe1ff */
[----:B------:R-:W-:Y:S01]  /*24d0*/  IMAD.HI.U32 R7, R208, R52, RZ ;  /* 0x00000034d0077227 */ /* 0x000fe200078e00ff */
[----:B-1----:R-:W-:Y:S01]  /*24e0*/  IADD3 R13, R204, 0x5d, RZ ;  /* 0x0000005dcc0d7810 */ /* 0x002fe20007ffe0ff */
[----:B------:R-:W-:Y:S01]  /*24f0*/  STL [R1+0x1f48], R16 ;  /* 0x001f481001007387 */ /* 0x000fe20000100800 */
[----:B------:R-:W-:Y:S01]  /*2500*/  IABS R237, R17 ;  /* 0x0000001100ed7213 */ /* 0x000fe20000000000 */
[----:B------:R-:W-:Y:S01]  /*2510*/  IMAD.HI.U32 R9, R208, R185, RZ ;  /* 0x000000b9d0097227 */ /* 0x000fe200078e00ff */
[C---:B--2---:R-:W-:Y:S02]  /*2520*/  IADD3 R18, R204.reuse, 0x5f, RZ ;  /* 0x0000005fcc127810 */ /* 0x044fe40007ffe0ff */
[C---:B---3--:R-:W-:Y:S01]  /*2530*/  IADD3 R17, R204.reuse, 0x60, RZ ;  /* 0x00000060cc117810 */ /* 0x048fe20007ffe0ff */
[----:B------:R-:W-:Y:S01]  /*2540*/  IMAD.MOV R10, RZ, RZ, -R10 ;  /* 0x000000ffff0a7224 */ /* 0x000fe200078e0a0a */
[----:B------:R-:W-:Y:S01]  /*2550*/  IABS R105, R13 ;  /* 0x0000000d00697213 */ /* 0x000fe20000000000 */
[C---:B------:R-:W-:Y:S01]  /*2560*/  IMAD R83, R93.reuse, R12, R83 ;  /* 0x0000000c5d537224 */ /* 0x040fe200078e0253 */
[----:B------:R-:W-:Y:S01]  /*2570*/  IABS R113, R18 ;  /* 0x0000001200717213 */ /* 0x000fe20000000000 */
[C---:B------:R-:W-:Y:S01]  /*2580*/  IMAD R85, R93.reuse, R14, R85 ;  /* 0x0000000e5d557224 */ /* 0x040fe200078e0255 */
[----:B------:R-:W-:Y:S01]  /*2590*/  IABS R197, R17 ;  /* 0x0000001100c57213 */ /* 0x000fe20000000000 */
[----:B------:R-:W-:Y:S01]  /*25a0*/  IMAD.MOV R12, RZ, RZ, -R7 ;  /* 0x000000ffff0c7224 */ /* 0x000fe200078e0a07 */
[C---:B------:R-:W-:Y:S01]  /*25b0*/  IADD3 R46, R204.reuse, 0x90, RZ ;  /* 0x00000090cc2e7810 */ /* 0x040fe20007ffe0ff */
[----:B------:R-:W-:Y:S01]  /*25c0*/  IMAD.MOV R14, RZ, RZ, -R9 ;  /* 0x000000ffff0e7224 */ /* 0x000fe200078e0a09 */
[C---:B------:R-:W-:Y:S01]  /*25d0*/  IADD3 R48, R204.reuse, 0x91, RZ ;  /* 0x00000091cc307810 */ /* 0x040fe20007ffe0ff */
[C---:B------:R-:W-:Y:S01]  /*25e0*/  IMAD R89, R93.reuse, R8, R89 ;  /* 0x000000085d597224 */ /* 0x040fe200078e0259 */
[C---:B------:R-:W-:Y:S01]  /*25f0*/  IADD3 R50, R204.reuse, 0x92, RZ ;  /* 0x00000092cc327810 */ /* 0x040fe20007ffe0ff */
[----:B------:R-:W-:Y:S01]  /*2600*/  IMAD R91, R93, R10, R91 ;  /* 0x0000000a5d5b7224 */ /* 0x000fe200078e025b */
[----:B------:R-:W-:Y:S01]  /*2610*/  IADD3 R54, R204, 0x93, RZ ;  /* 0x00000093cc367810 */ /* 0x000fe20007ffe0ff */
[----:B------:R-:W-:Y:S01]  /*2620*/  IMAD.HI.U32 R8, R208, R187, RZ ;  /* 0x000000bbd0087227 */ /* 0x000fe200078e00ff */
[----:B------:R-:W-:-:S02]  /*2630*/  IADD3 R56, R204, 0x95, RZ ;  /* 0x00000095cc387810 */ /* 0x000fc40007ffe0ff */
[----:B------:R-:W-:Y:S01]  /*2640*/  IADD3 R58, R204, 0x96, RZ ;  /* 0x00000096cc3a7810 */ /* 0x000fe20007ffe0ff */
[----:B------:R-:W-:Y:S01]  /*2650*/  IMAD.HI.U32 R9, R208, R99, RZ ;  /* 0x00000063d0097227 */ /* 0x000fe200078e00ff */
[----:B------:R-:W-:Y:S02]  /*2660*/  IADD3 R8, -R8, RZ, RZ ;  /* 0x000000ff08087210 */ /* 0x000fe40007ffe1ff */
[----:B------:R-:W-:Y:S01]  /*2670*/  IADD3 R60, R204, 0x97, RZ ;  /* 0x00000097cc3c7810 */ /* 0x000fe20007ffe0ff */
[----:B------:R-:W-:Y:S01]  /*2680*/  IMAD.HI.U32 R10, R208, R95, RZ ;  /* 0x0000005fd00a7227 */ /* 0x000fe200078e00ff */
[C---:B------:R-:W-:Y:S02]  /*2690*/  IADD3 R62, R204.reuse, 0x98, RZ ;  /* 0x00000098cc3e7810 */ /* 0x040fe40007ffe0ff */
[C---:B------:R-:W-:Y:S01]  /*26a0*/  IADD3 R66, R204.reuse, 0x9a, RZ ;  /* 0x0000009acc427810 */ /* 0x040fe20007ffe0ff */
[C---:B------:R-:W-:Y:S01]  /*26b0*/  IMAD R52, R93.reuse, R12, R52 ;  /* 0x0000000c5d347224 */ /* 0x040fe200078e0234 */
[C---:B------:R-:W-:Y:S01]  /*26c0*/  IADD3 R68, R204.reuse, 0x9b, RZ ;  /* 0x0000009bcc447810 */ /* 0x040fe20007ffe0ff */
[----:B------:R-:W-:Y:S01]  /*26d0*/  IMAD R77, R93, R2, R77 ;  /* 0x000000025d4d7224 */ /* 0x000fe200078e024d */
[C---:B------:R-:W-:Y:S01]  /*26e0*/  IADD3 R70, R204.reuse, 0x9c, RZ ;  /* 0x0000009ccc467810 */ /* 0x040fe20007ffe0ff */
[----:B------:R-:W-:Y:S01]  /*26f0*/  IMAD.MOV R12, RZ, RZ, -R9 ;  /* 0x000000ffff0c7224 */ /* 0x000fe200078e0a09 */
[----:B------:R-:W-:Y:S01]  /*2700*/  IADD3 R72, R204, 0x9d, RZ ;  /* 0x0000009dcc487810 */ /* 0x000fe20007ffe0ff */
[----:B------:R-:W-:Y:S01]  /*2710*/  IMAD.HI.U32 R2, R208, R181, RZ ;  /* 0x000000b5d0027227 */ /* 0x000fe200078e00ff */
[----:B------:R-:W-:-:S02]  /*2720*/  IADD3 R84, R204, 0x9f, RZ ;  /* 0x0000009fcc547810 */ /* 0x000fc40007ffe0ff */
[C---:B------:R-:W-:Y:S01]  /*2730*/  IADD3 R78, R204.reuse, 0xa0, RZ ;  /* 0x000000a0cc4e7810 */ /* 0x040fe20007ffe0ff */
[----:B------:R-:W-:Y:S01]  /*2740*/  IMAD.MOV R10, RZ, RZ, -R10 ;  /* 0x000000ffff0a7224 */ /* 0x000fe200078e0a0a */
[----:B------:R-:W-:Y:S01]  /*2750*/  IADD3 R80, R204, 0xa1, RZ ;  /* 0x000000a1cc507810 */ /* 0x000fe20007ffe0ff */
[----:B------:R-:W-:Y:S01]  /*2760*/  IMAD.HI.U32 R9, R208, R21, RZ ;  /* 0x00000015d0097227 */ /* 0x000fe200078e00ff */
[C---:B------:R-:W-:Y:S02]  /*2770*/  IADD3 R82, R204.reuse, 0xa2, RZ ;  /* 0x000000a2cc527810 */ /* 0x040fe40007ffe0ff */
[C---:B------:R-:W-:Y:S01]  /*2780*/  IADD3 R86, R204.reuse, 0xa4, RZ ;  /* 0x000000a4cc567810 */ /* 0x040fe20007ffe0ff */
[C---:B------:R-:W-:Y:S01]  /*2790*/  IMAD R99, R93.reuse, R12, R99 ;  /* 0x0000000c5d637224 */ /* 0x040fe200078e0263 */
[C---:B------:R-:W-:Y:S01]  /*27a0*/  IADD3 R90, R204.reuse, 0xa5, RZ ;  /* 0x000000a5cc5a7810 */ /* 0x040fe20007ffe0ff */
[----:B------:R-:W-:Y:S01]  /*27b0*/  IMAD.MOV R2, RZ, RZ, -R2 ;  /* 0x000000ffff027224 */ /* 0x000fe200078e0a02 */
[C---:B------:R-:W-:Y:S01]  /*27c0*/  IADD3 R94, R204.reuse, 0xa6, RZ ;  /* 0x000000a6cc5e7810 */ /* 0x040fe20007ffe0ff */
[C---:B------:R-:W-:Y:S01]  /*27d0*/  IMAD R95, R93.reuse, R10, R95 ;  /* 0x0000000a5d5f7224 */ /* 0x040fe200078e025f */
[C---:B------:R-:W-:Y:S01]  /*27e0*/  IADD3 R92, R204.reuse, 0xa7, RZ ;  /* 0x000000a7cc5c7810 */ /* 0x040fe20007ffe0ff */
[----:B------:R-:W-:Y:S01]  /*27f0*/  IMAD.MOV R12, RZ, RZ, -R9 ;  /* 0x000000ffff0c7224 */ /* 0x000fe200078e0a09 */
[C---:B------:R-:W-:Y:S01]  /*2800*/  IADD3 R88, R204.reuse, 0xa8, RZ ;  /* 0x000000a8cc587810 */ /* 0x040fe20007ffe0ff */
[----:B------:R-:W-:Y:S01]  /*2810*/  IMAD R187, R93, R8, R187 ;  /* 0x000000085dbb7224 */ /* 0x000fe200078e02bb */
[----:B------:R-:W-:Y:S01]  /*2820*/  IADD3 R96, R204, 0xa9, RZ ;  /* 0x000000a9cc607810 */ /* 0x000fe20007ffe0ff */
[----:B------:R-:W-:Y:S01]  /*2830*/  IMAD.HI.U32 R10, R208, R235, RZ ;  /* 0x000000ebd00a7227 */ /* 0x000fe200078e00ff */
[----:B------:R-:W-:-:S02]  /*2840*/  IADD3 R98, R204, 0xaa, RZ ;  /* 0x000000aacc627810 */ /* 0x000fc40007ffe0ff */
[----:B------:R-:W-:Y:S01]  /*2850*/  IADD3 R104, R204, 0xab, RZ ;  /* 0x000000abcc687810 */ /* 0x000fe20007ffe0ff */
[----:B------:R-:W-:Y:S01]  /*2860*/  IMAD.HI.U32 R8, R208, R189, RZ ;  /* 0x000000bdd0087227 */ /* 0x000fe200078e00ff */
[----:B------:R-:W-:Y:S02]  /*2870*/  IABS R100, R94 ;  /* 0x0000005e00647213 */ /* 0x000fe40000000000 */
[----:B------:R-:W-:Y:S01]  /*2880*/  IADD3 R102, R204, 0xac, RZ ;  /* 0x000000accc667810 */ /* 0x000fe20007ffe0ff */
[C---:B------:R-:W-:Y:S01]  /*2890*/  IMAD R181, R93.reuse, R2, R181 ;  /* 0x000000025db57224 */ /* 0x040fe200078e02b5 */
[----:B------:R-:W-:Y:S01]  /*28a0*/  IABS R111, R104 ;  /* 0x00000068006f7213 */ /* 0x000fe20000000000 */
[----:B------:R-:W-:Y:S01]  /*28b0*/  IMAD R21, R93, R12, R21 ;  /* 0x0000000c5d157224 */ /* 0x000fe200078e0215 */
[----:B------:R-:W-:Y:S01]  /*28c0*/  IABS R12, R15 ;  /* 0x0000000f000c7213 */ /* 0x000fe20000000000 */
[----:B------:R-:W-:Y:S01]  /*28d0*/  IMAD.HI.U32 R2, R208, R11, RZ ;  /* 0x0000000bd0027227 */ /* 0x000fe200078e00ff */
[----:B------:R-:W-:-:S02]  /*28e0*/  IADD3 R15, R204, 0x5c, RZ ;  /* 0x0000005ccc0f7810 */ /* 0x000fc40007ffe0ff */
[C---:B------:R-:W-:Y:S01]  /*28f0*/  IADD3 R106, R204.reuse, 0xae, RZ ;  /* 0x000000aecc6a7810 */ /* 0x040fe20007ffe0ff */
[----:B------:R-:W-:Y:S01]  /*2900*/  IMAD.MOV R10, RZ, RZ, -R10 ;  /* 0x000000ffff0a7224 */ /* 0x000fe200078e0a0a */
[----:B------:R-:W-:Y:S01]  /*2910*/  IABS R195, R15 ;  /* 0x0000000f00c37213 */ /* 0x000fe20000000000 */
[----:B------:R-:W-:Y:S01]  /*2920*/  IMAD.MOV R8, RZ, RZ, -R8 ;  /* 0x000000ffff087224 */ /* 0x000fe200078e0a08 */
[----:B------:R1:W-:Y:S01]  /*2930*/  STL [R1+0x1f5c], R15 ;  /* 0x001f5c0f01007387 */ /* 0x0003e20000100800 */
[----:B------:R-:W-:Y:S01]  /*2940*/  IMAD.MOV R2, RZ, RZ, -R2 ;  /* 0x000000ffff027224 */ /* 0x000fe200078e0a02 */
[C---:B------:R-:W-:Y:S01]  /*2950*/  IADD3 R108, R204.reuse, 0xaf, RZ ;  /* 0x000000afcc6c7810 */ /* 0x040fe20007ffe0ff */
[C---:B------:R-:W-:Y:S01]  /*2960*/  IMAD R235, R93.reuse, R10, R235 ;  /* 0x0000000a5deb7224 */ /* 0x040fe200078e02eb */
[----:B------:R2:W-:Y:S01]  /*2970*/  STL [R1+0x1f60], R13 ;  /* 0x001f600d01007387 */ /* 0x0005e20000100800 */
[----:B------:R-:W-:Y:S01]  /*2980*/  IMAD R189, R93, R8, R189 ;  /* 0x000000085dbd7224 */ /* 0x000fe200078e02bd */
[----:B------:R-:W-:Y:S01]  /*2990*/  IADD3 R114, R204, 0xb1, RZ ;  /* 0x000000b1cc727810 */ /* 0x000fe20007ffe0ff */
[----:B------:R-:W-:Y:S01]  /*29a0*/  IMAD.HI.U32 R10, R208, R12, RZ ;  /* 0x0000000cd00a7227 */ /* 0x000fe200078e00ff */
[----:B------:R3:W-:Y:S01]  /*29b0*/  STL [R1+0x1f68], R19 ;  /* 0x001f681301007387 */ /* 0x0007e20000100800 */
[----:B------:R-:W-:-:S02]  /*29c0*/  IADD3 R110, R204, 0xb0, RZ ;  /* 0x000000b0cc6e7810 */ /* 0x000fc40007ffe0ff */
[----:B------:R-:W-:Y:S01]  /*29d0*/  IMAD.HI.U32 R8, R208, R103, RZ ;  /* 0x00000067d0087227 */ /* 0x000fe200078e00ff */
[----:B------:R-:W-:Y:S01]  /*29e0*/  IADD3 R10, -R10, RZ, RZ ;  /* 0x000000ff0a0a7210 */ /* 0x000fe20007ffe1ff */
[----:B------:R4:W-:Y:S01]  /*29f0*/  STL [R1+0x1f6c], R18 ;  /* 0x001f6c1201007387 */ /* 0x0009e20000100800 */
[C---:B-1----:R-:W-:Y:S01]  /*2a00*/  IADD3 R15, R204.reuse, 0x61, RZ ;  /* 0x00000061cc0f7810 */ /* 0x042fe20007ffe0ff */
[C---:B------:R-:W-:Y:S01]  /*2a10*/  IMAD R7, R93.reuse, R2, R11 ;  /* 0x000000025d077224 */ /* 0x040fe200078e020b */
[----:B--2---:R-:W-:Y:S01]  /*2a20*/  IADD3 R13, R204, 0x62, RZ ;  /* 0x00000062cc0d7810 */ /* 0x004fe20007ffe0ff */
[----:B------:R-:W-:Y:S01]  /*2a30*/  IMAD.HI.U32 R11, R208, R87, RZ ;  /* 0x00000057d00b7227 */ /* 0x000fe200078e00ff */
[----:B---3--:R-:W-:Y:S01]  /*2a40*/  IADD3 R19, R204, 0x63, RZ ;  /* 0x00000063cc137810 */ /* 0x008fe20007ffe0ff */
[----:B------:R1:W-:Y:S01]  /*2a50*/  STL [R1+0x1f70], R17 ;  /* 0x001f701101007387 */ /* 0x0003e20000100800 */
[----:B------:R-:W-:Y:S01]  /*2a60*/  IABS R115, R15 ;  /* 0x0000000f00737213 */ /* 0x000fe20000000000 */
[----:B------:R-:W-:Y:S01]  /*2a70*/  IMAD.HI.U32 R2, R208, R233, RZ ;  /* 0x000000e9d0027227 */ /* 0x000fe200078e00ff */
[----:B------:R-:W-:Y:S01]  /*2a80*/  IABS R239, R13 ;  /* 0x0000000d00ef7213 */ /* 0x000fe20000000000 */
[----:B------:R2:W-:Y:S01]  /*2a90*/  STL [R1+0x1f84], R15 ;  /* 0x001f840f01007387 */ /* 0x0005e20000100800 */
[C---:B----4-:R-:W-:Y:S01]  /*2aa0*/  IADD3 R18, R204.reuse, 0x64, RZ ;  /* 0x00000064cc127810 */ /* 0x050fe20007ffe0ff */
[----:B------:R-:W-:Y:S01]  /*2ab0*/  IMAD.MOV R8, RZ, RZ, -R8 ;  /* 0x000000ffff087224 */ /* 0x000fe200078e0a08 */
[----:B------:R-:W-:Y:S01]  /*2ac0*/  IABS R39, R19 ;  /* 0x0000001300277213 */ /* 0x000fe20000000000 */
[----:B------:R-:W-:Y:S01]  /*2ad0*/  IMAD R185, R93, R14, R185 ;  /* 0x0000000e5db97224 */ /* 0x000fe200078e02b9 */
[----:B------:R3:W-:Y:S01]  /*2ae0*/  STL [R1+0x1f88], R13 ;  /* 0x001f880d01007387 */ /* 0x0007e20000100800 */
[----:B------:R-:W-:Y:S01]  /*2af0*/  IMAD.MOV R14, RZ, RZ, -R11 ;  /* 0x000000ffff0e7224 */ /* 0x000fe200078e0a0b */
[----:B-1----:R-:W-:Y:S01]  /*2b00*/  IADD3 R17, R204, 0x65, RZ ;  /* 0x00000065cc117810 */ /* 0x002fe20007ffe0ff */
[----:B------:R-:W-:Y:S01]  /*2b10*/  IMAD.MOV R2, RZ, RZ, -R2 ;  /* 0x000000ffff027224 */ /* 0x000fe200078e0a02 */
[----:B------:R1:W-:Y:S01]  /*2b20*/  STL [R1+0x1f90], R19 ;  /* 0x001f901301007387 */ /* 0x0003e20000100800 */
[----:B------:R-:W-:Y:S01]  /*2b30*/  IMAD.HI.U32 R11, R208, R101, RZ ;  /* 0x00000065d00b7227 */ /* 0x000fe200078e00ff */
[----:B--2---:R-:W-:-:S02]  /*2b40*/  IADD3 R15, R204, 0x66, RZ ;  /* 0x00000066cc0f7810 */ /* 0x004fc40007ffe0ff */
[----:B------:R-:W-:Y:S01]  /*2b50*/  STL [R1+0x1f94], R18 ;  /* 0x001f941201007387 */ /* 0x000fe20000100800 */
[C---:B------:R-:W-:Y:S01]  /*2b60*/  IMAD R103, R93.reuse, R8, R103 ;  /* 0x000000085d677224 */ /* 0x040fe200078e0267 */
[----:B---3--:R-:W-:Y:S01]  /*2b70*/  IADD3 R13, R204, 0x67, RZ ;  /* 0x00000067cc0d7810 */ /* 0x008fe20007ffe0ff */
[----:B------:R-:W-:Y:S01]  /*2b80*/  IMAD R8, R93, R10, R12 ;  /* 0x0000000a5d087224 */ /* 0x000fe200078e020c */
[----:B------:R-:W-:Y:S01]  /*2b90*/  STL [R1+0x1f98], R17 ;  /* 0x001f981101007387 */ /* 0x000fe20000100800 */
[C---:B------:R-:W-:Y:S01]  /*2ba0*/  IMAD.HI.U32 R10, R208.reuse, R109, RZ ;  /* 0x0000006dd00a7227 */ /* 0x040fe200078e00ff */
[----:B------:R-:W-:Y:S02]  /*2bb0*/  IABS R119, R17 ;  /* 0x0000001100777213 */ /* 0x000fe40000000000 */
[----:B------:R-:W-:Y:S01]  /*2bc0*/  STL [R1+0x1fb0], R15 ;  /* 0x001fb00f01007387 */ /* 0x000fe20000100800 */
[----:B------:R-:W-:Y:S01]  /*2bd0*/  IMAD.HI.U32 R9, R208, R112, RZ ;  /* 0x00000070d0097227 */ /* 0x000fe200078e00ff */
[----:B------:R-:W-:-:S02]  /*2be0*/  IADD3 R10, -R10, RZ, RZ ;  /* 0x000000ff0a0a7210 */ /* 0x000fc40007ffe1ff */
[----:B------:R2:W-:Y:S01]  /*2bf0*/  STL [R1+0x1fb4], R13 ;  /* 0x001fb40d01007387 */ /* 0x0005e20000100800 */
[C---:B------:R-:W-:Y:S01]  /*2c00*/  IMAD R233, R93.reuse, R2, R233 ;  /* 0x000000025de97224 */ /* 0x040fe200078e02e9 */
[----:B------:R-:W-:Y:S01]  /*2c10*/  IABS R121, R13 ;  /* 0x0000000d00797213 */ /* 0x000fe20000000000 */
[----:B------:R-:W-:Y:S01]  /*2c20*/  IMAD R87, R93, R14, R87 ;  /* 0x0000000e5d577224 */ /* 0x000fe200078e0257 */
[----:B------:R-:W-:Y:S01]  /*2c30*/  IADD3 R14, -R11, RZ, RZ ;  /* 0x000000ff0b0e7210 */ /* 0x000fe20007ffe1ff */
[----:B------:R-:W-:Y:S01]  /*2c40*/  IMAD.HI.U32 R2, R208, R97, RZ ;  /* 0x00000061d0027227 */ /* 0x000fe200078e00ff */
[----:B-1----:R-:W-:Y:S02]  /*2c50*/  IADD3 R19, R204, 0x68, RZ ;  /* 0x00000068cc137810 */ /* 0x002fe40007ffe0ff */
[----:B------:R-:W-:Y:S01]  /*2c60*/  IABS R199, R18 ;  /* 0x0000001200c77213 */ /* 0x000fe20000000000 */
[----:B------:R-:W-:Y:S01]  /*2c70*/  IMAD.HI.U32 R11, R208, R193, RZ ;  /* 0x000000c1d00b7227 */ /* 0x000fe200078e00ff */
[----:B------:R-:W-:Y:S01]  /*2c80*/  IADD3 R2, -R2, RZ, RZ ;  /* 0x000000ff02027210 */ /* 0x000fe20007ffe1ff */
[----:B------:R-:W-:Y:S01]  /*2c90*/  STL [R1+0x1fb8], R19 ;  /* 0x001fb81301007387 */ /* 0x000fe20000100800 */
[C---:B--2---:R-:W-:Y:S01]  /*2ca0*/  IADD3 R13, R204.reuse, 0x69, RZ ;  /* 0x00000069cc0d7810 */ /* 0x044fe20007ffe0ff */
[----:B------:R-:W-:Y:S01]  /*2cb0*/  IMAD.MOV R9, RZ, RZ, -R9 ;  /* 0x000000ffff097224 */ /* 0x000fe200078e0a09 */
[----:B------:R-:W-:Y:S01]  /*2cc0*/  IABS R245, R15 ;  /* 0x0000000f00f57213 */ /* 0x000fe20000000000 */
[C---:B------:R-:W-:Y:S01]  /*2cd0*/  IMAD R101, R93.reuse, R14, R101 ;  /* 0x0000000e5d657224 */ /* 0x040fe200078e0265 */
[C---:B------:R-:W-:Y:S01]  /*2ce0*/  IADD3 R18, R204.reuse, 0x6a, RZ ;  /* 0x0000006acc127810 */ /* 0x040fe20007ffe0ff */
[----:B------:R-:W-:Y:S01]  /*2cf0*/  IMAD.MOV R14, RZ, RZ, -R11 ;  /* 0x000000ffff0e7224 */ /* 0x000fe200078e0a0b */
[C---:B------:R-:W-:Y:S01]  /*2d00*/  IADD3 R17, R204.reuse, 0x6b, RZ ;  /* 0x0000006bcc117810 */ /* 0x040fe20007ffe0ff */
[----:B------:R-:W-:Y:S01]  /*2d10*/  IMAD R112, R93, R9, R112 ;  /* 0x000000095d707224 */ /* 0x000fe200078e0270 */
[----:B------:R-:W-:Y:S01]  /*2d20*/  IADD3 R15, R204, 0x6c, RZ ;  /* 0x0000006ccc0f7810 */ /* 0x000fe20007ffe0ff */
[----:B------:R-:W-:Y:S01]  /*2d30*/  IMAD.HI.U32 R9, R208, R237, RZ ;  /* 0x000000edd0097227 */ /* 0x000fe200078e00ff */
[----:B------:R1:W-:Y:S01]  /*2d40*/  STL [R1+0x1fbc], R13 ;  /* 0x001fbc0d01007387 */ /* 0x0003e20000100800 */
[----:B------:R-:W-:-:S02]  /*2d50*/  IABS R240, R18 ;  /* 0x0000001200f07213 */ /* 0x000fc40000000000 */
[C---:B------:R-:W-:Y:S01]  /*2d60*/  IMAD R109, R93.reuse, R10, R109 ;  /* 0x0000000a5d6d7224 */ /* 0x040fe200078e026d */
[----:B------:R2:W-:Y:S01]  /*2d70*/  STL [R1+0x1fc0], R18 ;  /* 0x001fc01201007387 */ /* 0x0005e20000100800 */
[C---:B------:R-:W-:Y:S01]  /*2d80*/  IMAD.HI.U32 R10, R208.reuse, R197, RZ ;  /* 0x000000c5d00a7227 */ /* 0x040fe200078e00ff */
[----:B------:R-:W-:Y:S02]  /*2d90*/  IABS R125, R17 ;  /* 0x00000011007d7213 */ /* 0x000fe40000000000 */
[----:B------:R-:W-:Y:S01]  /*2da0*/  STL [R1+0x1fd8], R17 ;  /* 0x001fd81101007387 */ /* 0x000fe20000100800 */
[C---:B------:R-:W-:Y:S01]  /*2db0*/  IMAD R97, R93.reuse, R2, R97 ;  /* 0x000000025d617224 */ /* 0x040fe200078e0261 */
[----:B-1----:R-:W-:Y:S01]  /*2dc0*/  IABS R13, R13 ;  /* 0x0000000d000d7213 */ /* 0x002fe20000000000 */
[----:B------:R-:W-:Y:S01]  /*2dd0*/  IMAD R193, R93, R14, R193 ;  /* 0x0000000e5dc17224 */ /* 0x000fe200078e02c1 */
[----:B------:R1:W-:Y:S01]  /*2de0*/  STL [R1+0x1fdc], R15 ;  /* 0x001fdc0f01007387 */ /* 0x0003e20000100800 */
[----:B------:R-:W-:Y:S01]  /*2df0*/  IMAD.HI.U32 R2, R208, R191, RZ ;  /* 0x000000bfd0027227 */ /* 0x000fe200078e00ff */
[----:B------:R-:W-:-:S02]  /*2e00*/  IABS R203, R15 ;  /* 0x0000000f00cb7213 */ /* 0x000fc40000000000 */
[----:B------:R-:W-:Y:S01]  /*2e10*/  IABS R201, R19 ;  /* 0x0000001300c97213 */ /* 0x000fe20000000000 */
[----:B------:R-:W-:Y:S01]  /*2e20*/  IMAD.HI.U32 R11, R208, R195, RZ ;  /* 0x000000c3d00b7227 */ /* 0x000fe200078e00ff */
[C---:B------:R-:W-:Y:S01]  /*2e30*/  IADD3 R19, R204.reuse, 0x6e, RZ ;  /* 0x0000006ecc137810 */ /* 0x040fe20007ffe0ff */
[----:B------:R3:W-:Y:S01]  /*2e40*/  STL [R1+0x1fe0], R20 ;  /* 0x001fe01401007387 */ /* 0x0007e20000100800 */
[C---:B--2---:R-:W-:Y:S01]  /*2e50*/  IADD3 R18, R204.reuse, 0x6f, RZ ;  /* 0x0000006fcc127810 */ /* 0x044fe20007ffe0ff */
[----:B------:R-:W-:Y:S01]  /*2e60*/  IMAD.MOV R14, RZ, RZ, -R9 ;  /* 0x000000ffff0e7224 */ /* 0x000fe200078e0a09 */
[----:B-1----:R-:W-:Y:S01]  /*2e70*/  IADD3 R15, R204, 0x71, RZ ;  /* 0x00000071cc0f7810 */ /* 0x002fe20007ffe0ff */
[----:B------:R-:W-:Y:S01]  /*2e80*/  IMAD.HI.U32 R9, R208, R113, RZ ;  /* 0x00000071d0097227 */ /* 0x000fe200078e00ff */
[----:B------:R-:W-:Y:S01]  /*2e90*/  IADD3 R17, R204, 0x70, RZ ;  /* 0x00000070cc117810 */ /* 0x000fe20007ffe0ff */
[----:B------:R1:W-:Y:S01]  /*2ea0*/  STL [R1+0x1fe4], R19 ;  /* 0x001fe41301007387 */ /* 0x0003e20000100800 */
[----:B------:R-:W-:Y:S01]  /*2eb0*/  IABS R131, R15 ;  /* 0x0000000f00837213 */ /* 0x000fe20000000000 */
[----:B------:R-:W-:Y:S01]  /*2ec0*/  IMAD.MOV R10, RZ, RZ, -R10 ;  /* 0x000000ffff0a7224 */ /* 0x000fe200078e0a0a */
[----:B------:R-:W-:Y:S01]  /*2ed0*/  IABS R205, R18 ;  /* 0x0000001200cd7213 */ /* 0x000fe20000000000 */
[----:B------:R-:W-:Y:S01]  /*2ee0*/  IMAD.HI.U32 R12, R208, R105, RZ ;  /* 0x00000069d00c7227 */ /* 0x000fe200078e00ff */
[----:B------:R-:W-:Y:S01]  /*2ef0*/  IABS R123, R19 ;  /* 0x00000013007b7213 */ /* 0x000fe20000000000 */
[----:B------:R2:W-:Y:S01]  /*2f00*/  STL [R1+0x1fe8], R18 ;  /* 0x001fe81201007387 */ /* 0x0005e20000100800 */
[C---:B---3--:R-:W-:Y:S01]  /*2f10*/  IADD3 R20, R204.reuse, 0x72, RZ ;  /* 0x00000072cc147810 */ /* 0x048fe20007ffe0ff */
[----:B------:R-:W-:Y:S01]  /*2f20*/  IMAD.MOV R2, RZ, RZ, -R2 ;  /* 0x000000ffff027224 */ /* 0x000fe200078e0a02 */
[----:B------:R-:W-:Y:S01]  /*2f30*/  IABS R135, R17 ;  /* 0x0000001100877213 */ /* 0x000fe20000000000 */
[----:B------:R-:W-:Y:S01]  /*2f40*/  IMAD.MOV R16, RZ, RZ, -R11 ;  /* 0x000000ffff107224 */ /* 0x000fe200078e0a0b */
[----:B-1----:R-:W-:Y:S01]  /*2f50*/  IADD3 R19, R204, 0x73, RZ ;  /* 0x00000073cc137810 */ /* 0x002fe20007ffe0ff */
[----:B------:R-:W-:Y:S01]  /*2f60*/  IMAD R237, R93, R14, R237 ;  /* 0x0000000e5ded7224 */ /* 0x000fe200078e02ed */
[----:B------:R-:W-:Y:S01]  /*2f70*/  IADD3 R14, -R9, RZ, RZ ;  /* 0x000000ff090e7210 */ /* 0x000fe20007ffe1ff */
[----:B------:R-:W-:Y:S01]  /*2f80*/  IMAD.HI.U32 R11, R208, R115, RZ ;  /* 0x00000073d00b7227 */ /* 0x000fe200078e00ff */
[----:B------:R1:W-:Y:S01]  /*2f90*/  STL [R1+0x2000], R17 ;  /* 0x0020001101007387 */ /* 0x0003e20000100800 */
[----:B--2---:R-:W-:-:S02]  /*2fa0*/  IADD3 R18, R204, 0x74, RZ ;  /* 0x00000074cc127810 */ /* 0x004fc40007ffe0ff */
[C---:B------:R-:W-:Y:S01]  /*2fb0*/  IMAD R197, R93.reuse, R10, R197 ;  /* 0x0000000a5dc57224 */ /* 0x040fe200078e02c5 */
[----:B------:R2:W-:Y:S01]  /*2fc0*/  STL [R1+0x2004], R15 ;  /* 0x0020040f01007387 */ /* 0x0005e20000100800 */
[----:B------:R-:W-:Y:S01]  /*2fd0*/  IMAD.HI.U32 R10, R208, R119, RZ ;  /* 0x00000077d00a7227 */ /* 0x000fe200078e00ff */
[----:B------:R-:W-:Y:S02]  /*2fe0*/  IABS R242, R20 ;  /* 0x0000001400f27213 */ /* 0x000fe40000000000 */
[----:B------:R-:W-:Y:S01]  /*2ff0*/  STL [R1+0x2008], R20 ;  /* 0x0020081401007387 */ /* 0x000fe20000100800 */
[----:B------:R-:W-:Y:S01]  /*3000*/  IMAD.MOV R12, RZ, RZ, -R12 ;  /* 0x000000ffff0c7224 */ /* 0x000fe200078e0a0c */
[C---:B-1----:R-:W-:Y:S01]  /*3010*/  IADD3 R17, R204.reuse, 0x75, RZ ;  /* 0x00000075cc117810 */ /* 0x042fe20007ffe0ff */
[C---:B------:R-:W-:Y:S01]  /*3020*/  IMAD R191, R93.reuse, R2, R191 ;  /* 0x000000025dbf7224 */ /* 0x040fe200078e02bf */
[----:B------:R-:W-:Y:S01]  /*3030*/  STL [R1+0x200c], R19 ;  /* 0x00200c1301007387 */ /* 0x000fe20000100800 */
[----:B------:R-:W-:Y:S01]  /*3040*/  IMAD R195, R93, R16, R195 ;  /* 0x000000105dc37224 */ /* 0x000fe200078e02c3 */
[----:B--2---:R-:W-:Y:S01]  /*3050*/  IADD3 R15, R204, 0x76, RZ ;  /* 0x00000076cc0f7810 */ /* 0x004fe20007ffe0ff */
[----:B------:R-:W-:Y:S01]  /*3060*/  IMAD.HI.U32 R9, R208, R199, RZ ;  /* 0x000000c7d0097227 */ /* 0x000fe200078e00ff */
[----:B------:R1:W-:Y:S01]  /*3070*/  STL [R1+0x2010], R18 ;  /* 0x0020101201007387 */ /* 0x0003e20000100800 */
[----:B------:R-:W-:-:S02]  /*3080*/  IABS R207, R18 ;  /* 0x0000001200cf7213 */ /* 0x000fc40000000000 */
[C---:B------:R-:W-:Y:S01]  /*3090*/  IMAD.HI.U32 R2, R208.reuse, R107, RZ ;  /* 0x0000006bd0027227 */ /* 0x040fe200078e00ff */
[----:B------:R2:W-:Y:S01]  /*30a0*/  STL [R1+0x2028], R17 ;  /* 0x0020281101007387 */ /* 0x0005e20000100800 */
[----:B------:R-:W-:Y:S02]  /*30b0*/  IABS R57, R17 ;  /* 0x0000001100397213 */ /* 0x000fe40000000000 */
[----:B------:R-:W-:Y:S01]  /*30c0*/  IMAD.MOV R16, RZ, RZ, -R11 ;  /* 0x000000ffff107224 */ /* 0x000fe200078e0a0b */
[----:B------:R3:W-:Y:S01]  /*30d0*/  STL [R1+0x202c], R15 ;  /* 0x00202c0f01007387 */ /* 0x0007e20000100800 */
[----:B------:R-:W-:Y:S01]  /*30e0*/  IMAD.HI.U32 R11, R208, R245, RZ ;  /* 0x000000f5d00b7227 */ /* 0x000fe200078e00ff */
[----:B------:R-:W-:Y:S02]  /*30f0*/  IABS R148, R15 ;  /* 0x0000000f00947213 */ /* 0x000fe40000000000 */
[C---:B-1----:R-:W-:Y:S01]  /*3100*/  IADD3 R18, R204.reuse, 0x77, RZ ;  /* 0x00000077cc127810 */ /* 0x042fe20007ffe0ff */
[----:B------:R-:W-:Y:S01]  /*3110*/  IMAD.MOV R10, RZ, RZ, -R10 ;  /* 0x000000ffff0a7224 */ /* 0x000fe200078e0a0a */
[C---:B--2---:R-:W-:Y:S01]  /*3120*/  IADD3 R17, R204.reuse, 0x78, RZ ;  /* 0x00000078cc117810 */ /* 0x044fe20007ffe0ff */
[C---:B------:R-:W-:Y:S01]  /*3130*/  IMAD R105, R93.reuse, R12, R105 ;  /* 0x0000000c5d697224 */ /* 0x040fe200078e0269 */
[----:B------:R-:W-:Y:S01]  /*3140*/  IABS R133, R19 ;  /* 0x0000001300857213 */ /* 0x000fe20000000000 */
[----:B------:R-:W-:Y:S01]  /*3150*/  IMAD R113, R93, R14, R113 ;  /* 0x0000000e5d717224 */ /* 0x000fe200078e0271 */
[----:B---3--:R-:W-:Y:S01]  /*3160*/  IADD3 R15, R204, 0x7a, RZ ;  /* 0x0000007acc0f7810 */ /* 0x008fe20007ffe0ff */
[----:B------:R-:W-:Y:S01]  /*3170*/  IMAD.HI.U32 R12, R208, R239, RZ ;  /* 0x000000efd00c7227 */ /* 0x000fe200078e00ff */
[----:B------:R1:W-:Y:S01]  /*3180*/  STL [R1+0x2030], R18 ;  /* 0x0020301201007387 */ /* 0x0003e20000100800 */
[----:B------:R-:W-:-:S02]  /*3190*/  IABS R209, R17 ;  /* 0x0000001100d17213 */ /* 0x000fc40000000000 */
[----:B------:R-:W-:Y:S01]  /*31a0*/  IMAD.MOV R14, RZ, RZ, -R9 ;  /* 0x000000ffff0e7224 */ /* 0x000fe200078e0a09 */
[----:B------:R-:W-:Y:S01]  /*31b0*/  IABS R215, R15 ;  /* 0x0000000f00d77213 */ /* 0x000fe20000000000 */
[----:B------:R-:W-:Y:S01]  /*31c0*/  IMAD.MOV R2, RZ, RZ, -R2 ;  /* 0x000000ffff027224 */ /* 0x000fe200078e0a02 */
[----:B------:R2:W-:Y:S01]  /*31d0*/  STL [R1+0x2034], R17 ;  /* 0x0020341101007387 */ /* 0x0005e20000100800 */
[C---:B------:R-:W-:Y:S01]  /*31e0*/  IMAD R115, R93.reuse, R16, R115 ;  /* 0x000000105d737224 */ /* 0x040fe200078e0273 */
[----:B------:R-:W-:Y:S01]  /*31f0*/  IADD3 R19, R204, 0x7c, RZ ;  /* 0x0000007ccc137810 */ /* 0x000fe20007ffe0ff */
[----:B------:R-:W-:Y:S01]  /*3200*/  IMAD.HI.U32 R9, R208, R13, RZ ;  /* 0x0000000dd0097227 */ /* 0x000fe200078e00ff */
[----:B------:R-:W-:Y:S02]  /*3210*/  IABS R137, R18 ;  /* 0x0000001200897213 */ /* 0x000fe40000000000 */
[C---:B-1----:R-:W-:Y:S01]  /*3220*/  IADD3 R18, R204.reuse, 0x7e, RZ ;  /* 0x0000007ecc127810 */ /* 0x042fe20007ffe0ff */
[----:B------:R-:W-:Y:S01]  /*3230*/  IMAD.MOV R16, RZ, RZ, -R11 ;  /* 0x000000ffff107224 */ /* 0x000fe200078e0a0b */
[----:B------:R-:W-:Y:S01]  /*3240*/  IABS R211, R19 ;  /* 0x0000001300d37213 */ /* 0x000fe20000000000 */
[----:B------:R-:W-:Y:S01]  /*3250*/  IMAD R119, R93, R10, R119 ;  /* 0x0000000a5d777224 */ /* 0x000fe200078e0277 */
[----:B--2---:R-:W-:Y:S01]  /*3260*/  IADD3 R17, R204, 0x7d, RZ ;  /* 0x0000007dcc117810 */ /* 0x004fe20007ffe0ff */
[----:B------:R-:W-:Y:S01]  /*3270*/  IMAD.HI.U32 R10, R208, R240, RZ ;  /* 0x000000f0d00a7227 */ /* 0x000fe200078e00ff */
[----:B------:R-:W-:-:S02]  /*3280*/  IABS R141, R18 ;  /* 0x00000012008d7213 */ /* 0x000fc40000000000 */
[----:B------:R-:W-:Y:S01]  /*3290*/  IADD3 R20, R204, 0x83, RZ ;  /* 0x00000083cc147810 */ /* 0x000fe20007ffe0ff */
[----:B------:R-:W-:Y:S01]  /*32a0*/  IMAD.HI.U32 R11, R208, R125, RZ ;  /* 0x0000007dd00b7227 */ /* 0x000fe200078e00ff */
[C---:B------:R-:W-:Y:S02]  /*32b0*/  IADD3 R116, R204.reuse, 0xb3, RZ ;  /* 0x000000b3cc747810 */ /* 0x040fe40007ffe0ff */
[C---:B------:R-:W-:Y:S01]  /*32c0*/  IADD3 R118, R204.reuse, 0xb4, RZ ;  /* 0x000000b4cc767810 */ /* 0x040fe20007ffe0ff */
[----:B------:R-:W-:Y:S01]  /*32d0*/  IMAD.MOV R12, RZ, RZ, -R12 ;  /* 0x000000ffff0c7224 */ /* 0x000fe200078e0a0c */
        /* <DEDUP_REMOVED lines=10> */
[----:B------:R-:W-:Y:S01]  /*3380*/  IMAD R245, R93, R16, R245 ;  /* 0x000000105df57224 */ /* 0x000fe200078e02f5 */
[----:B------:R-:W-:Y:S01]  /*3390*/  IADD3 R16, -R11, RZ, RZ ;  /* 0x000000ff0b107210 */ /* 0x000fe20007ffe1ff */
[----:B------:R-:W-:Y:S01]  /*33a0*/  IMAD.MOV R10, RZ, RZ, -R10 ;  /* 0x000000ffff0a7224 */ /* 0x000fe200078e0a0a */
[----:B------:R-:W-:Y:S01]  /*33b0*/  IADD3 R129, R204, 0xbb, RZ ;  /* 0x000000bbcc817810 */ /* 0x000fe20007ffe0ff */
[C---:B------:R-:W-:Y:S01]  /*33c0*/  IMAD R239, R93.reuse, R12, R239 ;  /* 0x0000000c5def7224 */ /* 0x040fe200078e02ef */
[----:B------:R-:W-:Y:S01]  /*33d0*/  IABS R136, R132 ;  /* 0x0000008400887213 */ /* 0x000fe20000000000 */
[----:B------:R-:W-:Y:S01]  /*33e0*/  IMAD.HI.U32 R12, R208, R121, RZ ;  /* 0x00000079d00c7227 */ /* 0x000fe200078e00ff */
[----:B------:R-:W-:Y:S02]  /*33f0*/  IABS R126, R124 ;  /* 0x0000007c007e7213 */ /* 0x000fe40000000000 */
[----:B------:R-:W-:Y:S01]  /*3400*/  IADD3 R138, R204, 0xbe, RZ ;  /* 0x000000becc8a7810 */ /* 0x000fe20007ffe0ff */
[----:B------:R-:W-:Y:S01]  /*3410*/  IMAD R9, R93, R14, R13 ;  /* 0x0000000e5d097224 */ /* 0x000fe200078e020d */
[----:B------:R-:W-:Y:S01]  /*3420*/  IADD3 R12, -R12, RZ, RZ ;  /* 0x000000ff0c0c7210 */ /* 0x000fe20007ffe1ff */
[----:B------:R-:W-:Y:S01]  /*3430*/  IMAD.MOV R2, RZ, RZ, -R2 ;  /* 0x000000ffff027224 */ /* 0x000fe200078e0a02 */
[----:B------:R-:W-:Y:S01]  /*3440*/  IADD3 R140, R204, 0xbf, RZ ;  /* 0x000000bfcc8c7810 */ /* 0x000fe20007ffe0ff */
[----:B------:R-:W-:Y:S01]  /*3450*/  IMAD.HI.U32 R13, R208, R131, RZ ;  /* 0x00000083d00d7227 */ /* 0x000fe200078e00ff */
[----:B------:R-:W-:-:S02]  /*3460*/  IADD3 R142, R204, 0xc0, RZ ;  /* 0x000000c0cc8e7810 */ /* 0x000fc40007ffe0ff */
[C---:B------:R-:W-:Y:S01]  /*3470*/  IADD3 R150, R204.reuse, 0xc3, RZ ;  /* 0x000000c3cc967810 */ /* 0x040fe20007ffe0ff */
[----:B------:R-:W-:Y:S01]  /*3480*/  IMAD R240, R93, R10, R240 ;  /* 0x0000000a5df07224 */ /* 0x000fe200078e02f0 */
[----:B------:R-:W-:Y:S01]  /*3490*/  IADD3 R146, R204, 0xc2, RZ ;  /* 0x000000c2cc927810 */ /* 0x000fe20007ffe0ff */
[----:B------:R-:W-:Y:S01]  /*34a0*/  IMAD.HI.U32 R11, R208, R205, RZ ;  /* 0x000000cdd00b7227 */ /* 0x000fe200078e00ff */
[C---:B------:R-:W-:Y:S02]  /*34b0*/  IADD3 R149, R204.reuse, 0xc4, RZ ;  /* 0x000000c4cc957810 */ /* 0x040fe40007ffe0ff */
[----:B------:R-:W-:Y:S01]  /*34c0*/  IADD3 R145, R204, 0xc5, RZ ;  /* 0x000000c5cc917810 */ /* 0x000fe20007ffe0ff */
[----:B------:R-:W-:Y:S01]  /*34d0*/  IMAD.HI.U32 R10, R208, R123, RZ ;  /* 0x0000007bd00a7227 */ /* 0x000fe200078e00ff */
[----:B------:R-:W-:Y:S02]  /*34e0*/  IADD3 R14, -R11, RZ, RZ ;  /* 0x000000ff0b0e7210 */ /* 0x000fe40007ffe1ff */
[C---:B------:R-:W-:Y:S01]  /*34f0*/  IADD3 R156, R204.reuse, 0xc7, RZ ;  /* 0x000000c7cc9c7810 */ /* 0x040fe20007ffe0ff */
[C---:B------:R-:W-:Y:S01]  /*3500*/  IMAD R125, R93.reuse, R16, R125 ;  /* 0x000000105d7d7224 */ /* 0x040fe200078e027d */
[C---:B------:R-:W-:Y:S01]  /*3510*/  IADD3 R158, R204.reuse, 0xc8, RZ ;  /* 0x000000c8cc9e7810 */ /* 0x040fe20007ffe0ff */
[----:B------:R-:W-:Y:S01]  /*3520*/  IMAD R117, R93, R2, R117 ;  /* 0x000000025d757224 */ /* 0x000fe200078e0275 */
[----:B------:R-:W-:Y:S01]  /*3530*/  IABS R152, R145 ;  /* 0x0000009100987213 */ /* 0x000fe20000000000 */
[----:B------:R-:W-:Y:S01]  /*3540*/  IMAD.MOV R16, RZ, RZ, -R13 ;  /* 0x000000ffff107224 */ /* 0x000fe200078e0a0d */
[----:B------:R-:W-:Y:S01]  /*3550*/  IADD3 R13, R204, 0x7b, RZ ;  /* 0x0000007bcc0d7810 */ /* 0x000fe20007ffe0ff */
[----:B------:R-:W-:Y:S01]  /*3560*/  IMAD.HI.U32 R2, R208, R39, RZ ;  /* 0x00000027d0027227 */ /* 0x000fe200078e00ff */
[----:B------:R-:W-:-:S02]  /*3570*/  IADD3 R162, R204, 0xc9, RZ ;  /* 0x000000c9cca27810 */ /* 0x000fc40007ffe0ff */
[----:B------:R-:W-:Y:S01]  /*3580*/  IADD3 R166, R204, 0xcc, RZ ;  /* 0x000000cccca67810 */ /* 0x000fe20007ffe0ff */
[----:B------:R-:W-:Y:S01]  /*3590*/  IMAD.MOV R10, RZ, RZ, -R10 ;  /* 0x000000ffff0a7224 */ /* 0x000fe200078e0a0a */
[----:B------:R-:W-:Y:S01]  /*35a0*/  IADD3 R2, -R2, RZ, RZ ;  /* 0x000000ff02027210 */ /* 0x000fe20007ffe1ff */
[----:B------:R-:W-:Y:S01]  /*35b0*/  IMAD.HI.U32 R11, R208, R242, RZ ;  /* 0x000000f2d00b7227 */ /* 0x000fe200078e00ff */
[C---:B------:R-:W-:Y:S02]  /*35c0*/  IADD3 R168, R204.reuse, 0xcd, RZ ;  /* 0x000000cdcca87810 */ /* 0x040fe40007ffe0ff */
[C---:B------:R-:W-:Y:S01]  /*35d0*/  IADD3 R170, R204.reuse, 0xce, RZ ;  /* 0x000000ceccaa7810 */ /* 0x040fe20007ffe0ff */
[C---:B------:R-:W-:Y:S01]  /*35e0*/  IMAD R131, R93.reuse, R16, R131 ;  /* 0x000000105d837224 */ /* 0x040fe200078e0283 */
[C---:B------:R-:W-:Y:S01]  /*35f0*/  IADD3 R16, R204.reuse, 0x79, RZ ;  /* 0x00000079cc107810 */ /* 0x040fe20007ffe0ff */
[C---:B------:R-:W-:Y:S01]  /*3600*/  IMAD R121, R93.reuse, R12, R121 ;  /* 0x0000000c5d797224 */ /* 0x040fe200078e0279 */
[----:B------:R-:W-:Y:S01]  /*3610*/  IADD3 R182, R204, 0xd1, RZ ;  /* 0x000000d1ccb67810 */ /* 0x000fe20007ffe0ff */
[----:B------:R-:W-:Y:S01]  /*3620*/  IMAD.HI.U32 R12, R208, R203, RZ ;  /* 0x000000cbd00c7227 */ /* 0x000fe200078e00ff */
[----:B------:R-:W-:Y:S01]  /*3630*/  IABS R139, R16 ;  /* 0x00000010008b7213 */ /* 0x000fe20000000000 */
        /* <DEDUP_REMOVED lines=8> */
[----:B------:R-:W-:Y:S01]  /*36c0*/  STL [R1+0x2068], R13 ;  /* 0x0020680d01007387 */ /* 0x000fe20000100800 */
[----:B------:R-:W-:Y:S01]  /*36d0*/  IMAD.MOV R12, RZ, RZ, -R12 ;  /* 0x000000ffff0c7224 */ /* 0x000fe200078e0a0c */
[C---:B-1----:R-:W-:Y:S01]  /*36e0*/  IADD3 R16, R204.reuse, 0x7f, RZ ;  /* 0x0000007fcc107810 */ /* 0x042fe20007ffe0ff */
[C---:B------:R-:W-:Y:S01]  /*36f0*/  IMAD R205, R93.reuse, R14, R205 ;  /* 0x0000000e5dcd7224 */ /* 0x040fe200078e02cd */
[----:B------:R1:W-:Y:S01]  /*3700*/  STL [R1+0x203c], R19 ;  /* 0x00203c1301007387 */ /* 0x0003e20000100800 */
[----:B------:R-:W-:Y:S01]  /*3710*/  IMAD R39, R93, R2, R39 ;  /* 0x000000025d277224 */ /* 0x000fe200078e0227 */
[----:B--2---:R-:W-:Y:S01]  /*3720*/  IADD3 R15, R204, 0x80, RZ ;  /* 0x00000080cc0f7810 */ /* 0x004fe20007ffe0ff */
[----:B------:R-:W-:Y:S01]  /*3730*/  IMAD.HI.U32 R14, R208, R133, RZ ;  /* 0x00000085d00e7227 */ /* 0x000fe200078e00ff */
[----:B------:R2:W-:Y:S01]  /*3740*/  STL [R1+0x204c], R17 ;  /* 0x00204c1101007387 */ /* 0x0005e20000100800 */
[----:B------:R-:W-:-:S02]  /*3750*/  IADD3 R192, R204, 0xd7, RZ ;  /* 0x000000d7ccc07810 */ /* 0x000fc40007ffe0ff */
[----:B------:R-:W-:Y:S01]  /*3760*/  IMAD.MOV R10, RZ, RZ, -R10 ;  /* 0x000000ffff0a7224 */ /* 0x000fe200078e0a0a */
[----:B------:R3:W-:Y:S01]  /*3770*/  STL [R1+0x2060], R18 ;  /* 0x0020601201007387 */ /* 0x0007e20000100800 */
[C---:B------:R-:W-:Y:S01]  /*3780*/  IMAD R242, R93.reuse, R11, R242 ;  /* 0x0000000b5df27224 */ /* 0x040fe200078e02f2 */
[----:B------:R-:W-:Y:S01]  /*3790*/  IADD3 R14, -R14, RZ, RZ ;  /* 0x000000ff0e0e7210 */ /* 0x000fe20007ffe1ff */
[----:B------:R-:W-:Y:S01]  /*37a0*/  IMAD.HI.U32 R2, R208, R201, RZ ;  /* 0x000000c9d0027227 */ /* 0x000fe200078e00ff */
[----:B-1----:R-:W-:Y:S01]  /*37b0*/  IADD3 R19, R204, 0x81, RZ ;  /* 0x00000081cc137810 */ /* 0x002fe20007ffe0ff */
[----:B------:R1:W-:Y:S01]  /*37c0*/  STL [R1+0x207c], R16 ;  /* 0x00207c1001007387 */ /* 0x0003e20000100800 */
[----:B--2---:R-:W-:Y:S01]  /*37d0*/  IABS R17, R17 ;  /* 0x0000001100117213 */ /* 0x004fe20000000000 */
[----:B------:R-:W-:Y:S01]  /*37e0*/  IMAD.HI.U32 R11, R208, R215, RZ ;  /* 0x000000d7d00b7227 */ /* 0x000fe200078e00ff */
[----:B------:R-:W-:Y:S01]  /*37f0*/  IABS R213, R15 ;  /* 0x0000000f00d57213 */ /* 0x000fe20000000000 */
[----:B------:R2:W-:Y:S01]  /*3800*/  STL [R1+0x2080], R15 ;  /* 0x0020800f01007387 */ /* 0x0005e20000100800 */
[----:B---3--:R-:W-:Y:S01]  /*3810*/  IABS R18, R16 ;  /* 0x0000001000127213 */ /* 0x008fe20000000000 */
[----:B------:R-:W-:Y:S01]  /*3820*/  IMAD R203, R93, R12, R203 ;  /* 0x0000000c5dcb7224 */ /* 0x000fe200078e02cb */
[----:B------:R-:W-:Y:S01]  /*3830*/  IADD3 R190, R204, 0xd8, RZ ;  /* 0x000000d8ccbe7810 */ /* 0x000fe20007ffe0ff */
[----:B------:R-:W-:Y:S01]  /*3840*/  IMAD.HI.U32 R12, R208, R135, RZ ;  /* 0x00000087d00c7227 */ /* 0x000fe200078e00ff */
[----:B------:R3:W-:Y:S01]  /*3850*/  STL [R1+0x2048], R19 ;  /* 0x0020481301007387 */ /* 0x0007e20000100800 */
[----:B-1----:R-:W-:-:S02]  /*3860*/  IADD3 R16, R204, 0x84, RZ ;  /* 0x00000084cc107810 */ /* 0x002fc40007ffe0ff */
[C---:B------:R-:W-:Y:S01]  /*3870*/  IMAD R57, R93.reuse, R10, R57 ;  /* 0x0000000a5d397224 */ /* 0x040fe200078e0239 */
[----:B------:R-:W-:Y:S01]  /*3880*/  IABS R10, R13 ;  /* 0x0000000d000a7213 */ /* 0x000fe20000000000 */
[----:B------:R-:W-:Y:S01]  /*3890*/  IMAD.MOV R2, RZ, RZ, -R2 ;  /* 0x000000ffff027224 */ /* 0x000fe200078e0a02 */
[----:B------:R1:W-:Y:S01]  /*38a0*/  STL [R1+0x205c], R22 ;  /* 0x00205c1601007387 */ /* 0x0003e20000100800 */
[----:B------:R-:W-:Y:S01]  /*38b0*/  IMAD.MOV R11, RZ, RZ, -R11 ;  /* 0x000000ffff0b7224 */ /* 0x000fe200078e0a0b */
[----:B--2---:R-:W-:Y:S01]  /*38c0*/  IADD3 R15, R204, 0x85, RZ ;  /* 0x00000085cc0f7810 */ /* 0x004fe20007ffe0ff */
[C---:B------:R-:W-:Y:S01]  /*38d0*/  IMAD.HI.U32 R13, R208.reuse, R209, RZ ;  /* 0x000000d1d00d7227 */ /* 0x040fe200078e00ff */
[----:B------:R-:W-:Y:S01]  /*38e0*/  STL [R1+0x2078], R20 ;  /* 0x0020781401007387 */ /* 0x000fe20000100800 */
[----:B---3--:R-:W-:Y:S02]  /*38f0*/  IABS R19, R19 ;  /* 0x0000001300137213 */ /* 0x008fe40000000000 */
[----:B------:R-:W-:Y:S01]  /*3900*/  IMAD.MOV R12, RZ, RZ, -R12 ;  /* 0x000000ffff0c7224 */ /* 0x000fe200078e0a0c */
[----:B------:R2:W-:Y:S01]  /*3910*/  STL [R1+0x2090], R16 ;  /* 0x0020901001007387 */ /* 0x0005e20000100800 */
[C---:B------:R-:W-:Y:S01]  /*3920*/  IMAD R201, R93.reuse, R2, R201 ;  /* 0x000000025dc97224 */ /* 0x040fe200078e02c9 */
[----:B-1----:R-:W-:Y:S01]  /*3930*/  IABS R22, R16 ;  /* 0x0000001000167213 */ /* 0x002fe20000000000 */
[----:B------:R-:W-:Y:S01]  /*3940*/  IMAD R215, R93, R11, R215 ;  /* 0x0000000b5dd77224 */ /* 0x000fe200078e02d7 */
[----:B------:R1:W-:Y:S01]  /*3950*/  STL [R1+0x2094], R15 ;  /* 0x0020940f01007387 */ /* 0x0003e20000100800 */
[----:B------:R-:W-:Y:S01]  /*3960*/  IMAD.HI.U32 R2, R208, R127, RZ ;  /* 0x0000007fd0027227 */ /* 0x000fe200078e00ff */
[----:B------:R-:W-:-:S02]  /*3970*/  IABS R24, R15 ;  /* 0x0000000f00187213 */ /* 0x000fc40000000000 */
[----:B------:R3:W-:Y:S01]  /*3980*/  STL [R1+0x2058], R26 ;  /* 0x0020581a01007387 */ /* 0x0007e20000100800 */
[----:B------:R-:W-:Y:S01]  /*3990*/  IMAD R133, R93, R14, R133 ;  /* 0x0000000e5d857224 */ /* 0x000fe200078e0285 */
[----:B--2---:R-:W-:Y:S01]  /*39a0*/  IADD3 R16, R204, 0x89, RZ ;  /* 0x00000089cc107810 */ /* 0x004fe20007ffe0ff */
[----:B------:R-:W-:Y:S01]  /*39b0*/  IMAD.MOV R13, RZ, RZ, -R13 ;  /* 0x000000ffff0d7224 */ /* 0x000fe200078e0a0d */
[----:B------:R2:W-:Y:S01]  /*39c0*/  STL [R1+0x2074], R32 ;  /* 0x0020742001007387 */ /* 0x0005e20000100800 */
[----:B------:R-:W-:Y:S01]  /*39d0*/  IMAD.HI.U32 R11, R208, R18, RZ ;  /* 0x00000012d00b7227 */ /* 0x000fe200078e00ff */
[----:B-1----:R-:W-:Y:S02]  /*39e0*/  IADD3 R15, R204, 0x8a, RZ ;  /* 0x0000008acc0f7810 */ /* 0x002fe40007ffe0ff */
[----:B------:R-:W-:Y:S01]  /*39f0*/  IABS R20, R20 ;  /* 0x0000001400147213 */ /* 0x000fe20000000000 */
[----:B------:R-:W-:Y:S01]  /*3a00*/  IMAD.HI.U32 R14, R208, R137, RZ ;  /* 0x00000089d00e7227 */ /* 0x000fe200078e00ff */
[----:B------:R-:W-:Y:S01]  /*3a10*/  IADD3 R11, -R11, RZ, RZ ;  /* 0x000000ff0b0b7210 */ /* 0x000fe20007ffe1ff */
[----:B------:R1:W-:Y:S01]  /*3a20*/  STL [R1+0x208c], R30 ;  /* 0x00208c1e01007387 */ /* 0x0003e20000100800 */
[----:B---3--:R-:W-:Y:S01]  /*3a30*/  IABS R26, R26 ;  /* 0x0000001a001a7213 */ /* 0x008fe20000000000 */
[C---:B------:R-:W-:Y:S01]  /*3a40*/  IMAD R135, R93.reuse, R12, R135 ;  /* 0x0000000c5d877224 */ /* 0x040fe200078e0287 */
[----:B------:R-:W-:Y:S01]  /*3a50*/  IADD3 R14, -R14, RZ, RZ ;  /* 0x000000ff0e0e7210 */ /* 0x000fe20007ffe1ff */
[----:B------:R-:W-:Y:S01]  /*3a60*/  IMAD.HI.U32 R12, R208, R207, RZ ;  /* 0x000000cfd00c7227 */ /* 0x000fe200078e00ff */
[----:B--2---:R-:W-:Y:S01]  /*3a70*/  IABS R32, R16 ;  /* 0x0000001000207213 */ /* 0x004fe20000000000 */
[----:B------:R2:W-:Y:S01]  /*3a80*/  STL [R1+0x20a4], R16 ;  /* 0x0020a41001007387 */ /* 0x0005e20000100800 */
[----:B------:R-:W-:Y:S01]  /*3a90*/  IABS R34, R15 ;  /* 0x0000000f00227213 */ /* 0x000fe20000000000 */
[----:B------:R-:W-:Y:S01]  /*3aa0*/  IMAD.MOV R2, RZ, RZ, -R2 ;  /* 0x000000ffff027224 */ /* 0x000fe200078e0a02 */
[----:B------:R-:W-:Y:S01]  /*3ab0*/  IADD3 R202, R204, 0xdb, RZ ;  /* 0x000000dbccca7810 */ /* 0x000fe20007ffe0ff */
[----:B------:R-:W-:Y:S01]  /*3ac0*/  IMAD R209, R93, R13, R209 ;  /* 0x0000000d5dd17224 */ /* 0x000fe200078e02d1 */
[----:B------:R3:W-:Y:S01]  /*3ad0*/  STL [R1+0x20a8], R15 ;  /* 0x0020a80f01007387 */ /* 0x0007e20000100800 */
[----:B------:R-:W-:Y:S01]  /*3ae0*/  IMAD.HI.U32 R13, R208, R17, RZ ;  /* 0x00000011d00d7227 */ /* 0x000fe200078e00ff */
[----:B-1----:R-:W-:-:S02]  /*3af0*/  IABS R30, R30 ;  /* 0x0000001e001e7213 */ /* 0x002fc40000000000 */
[----:B------:R1:W-:Y:S01]  /*3b00*/  STL [R1+0x2070], R36 ;  /* 0x0020702401007387 */ /* 0x0003e20000100800 */
[----:B------:R-:W-:Y:S01]  /*3b10*/  IMAD.MOV R12, RZ, RZ, -R12 ;  /* 0x000000ffff0c7224 */ /* 0x000fe200078e0a0c */
[----:B--2---:R-:W-:Y:S01]  /*3b20*/  IADD3 R16, R204, 0x8e, RZ ;  /* 0x0000008ecc107810 */ /* 0x004fe20007ffe0ff */
[C---:B------:R-:W-:Y:S01]  /*3b30*/  IMAD R127, R93.reuse, R2, R127 ;  /* 0x000000025d7f7224 */ /* 0x040fe200078e027f */
[----:B------:R2:W-:Y:S01]  /*3b40*/  STL [R1+0x2088], R38 ;  /* 0x0020882601007387 */ /* 0x0005e20000100800 */
[----:B------:R-:W-:Y:S01]  /*3b50*/  IMAD.HI.U32 R2, R208, R148, RZ ;  /* 0x00000094d0027227 */ /* 0x000fe200078e00ff */
[----:B---3--:R-:W-:Y:S02]  /*3b60*/  IADD3 R15, R204, 0x8f, RZ ;  /* 0x0000008fcc0f7810 */ /* 0x008fe40007ffe0ff */
[----:B------:R-:W-:Y:S01]  /*3b70*/  STL [R1+0x20a0], R42 ;  /* 0x0020a02a01007387 */ /* 0x000fe20000100800 */
[----:B------:R-:W-:Y:S01]  /*3b80*/  IMAD.MOV R13, RZ, RZ, -R13 ;  /* 0x000000ffff0d7224 */ /* 0x000fe200078e0a0d */
[----:B-1----:R-:W-:Y:S01]  /*3b90*/  IABS R36, R36 ;  /* 0x0000002400247213 */ /* 0x002fe20000000000 */
[C---:B------:R-:W-:Y:S01]  /*3ba0*/  IMAD R18, R93.reuse, R11, R18 ;  /* 0x0000000b5d127224 */ /* 0x040fe200078e0212 */
[----:B------:R-:W-:Y:S01]  /*3bb0*/  STL [R1+0x20b8], R16 ;  /* 0x0020b81001007387 */ /* 0x000fe20000100800 */
[C---:B------:R-:W-:Y:S01]  /*3bc0*/  IMAD R207, R93.reuse, R12, R207 ;  /* 0x0000000c5dcf7224 */ /* 0x040fe200078e02cf */
[----:B--2---:R-:W-:Y:S01]  /*3bd0*/  IABS R38, R38 ;  /* 0x0000002600267213 */ /* 0x004fe20000000000 */
[----:B------:R-:W-:Y:S01]  /*3be0*/  IMAD R137, R93, R14, R137 ;  /* 0x0000000e5d897224 */ /* 0x000fe200078e0289 */
[----:B------:R-:W-:Y:S01]  /*3bf0*/  STL [R1+0x20bc], R15 ;  /* 0x0020bc0f01007387 */ /* 0x000fe20000100800 */
[----:B------:R-:W-:Y:S01]  /*3c00*/  IMAD.HI.U32 R11, R208, R22, RZ ;  /* 0x00000016d00b7227 */ /* 0x000fe200078e00ff */
[----:B------:R-:W-:-:S02]  /*3c10*/  IABS R44, R15 ;  /* 0x0000000f002c7213 */ /* 0x000fc40000000000 */
[----:B------:R1:W-:Y:S01]  /*3c20*/  STL [R1+0x2084], R46 ;  /* 0x0020842e01007387 */ /* 0x0003e20000100800 */
[----:B------:R-:W-:Y:S01]  /*3c30*/  IMAD.HI.U32 R12, R208, R139, RZ ;  /* 0x0000008bd00c7227 */ /* 0x000fe200078e00ff */
[----:B------:R-:W-:Y:S02]  /*3c40*/  IADD3 R200, R204, 0xdc, RZ ;  /* 0x000000dcccc87810 */ /* 0x000fe40007ffe0ff */
[----:B------:R2:W-:Y:S01]  /*3c50*/  STL [R1+0x209c], R48 ;  /* 0x00209c3001007387 */ /* 0x0005e20000100800 */
[----:B------:R-:W-:-:S03]  /*3c60*/  IMAD.HI.U32 R14, R208, R211, RZ ;  /* 0x000000d3d00e7227 */ /* 0x000fc600078e00ff */
[----:B------:R3:W-:Y:S01]  /*3c70*/  STL [R1+0x20b4], R50 ;  /* 0x0020b43201007387 */ /* 0x0007e20000100800 */
[----:B------:R-:W-:Y:S01]  /*3c80*/  IMAD.MOV R2, RZ, RZ, -R2 ;  /* 0x000000ffff027224 */ /* 0x000fe200078e0a02 */
[----:B-1----:R-:W-:Y:S01]  /*3c90*/  IABS R46, R46 ;  /* 0x0000002e002e7213 */ /* 0x002fe20000000000 */
[----:B------:R-:W-:Y:S01]  /*3ca0*/  IMAD R17, R93, R13, R17 ;  /* 0x0000000d5d117224 */ /* 0x000fe200078e0211 */
[----:B------:R1:W-:Y:S01]  /*3cb0*/  STL [R1+0x20e0], R54 ;  /* 0x0020e03601007387 */ /* 0x0003e20000100800 */
[----:B------:R-:W-:Y:S01]  /*3cc0*/  IMAD.HI.U32 R13, R208, R28, RZ ;  /* 0x0000001cd00d7227 */ /* 0x000fe200078e00ff */
[----:B--2---:R-:W-:-:S03]  /*3cd0*/  IABS R48, R48 ;  /* 0x0000003000307213 */ /* 0x004fc60000000000 */
[----:B------:R-:W-:Y:S01]  /*3ce0*/  IMAD.MOV R11, RZ, RZ, -R11 ;  /* 0x000000ffff0b7224 */ /* 0x000fe200078e0a0b */
[----:B---3--:R-:W-:Y:S01]  /*3cf0*/  IABS R50, R50 ;  /* 0x0000003200327213 */ /* 0x008fe20000000000 */
[----:B------:R-:W-:Y:S02]  /*3d00*/  IMAD.MOV R12, RZ, RZ, -R12 ;  /* 0x000000ffff0c7224 */ /* 0x000fe400078e0a0c */
[----:B------:R-:W-:Y:S01]  /*3d10*/  IMAD.MOV R14, RZ, RZ, -R14 ;  /* 0x000000ffff0e7224 */ /* 0x000fe200078e0a0e */
[----:B-1----:R-:W-:Y:S01]  /*3d20*/  IABS R54, R54 ;  /* 0x0000003600367213 */ /* 0x002fe20000000000 */
[----:B------:R-:W-:Y:S02]  /*3d30*/  IMAD R148, R93, R2, R148 ;  /* 0x000000025d947224 */ /* 0x000fe400078e0294 */
[----:B------:R-:W-:-:S04]  /*3d40*/  IMAD.HI.U32 R2, R208, R10, RZ ;  /* 0x0000000ad0027227 */ /* 0x000fc800078e00ff */
[----:B------:R-:W-:Y:S01]  /*3d50*/  IMAD.MOV R13, RZ, RZ, -R13 ;  /* 0x000000ffff0d7224 */ /* 0x000fe200078e0a0d */
[----:B------:R-:W-:Y:S01]  /*3d60*/  IADD3 R2, -R2, RZ, RZ ;  /* 0x000000ff02027210 */ /* 0x000fe20007ffe1ff */
[C---:B------:R-:W-:Y:S02]  /*3d70*/  IMAD R22, R93.reuse, R11, R22 ;  /* 0x0000000b5d167224 */ /* 0x040fe400078e0216 */
[C---:B------:R-:W-:Y:S02]  /*3d80*/  IMAD R139, R93.reuse, R12, R139 ;  /* 0x0000000c5d8b7224 */ /* 0x040fe400078e028b */
[----:B------:R-:W-:Y:S02]  /*3d90*/  IMAD R211, R93, R14, R211 ;  /* 0x0000000e5dd37224 */ /* 0x000fe400078e02d3 */
[----:B------:R-:W-:-:S04]  /*3da0*/  IMAD.HI.U32 R11, R208, R32, RZ ;  /* 0x00000020d00b7227 */ /* 0x000fc800078e00ff */
[----:B------:R-:W-:-:S04]  /*3db0*/  IMAD.HI.U32 R12, R208, R141, RZ ;  /* 0x0000008dd00c7227 */ /* 0x000fc800078e00ff */
[----:B------:R-:W-:-:S04]  /*3dc0*/  IMAD.HI.U32 R14, R208, R19, RZ ;  /* 0x00000013d00e7227 */ /* 0x000fc800078e00ff */
[----:B------:R-:W-:Y:S02]  /*3dd0*/  IMAD R28, R93, R13, R28 ;  /* 0x0000000d5d1c7224 */ /* 0x000fe400078e021c */
[----:B------:R-:W-:-:S04]  /*3de0*/  IMAD.HI.U32 R13, R208, R232, RZ ;  /* 0x000000e8d00d7227 */ /* 0x000fc800078e00ff */
[----:B------:R-:W-:Y:S01]  /*3df0*/  IMAD.MOV R11, RZ, RZ, -R11 ;  /* 0x000000ffff0b7224 */ /* 0x000fe200078e0a0b */
[----:B------:R-:W-:Y:S01]  /*3e00*/  IADD3 R13, -R13, RZ, RZ ;  /* 0x000000ff0d0d7210 */ /* 0x000fe20007ffe1ff */
[----:B------:R-:W-:Y:S02]  /*3e10*/  IMAD.MOV R12, RZ, RZ, -R12 ;  /* 0x000000ffff0c7224 */ /* 0x000fe400078e0a0c */
[----:B------:R-:W-:Y:S02]  /*3e20*/  IMAD.MOV R14, RZ, RZ, -R14 ;  /* 0x000000ffff0e7224 */ /* 0x000fe400078e0a0e */
[C---:B------:R-:W-:Y:S02]  /*3e30*/  IMAD R10, R93.reuse, R2, R10 ;  /* 0x000000025d0a7224 */ /* 0x040fe400078e020a */
[----:B------:R-:W-:Y:S01]  /*3e40*/  IMAD R32, R93, R11, R32 ;  /* 0x0000000b5d207224 */ /* 0x000fe200078e0220 */
[----:B------:R-:W-:Y:S01]  /*3e50*/  IABS R11, R42 ;  /* 0x0000002a000b7213 */ /* 0x000fe20000000000 */
[----:B------:R-:W-:Y:S01]  /*3e60*/  IMAD.HI.U32 R2, R208, R213, RZ ;  /* 0x000000d5d0027227 */ /* 0x000fe200078e00ff */
[----:B------:R-:W-:-:S02]  /*3e70*/  IABS R42, R16 ;  /* 0x00000010002a7213 */ /* 0x000fc40000000000 */
[----:B------:R-:W-:Y:S01]  /*3e80*/  IADD3 R16, R204, 0x94, RZ ;  /* 0x00000094cc107810 */ /* 0x000fe20007ffe0ff */
[C---:B------:R-:W-:Y:S02]  /*3e90*/  IMAD R141, R93.reuse, R12, R141 ;  /* 0x0000000c5d8d7224 */ /* 0x040fe400078e028d */
[----:B------:R-:W-:Y:S01]  /*3ea0*/  IMAD R19, R93, R14, R19 ;  /* 0x0000000e5d137224 */ /* 0x000fe200078e0213 */
[----:B------:R-:W-:Y:S01]  /*3eb0*/  IABS R64, R16 ;  /* 0x0000001000407213 */ /* 0x000fe20000000000 */
[C---:B------:R-:W-:Y:S01]  /*3ec0*/  IMAD.HI.U32 R12, R208.reuse, R20, RZ ;  /* 0x00000014d00c7227 */ /* 0x040fe200078e00ff */
[----:B------:R1:W-:Y:S03]  /*3ed0*/  STL [R1+0x20e8], R16 ;  /* 0x0020e81001007387 */ /* 0x0003e60000100800 */
[----:B------:R-:W-:Y:S01]  /*3ee0*/  IMAD.HI.U32 R14, R208, R26, RZ ;  /* 0x0000001ad00e7227 */ /* 0x000fe200078e00ff */
[----:B------:R-:W-:Y:S01]  /*3ef0*/  IADD3 R12, -R12, RZ, RZ ;  /* 0x000000ff0c0c7210 */ /* 0x000fe20007ffe1ff */
[----:B------:R2:W-:Y:S02]  /*3f00*/  STL [R1+0x2098], R56 ;  /* 0x0020983801007387 */ /* 0x0005e40000100800 */
[----:B------:R-:W-:-:S02]  /*3f10*/  IMAD.MOV R2, RZ, RZ, -R2 ;  /* 0x000000ffff027224 */ /* 0x000fc400078e0a02 */
[C---:B------:R-:W-:Y:S01]  /*3f20*/  IMAD R232, R93.reuse, R13, R232 ;  /* 0x0000000d5de87224 */ /* 0x040fe200078e02e8 */
[----:B------:R3:W-:Y:S01]  /*3f30*/  STL [R1+0x20b0], R58 ;  /* 0x0020b03a01007387 */ /* 0x0007e20000100800 */
[----:B------:R-:W-:Y:S01]  /*3f40*/  IMAD.MOV R14, RZ, RZ, -R14 ;  /* 0x000000ffff0e7224 */ /* 0x000fe200078e0a0e */
[----:B-1----:R-:W-:Y:S01]  /*3f50*/  IADD3 R16, R204, 0x99, RZ ;  /* 0x00000099cc107810 */ /* 0x002fe20007ffe0ff */
[C---:B------:R-:W-:Y:S01]  /*3f60*/  IMAD.HI.U32 R13, R208.reuse, R11, RZ ;  /* 0x0000000bd00d7227 */ /* 0x040fe200078e00ff */
[----:B------:R1:W-:Y:S01]  /*3f70*/  STL [R1+0x20dc], R60 ;  /* 0x0020dc3c01007387 */ /* 0x0003e20000100800 */
[----:B--2---:R-:W-:Y:S02]  /*3f80*/  IABS R56, R56 ;  /* 0x0000003800387213 */ /* 0x004fe40000000000 */
[----:B------:R-:W-:Y:S01]  /*3f90*/  IMAD R213, R93, R2, R213 ;  /* 0x000000025dd57224 */ /* 0x000fe200078e02d5 */
[----:B------:R-:W-:Y:S01]  /*3fa0*/  STL [R1+0x20f4], R62 ;  /* 0x0020f43e01007387 */ /* 0x000fe20000100800 */
[----:B------:R-:W-:Y:S01]  /*3fb0*/  IMAD.HI.U32 R2, R208, R24, RZ ;  /* 0x00000018d0027227 */ /* 0x000fe200078e00ff */
[----:B---3--:R-:W-:-:S02]  /*3fc0*/  IABS R58, R58 ;  /* 0x0000003a003a7213 */ /* 0x008fc40000000000 */
[----:B------:R2:W-:Y:S01]  /*3fd0*/  STL [R1+0x2104], R16 ;  /* 0x0021041001007387 */ /* 0x0005e20000100800 */
[C---:B------:R-:W-:Y:S01]  /*3fe0*/  IMAD R26, R93.reuse, R14, R26 ;  /* 0x0000000e5d1a7224 */ /* 0x040fe200078e021a */
[----:B-1----:R-:W-:Y:S01]  /*3ff0*/  IABS R60, R60 ;  /* 0x0000003c003c7213 */ /* 0x002fe20000000000 */
[----:B------:R-:W-:Y:S01]  /*4000*/  IMAD.MOV R13, RZ, RZ, -R13 ;  /* 0x000000ffff0d7224 */ /* 0x000fe200078e0a0d */
[----:B------:R-:W-:Y:S01]  /*4010*/  STL [R1+0x20ac], R66 ;  /* 0x0020ac4201007387 */ /* 0x000fe20000100800 */
[----:B------:R-:W-:Y:S01]  /*4020*/  IMAD.HI.U32 R14, R208, R38, RZ ;  /* 0x00000026d00e7227 */ /* 0x000fe200078e00ff */
[----:B------:R-:W-:Y:S02]  /*4030*/  IABS R147, R16 ;  /* 0x0000001000937213 */ /* 0x000fe40000000000 */
[----:B------:R1:W-:Y:S01]  /*4040*/  STL [R1+0x20d8], R68 ;  /* 0x0020d84401007387 */ /* 0x0003e20000100800 */
[----:B------:R-:W-:Y:S01]  /*4050*/  IMAD R20, R93, R12, R20 ;  /* 0x0000000c5d147224 */ /* 0x000fe200078e0214 */
[----:B--2---:R-:W-:Y:S01]  /*4060*/  IADD3 R16, R204, 0x9e, RZ ;  /* 0x0000009ecc107810 */ /* 0x004fe20007ffe0ff */
[----:B------:R-:W-:Y:S01]  /*4070*/  IMAD.HI.U32 R12, R208, R30, RZ ;  /* 0x0000001ed00c7227 */ /* 0x000fe200078e00ff */
[----:B------:R2:W-:Y:S01]  /*4080*/  STL [R1+0x20f0], R70 ;  /* 0x0020f04601007387 */ /* 0x0005e20000100800 */
[----:B------:R-:W-:-:S02]  /*4090*/  IABS R62, R62 ;  /* 0x0000003e003e7213 */ /* 0x000fc40000000000 */
[----:B------:R-:W-:Y:S01]  /*40a0*/  IMAD.MOV R2, RZ, RZ, -R2 ;  /* 0x000000ffff027224 */ /* 0x000fe200078e0a02 */
[----:B------:R-:W-:Y:S01]  /*40b0*/  STL [R1+0x2118], R72 ;  /* 0x0021184801007387 */ /* 0x000fe20000100800 */
[C---:B------:R-:W-:Y:S01]  /*40c0*/  IMAD R11, R93.reuse, R13, R11 ;  /* 0x0000000d5d0b7224 */ /* 0x040fe200078e020b */
[----:B-1----:R-:W-:Y:S01]  /*40d0*/  IABS R68, R68 ;  /* 0x0000004400447213 */ /* 0x002fe20000000000 */
[----:B------:R-:W-:Y:S01]  /*40e0*/  IMAD.MOV R14, RZ, RZ, -R14 ;  /* 0x000000ffff0e7224 */ /* 0x000fe200078e0a0e */
[----:B------:R1:W-:Y:S01]  /*40f0*/  STL [R1+0x211c], R16 ;  /* 0x00211c1001007387 */ /* 0x0003e20000100800 */
[C---:B------:R-:W-:Y:S01]  /*4100*/  IMAD.HI.U32 R13, R208.reuse, R50, RZ ;  /* 0x00000032d00d7227 */ /* 0x040fe200078e00ff */
[----:B--2---:R-:W-:Y:S02]  /*4110*/  IABS R70, R70 ;  /* 0x0000004600467213 */ /* 0x004fe40000000000 */
[----:B------:R-:W-:Y:S01]  /*4120*/  STL [R1+0x20d4], R84 ;  /* 0x0020d45401007387 */ /* 0x000fe20000100800 */
[----:B------:R-:W-:Y:S01]  /*4130*/  IMAD.MOV R12, RZ, RZ, -R12 ;  /* 0x000000ffff0c7224 */ /* 0x000fe200078e0a0c */
[----:B------:R-:W-:Y:S01]  /*4140*/  IABS R74, R16 ;  /* 0x00000010004a7213 */ /* 0x000fe20000000000 */
[----:B------:R-:W-:Y:S01]  /*4150*/  IMAD R24, R93, R2, R24 ;  /* 0x000000025d187224 */ /* 0x000fe200078e0218 */
[----:B------:R-:W-:Y:S01]  /*4160*/  STL [R1+0x20ec], R78 ;  /* 0x0020ec4e01007387 */ /* 0x000fe20000100800 */
[----:B------:R-:W-:Y:S01]  /*4170*/  IMAD.HI.U32 R2, R208, R34, RZ ;  /* 0x00000022d0027227 */ /* 0x000fe200078e00ff */
[----:B-1----:R-:W-:-:S02]  /*4180*/  IADD3 R16, R204, 0xa3, RZ ;  /* 0x000000a3cc107810 */ /* 0x002fc40007ffe0ff */
[----:B------:R1:W-:Y:S01]  /*4190*/  STL [R1+0x2114], R80 ;  /* 0x0021145001007387 */ /* 0x0003e20000100800 */
[C---:B------:R-:W-:Y:S01]  /*41a0*/  IMAD R38, R93.reuse, R14, R38 ;  /* 0x0000000e5d267224 */ /* 0x040fe200078e0226 */
[----:B------:R-:W-:Y:S01]  /*41b0*/  IABS R72, R72 ;  /* 0x0000004800487213 */ /* 0x000fe20000000000 */
[----:B------:R-:W-:Y:S01]  /*41c0*/  IMAD.MOV R13, RZ, RZ, -R13 ;  /* 0x000000ffff0d7224 */ /* 0x000fe200078e0a0d */
[----:B------:R2:W-:Y:S01]  /*41d0*/  STL [R1+0x213c], R82 ;  /* 0x00213c5201007387 */ /* 0x0005e20000100800 */
[C---:B------:R-:W-:Y:S01]  /*41e0*/  IMAD.HI.U32 R14, R208.reuse, R48, RZ ;  /* 0x00000030d00e7227 */ /* 0x040fe200078e00ff */
[----:B------:R-:W-:Y:S02]  /*41f0*/  IABS R66, R66 ;  /* 0x0000004200427213 */ /* 0x000fe40000000000 */
[----:B------:R-:W-:Y:S01]  /*4200*/  STL [R1+0x2144], R16 ;  /* 0x0021441001007387 */ /* 0x000fe20000100800 */
[----:B------:R-:W-:Y:S01]  /*4210*/  IMAD R30, R93, R12, R30 ;  /* 0x0000000c5d1e7224 */ /* 0x000fe200078e021e */
[----:B-1----:R-:W-:Y:S01]  /*4220*/  IABS R80, R80 ;  /* 0x0000005000507213 */ /* 0x002fe20000000000 */
[----:B------:R-:W-:Y:S01]  /*4230*/  IMAD.HI.U32 R12, R208, R42, RZ ;  /* 0x0000002ad00c7227 */ /* 0x000fe200078e00ff */
[----:B------:R1:W-:Y:S01]  /*4240*/  STL [R1+0x20e4], R86 ;  /* 0x0020e45601007387 */ /* 0x0003e20000100800 */
[----:B------:R-:W-:-:S02]  /*4250*/  IABS R78, R78 ;  /* 0x0000004e004e7213 */ /* 0x000fc40000000000 */
[----:B------:R-:W-:Y:S01]  /*4260*/  IMAD.MOV R2, RZ, RZ, -R2 ;  /* 0x000000ffff027224 */ /* 0x000fe200078e0a02 */
[----:B--2---:R-:W-:Y:S01]  /*4270*/  IABS R82, R82 ;  /* 0x0000005200527213 */ /* 0x004fe20000000000 */
[----:B------:R-:W-:Y:S01]  /*4280*/  IMAD R50, R93, R13, R50 ;  /* 0x0000000d5d327224 */ /* 0x000fe200078e0232 */
[----:B------:R2:W-:Y:S01]  /*4290*/  STL [R1+0x2110], R90 ;  /* 0x0021105a01007387 */ /* 0x0005e20000100800 */
[----:B------:R-:W-:Y:S02]  /*42a0*/  IMAD.MOV R14, RZ, RZ, -R14 ;  /* 0x000000ffff0e7224 */ /* 0x000fe400078e0a0e */
[C---:B------:R-:W-:Y:S01]  /*42b0*/  IMAD.HI.U32 R13, R208.reuse, R60, RZ ;  /* 0x0000003cd00d7227 */ /* 0x040fe200078e00ff */
[----:B------:R3:W-:Y:S01]  /*42c0*/  STL [R1+0x2138], R94 ;  /* 0x0021385e01007387 */ /* 0x0007e20000100800 */
[----:B-1----:R-:W-:Y:S02]  /*42d0*/  IABS R86, R86 ;  /* 0x0000005600567213 */ /* 0x002fe40000000000 */
[C---:B------:R-:W-:Y:S01]  /*42e0*/  IMAD.HI.U32 R15, R208.reuse, R36, RZ ;  /* 0x00000024d00f7227 */ /* 0x040fe200078e00ff */
[----:B------:R-:W-:Y:S01]  /*42f0*/  IADD3 R13, -R13, RZ, RZ ;  /* 0x000000ff0d0d7210 */ /* 0x000fe20007ffe1ff */
[----:B------:R1:W-:Y:S01]  /*4300*/  STL [R1+0x2150], R92 ;  /* 0x0021505c01007387 */ /* 0x0003e20000100800 */
[----:B--2---:R-:W-:Y:S01]  /*4310*/  IABS R90, R90 ;  /* 0x0000005a005a7213 */ /* 0x004fe20000000000 */
[----:B------:R-:W-:Y:S01]  /*4320*/  IMAD.MOV R12, RZ, RZ, -R12 ;  /* 0x000000ffff0c7224 */ /* 0x000fe200078e0a0c */
[----:B------:R-:W-:Y:S01]  /*4330*/  IADD3 R15, -R15, RZ, RZ ;  /* 0x000000ff0f0f7210 */ /* 0x000fe20007ffe1ff */
[----:B------:R-:W-:Y:S01]  /*4340*/  IMAD R34, R93, R2, R34 ;  /* 0x000000025d227224 */ /* 0x000fe200078e0222 */
[----:B------:R2:W-:Y:S01]  /*4350*/  STL [R1+0x215c], R88 ;  /* 0x00215c5801007387 */ /* 0x0005e20000100800 */
[----:B------:R-:W-:Y:S01]  /*4360*/  IMAD.HI.U32 R2, R208, R44, RZ ;  /* 0x0000002cd0027227 */ /* 0x000fe200078e00ff */
[----:B---3--:R-:W-:-:S02]  /*4370*/  IABS R94, R88 ;  /* 0x00000058005e7213 */ /* 0x008fc40000000000 */
[----:B------:R3:W-:Y:S01]  /*4380*/  STL [R1+0x20d0], R96 ;  /* 0x0020d06001007387 */ /* 0x0007e20000100800 */
[C---:B------:R-:W-:Y:S01]  /*4390*/  IMAD R48, R93.reuse, R14, R48 ;  /* 0x0000000e5d307224 */ /* 0x040fe200078e0230 */
[----:B------:R-:W-:Y:S01]  /*43a0*/  IADD3 R2, -R2, RZ, RZ ;  /* 0x000000ff02027210 */ /* 0x000fe20007ffe1ff */
[----:B------:R-:W-:Y:S01]  /*43b0*/  IMAD.HI.U32 R14, R208, R58, RZ ;  /* 0x0000003ad00e7227 */ /* 0x000fe200078e00ff */
[----:B-1----:R-:W-:Y:S01]  /*43c0*/  IABS R92, R92 ;  /* 0x0000005c005c7213 */ /* 0x002fe20000000000 */
[----:B------:R1:W-:Y:S01]  /*43d0*/  STL [R1+0x210c], R98 ;  /* 0x00210c6201007387 */ /* 0x0003e20000100800 */
[----:B--2---:R-:W-:Y:S01]  /*43e0*/  IADD3 R88, R204, 0xad, RZ ;  /* 0x000000adcc587810 */ /* 0x004fe20007ffe0ff */
[----:B------:R-:W-:Y:S02]  /*43f0*/  IMAD R42, R93, R12, R42 ;  /* 0x0000000c5d2a7224 */ /* 0x000fe400078e022a */
[----:B------:R-:W-:Y:S01]  /*4400*/  IMAD.HI.U32 R12, R208, R54, RZ ;  /* 0x00000036d00c7227 */ /* 0x000fe200078e00ff */
[----:B------:R2:W-:Y:S01]  /*4410*/  STL [R1+0x2134], R104 ;  /* 0x0021346801007387 */ /* 0x0005e20000100800 */
[----:B---3--:R-:W-:-:S02]  /*4420*/  IABS R96, R96 ;  /* 0x0000006000607213 */ /* 0x008fc40000000000 */
[----:B------:R-:W-:Y:S01]  /*4430*/  IMAD.MOV R14, RZ, RZ, -R14 ;  /* 0x000000ffff0e7224 */ /* 0x000fe200078e0a0e */
[----:B------:R-:W-:Y:S01]  /*4440*/  IADD3 R12, -R12, RZ, RZ ;  /* 0x000000ff0c0c7210 */ /* 0x000fe20007ffe1ff */
[C---:B------:R-:W-:Y:S01]  /*4450*/  IMAD R60, R93.reuse, R13, R60 ;  /* 0x0000000d5d3c7224 */ /* 0x040fe200078e023c */
[----:B------:R3:W-:Y:S01]  /*4460*/  STL [R1+0x2158], R102 ;  /* 0x0021586601007387 */ /* 0x0007e20000100800 */
[----:B------:R-:W-:Y:S01]  /*4470*/  IMAD R36, R93, R15, R36 ;  /* 0x0000000f5d247224 */ /* 0x000fe200078e0224 */
[----:B-1----:R-:W-:Y:S01]  /*4480*/  IABS R98, R98 ;  /* 0x0000006200627213 */ /* 0x002fe20000000000 */
[C---:B------:R-:W-:Y:S01]  /*4490*/  IMAD.HI.U32 R13, R208.reuse, R70, RZ ;  /* 0x00000046d00d7227 */ /* 0x040fe200078e00ff */
[----:B------:R1:W-:Y:S01]  /*44a0*/  STL [R1+0x216c], R88 ;  /* 0x00216c5801007387 */ /* 0x0003e20000100800 */
[----:B--2---:R-:W-:Y:S02]  /*44b0*/  IABS R104, R88 ;  /* 0x0000005800687213 */ /* 0x004fe40000000000 */
[----:B------:R-:W-:Y:S01]  /*44c0*/  IMAD.HI.U32 R15, R208, R46, RZ ;  /* 0x0000002ed00f7227 */ /* 0x000fe200078e00ff */
[----:B------:R2:W-:Y:S01]  /*44d0*/  STL [R1+0x20cc], R106 ;  /* 0x0020cc6a01007387 */ /* 0x0005e20000100800 */
[----:B---3--:R-:W-:-:S02]  /*44e0*/  IABS R102, R102 ;  /* 0x0000006600667213 */ /* 0x008fc40000000000 */
[C---:B------:R-:W-:Y:S01]  /*44f0*/  IMAD R58, R93.reuse, R14, R58 ;  /* 0x0000000e5d3a7224 */ /* 0x040fe200078e023a */
[----:B------:R3:W-:Y:S01]  /*4500*/  STL [R1+0x2108], R108 ;  /* 0x0021086c01007387 */ /* 0x0007e20000100800 */
[----:B------:R-:W-:Y:S01]  /*4510*/  IMAD R44, R93, R2, R44 ;  /* 0x000000025d2c7224 */ /* 0x000fe200078e022c */
[----:B-1----:R-:W-:Y:S01]  /*4520*/  IADD3 R88, R204, 0xb2, RZ ;  /* 0x000000b2cc587810 */ /* 0x002fe20007ffe0ff */
[C---:B------:R-:W-:Y:S01]  /*4530*/  IMAD.HI.U32 R14, R208.reuse, R68, RZ ;  /* 0x00000044d00e7227 */ /* 0x040fe200078e00ff */
[----:B------:R1:W-:Y:S01]  /*4540*/  STL [R1+0x2130], R110 ;  /* 0x0021306e01007387 */ /* 0x0003e20000100800 */
[----:B--2---:R-:W-:Y:S02]  /*4550*/  IABS R106, R106 ;  /* 0x0000006a006a7213 */ /* 0x004fe40000000000 */
[----:B------:R-:W-:Y:S01]  /*4560*/  IMAD.HI.U32 R2, R208, R64, RZ ;  /* 0x00000040d0027227 */ /* 0x000fe200078e00ff */
[----:B------:R-:W-:Y:S01]  /*4570*/  IADD3 R14, -R14, RZ, RZ ;  /* 0x000000ff0e0e7210 */ /* 0x000fe20007ffe1ff */
[----:B------:R-:W-:Y:S01]  /*4580*/  STL [R1+0x2154], R114 ;  /* 0x0021547201007387 */ /* 0x000fe20000100800 */
[----:B---3--:R-:W-:Y:S01]  /*4590*/  IABS R108, R108 ;  /* 0x0000006c006c7213 */ /* 0x008fe20000000000 */
[----:B------:R-:W-:-:S02]  /*45a0*/  IMAD.MOV R13, RZ, RZ, -R13 ;  /* 0x000000ffff0d7224 */ /* 0x000fc400078e0a0d */
[----:B------:R-:W-:Y:S01]  /*45b0*/  IMAD.MOV R15, RZ, RZ, -R15 ;  /* 0x000000ffff0f7224 */ /* 0x000fe200078e0a0f */
[----:B------:R-:W-:Y:S01]  /*45c0*/  STL [R1+0x2168], R88 ;  /* 0x0021685801007387 */ /* 0x000fe20000100800 */
[C---:B------:R-:W-:Y:S01]  /*45d0*/  IMAD R54, R93.reuse, R12, R54 ;  /* 0x0000000c5d367224 */ /* 0x040fe200078e0236 */
[----:B-1----:R-:W-:Y:S01]  /*45e0*/  IABS R110, R110 ;  /* 0x0000006e006e7213 */ /* 0x002fe20000000000 */
[----:B------:R-:W-:Y:S01]  /*45f0*/  IMAD.HI.U32 R12, R208, R62, RZ ;  /* 0x0000003ed00c7227 */ /* 0x000fe200078e00ff */
[----:B------:R1:W-:Y:S03]  /*4600*/  STL [R1+0x20c8], R116 ;  /* 0x0020c87401007387 */ /* 0x0003e60000100800 */
[----:B------:R-:W-:Y:S01]  /*4610*/  IMAD.MOV R2, RZ, RZ, -R2 ;  /* 0x000000ffff027224 */ /* 0x000fe200078e0a02 */
[----:B------:R2:W-:Y:S01]  /*4620*/  STL [R1+0x2100], R118 ;  /* 0x0021007601007387 */ /* 0x0005e20000100800 */
[----:B------:R-:W-:-:S02]  /*4630*/  IMAD R70, R93, R13, R70 ;  /* 0x0000000d5d467224 */ /* 0x000fc400078e0246 */
[C---:B------:R-:W-:Y:S01]  /*4640*/  IMAD R46, R93.reuse, R15, R46 ;  /* 0x0000000f5d2e7224 */ /* 0x040fe200078e022e */
[----:B------:R3:W-:Y:S01]  /*4650*/  STL [R1+0x212c], R120 ;  /* 0x00212c7801007387 */ /* 0x0007e20000100800 */
[C---:B------:R-:W-:Y:S01]  /*4660*/  IMAD.HI.U32 R13, R208.reuse, R82, RZ ;  /* 0x00000052d00d7227 */ /* 0x040fe200078e00ff */
[----:B-1----:R-:W-:Y:S02]  /*4670*/  IABS R116, R116 ;  /* 0x0000007400747213 */ /* 0x002fe40000000000 */
[----:B------:R1:W-:Y:S01]  /*4680*/  STL [R1+0x214c], R122 ;  /* 0x00214c7a01007387 */ /* 0x0003e20000100800 */
[C---:B------:R-:W-:Y:S01]  /*4690*/  IMAD.HI.U32 R15, R208.reuse, R56, RZ ;  /* 0x00000038d00f7227 */ /* 0x040fe200078e00ff */
[----:B--2---:R-:W-:Y:S02]  /*46a0*/  IABS R118, R118 ;  /* 0x0000007600767213 */ /* 0x004fe40000000000 */
[----:B------:R2:W-:Y:S01]  /*46b0*/  STL [R1+0x2164], R124 ;  /* 0x0021647c01007387 */ /* 0x0005e20000100800 */
[----:B------:R-:W-:Y:S01]  /*46c0*/  IMAD.MOV R12, RZ, RZ, -R12 ;  /* 0x000000ffff0c7224 */ /* 0x000fe200078e0a0c */
[----:B---3--:R-:W-:Y:S01]  /*46d0*/  IABS R120, R120 ;  /* 0x0000007800787213 */ /* 0x008fe20000000000 */
[----:B------:R-:W-:Y:S01]  /*46e0*/  IMAD R64, R93, R2, R64 ;  /* 0x000000025d407224 */ /* 0x000fe200078e0240 */
[----:B------:R3:W-:Y:S01]  /*46f0*/  STL [R1+0x20c4], R132 ;  /* 0x0020c48401007387 */ /* 0x0007e20000100800 */
[----:B------:R-:W-:Y:S01]  /*4700*/  IMAD.HI.U32 R2, R208, R147, RZ ;  /* 0x00000093d0027227 */ /* 0x000fe200078e00ff */
[----:B-1----:R-:W-:-:S02]  /*4710*/  IABS R122, R122 ;  /* 0x0000007a007a7213 */ /* 0x002fc40000000000 */
[----:B------:R-:W-:Y:S01]  /*4720*/  STL [R1+0x20fc], R128 ;  /* 0x0020fc8001007387 */ /* 0x000fe20000100800 */
[C---:B------:R-:W-:Y:S01]  /*4730*/  IMAD R68, R93.reuse, R14, R68 ;  /* 0x0000000e5d447224 */ /* 0x040fe200078e0244 */
[----:B--2---:R-:W-:Y:S01]  /*4740*/  IADD3 R124, R204, 0xbc, RZ ;  /* 0x000000bccc7c7810 */ /* 0x004fe20007ffe0ff */
[----:B------:R-:W-:Y:S01]  /*4750*/  IMAD.MOV R13, RZ, RZ, -R13 ;  /* 0x000000ffff0d7224 */ /* 0x000fe200078e0a0d */
[----:B------:R1:W-:Y:S01]  /*4760*/  STL [R1+0x2128], R130 ;  /* 0x0021288201007387 */ /* 0x0003e20000100800 */
[----:B------:R-:W-:Y:S01]  /*4770*/  IMAD.MOV R15, RZ, RZ, -R15 ;  /* 0x000000ffff0f7224 */ /* 0x000fe200078e0a0f */
[----:B---3--:R-:W-:Y:S01]  /*4780*/  IABS R132, R129 ;  /* 0x0000008100847213 */ /* 0x008fe20000000000 */
[C---:B------:R-:W-:Y:S01]  /*4790*/  IMAD.HI.U32 R14, R208.reuse, R80, RZ ;  /* 0x00000050d00e7227 */ /* 0x040fe200078e00ff */
[----:B------:R2:W-:Y:S01]  /*47a0*/  STL [R1+0x2148], R129 ;  /* 0x0021488101007387 */ /* 0x0005e20000100800 */
[----:B------:R-:W-:Y:S02]  /*47b0*/  IABS R134, R124 ;  /* 0x0000007c00867213 */ /* 0x000fe40000000000 */
[----:B------:R-:W-:Y:S01]  /*47c0*/  IMAD R62, R93, R12, R62 ;  /* 0x0000000c5d3e7224 */ /* 0x000fe200078e023e */
[----:B------:R3:W-:Y:S01]  /*47d0*/  STL [R1+0x2160], R124 ;  /* 0x0021607c01007387 */ /* 0x0007e20000100800 */
[----:B------:R-:W-:Y:S01]  /*47e0*/  IMAD.HI.U32 R12, R208, R72, RZ ;  /* 0x00000048d00c7227 */ /* 0x000fe200078e00ff */
[----:B-1----:R-:W-:-:S02]  /*47f0*/  IABS R130, R130 ;  /* 0x0000008200827213 */ /* 0x002fc40000000000 */
[----:B------:R-:W-:Y:S01]  /*4800*/  IABS R128, R128 ;  /* 0x0000008000807213 */ /* 0x000fe20000000000 */
[----:B------:R-:W-:Y:S01]  /*4810*/  IMAD.MOV R2, RZ, RZ, -R2 ;  /* 0x000000ffff027224 */ /* 0x000fe200078e0a02 */
[C---:B--2---:R-:W-:Y:S01]  /*4820*/  IADD3 R129, R204.reuse, 0xbd, RZ ;  /* 0x000000bdcc817810 */ /* 0x044fe20007ffe0ff */
[C---:B------:R-:W-:Y:S02]  /*4830*/  IMAD R82, R93.reuse, R13, R82 ;  /* 0x0000000d5d527224 */ /* 0x040fe400078e0252 */
[----:B------:R-:W-:Y:S01]  /*4840*/  IMAD R56, R93, R15, R56 ;  /* 0x0000000f5d387224 */ /* 0x000fe200078e0238 */
[----:B---3--:R-:W-:Y:S01]  /*4850*/  IADD3 R124, R204, 0xc1, RZ ;  /* 0x000000c1cc7c7810 */ /* 0x008fe20007ffe0ff */
[----:B------:R-:W-:Y:S01]  /*4860*/  IMAD.MOV R14, RZ, RZ, -R14 ;  /* 0x000000ffff0e7224 */ /* 0x000fe200078e0a0e */
[----:B------:R1:W-:Y:S01]  /*4870*/  STL [R1+0x20c0], R129 ;  /* 0x0020c08101007387 */ /* 0x0003e20000100800 */
[----:B------:R-:W-:Y:S01]  /*4880*/  IMAD.HI.U32 R13, R208, R92, RZ ;  /* 0x0000005cd00d7227 */ /* 0x000fe200078e00ff */
[----:B------:R-:W-:-:S02]  /*4890*/  IABS R144, R124 ;  /* 0x0000007c00907213 */ /* 0x000fc40000000000 */
[----:B------:R2:W-:Y:S01]  /*48a0*/  STL [R1+0x20f8], R138 ;  /* 0x0020f88a01007387 */ /* 0x0005e20000100800 */
[C---:B------:R-:W-:Y:S01]  /*48b0*/  IMAD.HI.U32 R15, R208.reuse, R66, RZ ;  /* 0x00000042d00f7227 */ /* 0x040fe200078e00ff */
[----:B------:R-:W-:Y:S02]  /*48c0*/  IADD3 R13, -R13, RZ, RZ ;  /* 0x000000ff0d0d7210 */ /* 0x000fe40007ffe1ff */
[----:B------:R3:W-:Y:S01]  /*48d0*/  STL [R1+0x2124], R140 ;  /* 0x0021248c01007387 */ /* 0x0007e20000100800 */
[----:B------:R-:W-:Y:S01]  /*48e0*/  IMAD.MOV R12, RZ, RZ, -R12 ;  /* 0x000000ffff0c7224 */ /* 0x000fe200078e0a0c */
[----:B-1----:R-:W-:Y:S01]  /*48f0*/  IABS R129, R129 ;  /* 0x0000008100817213 */ /* 0x002fe20000000000 */
[----:B------:R-:W-:Y:S01]  /*4900*/  IMAD R147, R93, R2, R147 ;  /* 0x000000025d937224 */ /* 0x000fe200078e0293 */
[----:B------:R1:W-:Y:S01]  /*4910*/  STL [R1+0x2140], R142 ;  /* 0x0021408e01007387 */ /* 0x0003e20000100800 */
[----:B------:R-:W-:Y:S01]  /*4920*/  IMAD.HI.U32 R2, R208, R74, RZ ;  /* 0x0000004ad0027227 */ /* 0x000fe200078e00ff */
[----:B--2---:R-:W-:-:S02]  /*4930*/  IABS R138, R138 ;  /* 0x0000008a008a7213 */ /* 0x004fc40000000000 */
[----:B------:R2:W-:Y:S01]  /*4940*/  STL [R1+0x2120], R124 ;  /* 0x0021207c01007387 */ /* 0x0005e20000100800 */
[C---:B------:R-:W-:Y:S01]  /*4950*/  IMAD R80, R93.reuse, R14, R80 ;  /* 0x0000000e5d507224 */ /* 0x040fe200078e0250 */
[----:B---3--:R-:W-:Y:S01]  /*4960*/  IABS R140, R140 ;  /* 0x0000008c008c7213 */ /* 0x008fe20000000000 */
[----:B------:R-:W-:Y:S01]  /*4970*/  IMAD.MOV R15, RZ, RZ, -R15 ;  /* 0x000000ffff0f7224 */ /* 0x000fe200078e0a0f */
[----:B------:R3:W-:Y:S01]  /*4980*/  STL [R1+0x206c], R146 ;  /* 0x00206c9201007387 */ /* 0x0007e20000100800 */
[----:B------:R-:W-:Y:S01]  /*4990*/  IMAD.HI.U32 R14, R208, R100, RZ ;  /* 0x00000064d00e7227 */ /* 0x000fe200078e00ff */
[----:B-1----:R-:W-:Y:S02]  /*49a0*/  IABS R142, R142 ;  /* 0x0000008e008e7213 */ /* 0x002fe40000000000 */
[----:B------:R-:W-:Y:S01]  /*49b0*/  STL [R1+0x2054], R150 ;  /* 0x0020549601007387 */ /* 0x000fe20000100800 */
[C---:B------:R-:W-:Y:S01]  /*49c0*/  IMAD R72, R93.reuse, R12, R72 ;  /* 0x0000000c5d487224 */ /* 0x040fe200078e0248 */
[----:B------:R-:W-:Y:S01]  /*49d0*/  IABS R12, R84 ;  /* 0x00000054000c7213 */ /* 0x000fe20000000000 */
[----:B------:R-:W-:Y:S01]  /*49e0*/  IMAD.MOV R2, RZ, RZ, -R2 ;  /* 0x000000ffff027224 */ /* 0x000fe200078e0a02 */
[----:B------:R-:W-:Y:S01]  /*49f0*/  IABS R84, R16 ;  /* 0x0000001000547213 */ /* 0x000fe20000000000 */
[----:B------:R-:W-:Y:S01]  /*4a00*/  IMAD R66, R93, R15, R66 ;  /* 0x0000000f5d427224 */ /* 0x000fe200078e0242 */
[----:B--2---:R-:W-:Y:S01]  /*4a10*/  IADD3 R124, R204, 0xc6, RZ ;  /* 0x000000c6cc7c7810 */ /* 0x004fe20007ffe0ff */
[----:B------:R-:W-:Y:S01]  /*4a20*/  IMAD.MOV R14, RZ, RZ, -R14 ;  /* 0x000000ffff0e7224 */ /* 0x000fe200078e0a0e */
[----:B------:R-:W-:Y:S01]  /*4a30*/  STL [R1+0x2050], R149 ;  /* 0x0020509501007387 */ /* 0x000fe20000100800 */
[----:B------:R-:W-:Y:S01]  /*4a40*/  IMAD.HI.U32 R15, R208, R78, RZ ;  /* 0x0000004ed00f7227 */ /* 0x000fe200078e00ff */
[----:B------:R-:W-:-:S02]  /*4a50*/  IABS R154, R124 ;  /* 0x0000007c009a7213 */ /* 0x000fc40000000000 */
[----:B------:R1:W-:Y:S01]  /*4a60*/  STL [R1+0x2044], R145 ;  /* 0x0020449101007387 */ /* 0x0003e20000100800 */
[C---:B------:R-:W-:Y:S01]  /*4a70*/  IMAD R92, R93.reuse, R13, R92 ;  /* 0x0000000d5d5c7224 */ /* 0x040fe200078e025c */
[----:B---3--:R-:W-:Y:S01]  /*4a80*/  IABS R146, R146 ;  /* 0x0000009200927213 */ /* 0x008fe20000000000 */
[C---:B------:R-:W-:Y:S01]  /*4a90*/  IMAD.HI.U32 R13, R208.reuse, R102, RZ ;  /* 0x00000066d00d7227 */ /* 0x040fe200078e00ff */
[----:B------:R-:W-:Y:S03]  /*4aa0*/  STL [R1+0x2038], R124 ;  /* 0x0020387c01007387 */ /* 0x000fe60000100800 */
[----:B------:R-:W-:Y:S01]  /*4ab0*/  IMAD R74, R93, R2, R74 ;  /* 0x000000025d4a7224 */ /* 0x000fe200078e024a */
[----:B------:R2:W-:Y:S01]  /*4ac0*/  STL [R1+0x2024], R156 ;  /* 0x0020249c01007387 */ /* 0x0005e20000100800 */
[----:B------:R-:W-:Y:S01]  /*4ad0*/  IMAD.HI.U32 R2, R208, R84, RZ ;  /* 0x00000054d0027227 */ /* 0x000fe200078e00ff */
[----:B-1----:R-:W-:-:S02]  /*4ae0*/  IADD3 R145, R204, 0xcb, RZ ;  /* 0x000000cbcc917810 */ /* 0x002fc40007ffe0ff */
[----:B------:R1:W-:Y:S01]  /*4af0*/  STL [R1+0x2020], R158 ;  /* 0x0020209e01007387 */ /* 0x0003e20000100800 */
[C---:B------:R-:W-:Y:S01]  /*4b00*/  IMAD R100, R93.reuse, R14, R100 ;  /* 0x0000000e5d647224 */ /* 0x040fe200078e0264 */
[----:B------:R-:W-:Y:S01]  /*4b10*/  IADD3 R2, -R2, RZ, RZ ;  /* 0x000000ff02027210 */ /* 0x000fe20007ffe1ff */
[----:B------:R-:W-:Y:S01]  /*4b20*/  IMAD.MOV R15, RZ, RZ, -R15 ;  /* 0x000000ffff0f7224 */ /* 0x000fe200078e0a0f */
[----:B------:R3:W-:Y:S01]  /*4b30*/  STL [R1+0x201c], R162 ;  /* 0x00201ca201007387 */ /* 0x0007e20000100800 */
[----:B------:R-:W-:Y:S01]  /*4b40*/  IMAD.HI.U32 R14, R208, R111, RZ ;  /* 0x0000006fd00e7227 */ /* 0x000fe200078e00ff */
[----:B------:R-:W-:Y:S02]  /*4b50*/  IABS R164, R145 ;  /* 0x0000009100a47213 */ /* 0x000fe40000000000 */
[----:B--2---:R-:W-:Y:S01]  /*4b60*/  IABS R156, R156 ;  /* 0x0000009c009c7213 */ /* 0x004fe20000000000 */
[----:B------:R-:W-:Y:S01]  /*4b70*/  IMAD.MOV R13, RZ, RZ, -R13 ;  /* 0x000000ffff0d7224 */ /* 0x000fe200078e0a0d */
[----:B------:R-:W-:Y:S01]  /*4b80*/  IADD3 R14, -R14, RZ, RZ ;  /* 0x000000ff0e0e7210 */ /* 0x000fe20007ffe1ff */
[----:B------:R-:W-:Y:S01]  /*4b90*/  IMAD R78, R93, R15, R78 ;  /* 0x0000000f5d4e7224 */ /* 0x000fe200078e024e */
[----:B-1----:R-:W-:Y:S01]  /*4ba0*/  IABS R158, R158 ;  /* 0x0000009e009e7213 */ /* 0x002fe20000000000 */
[----:B------:R-:W-:Y:S01]  /*4bb0*/  IMAD.HI.U32 R15, R208, R90, RZ ;  /* 0x0000005ad00f7227 */ /* 0x000fe200078e00ff */
[----:B---3--:R-:W-:-:S03]  /*4bc0*/  IABS R162, R162 ;  /* 0x000000a200a27213 */ /* 0x008fc60000000000 */
[C---:B------:R-:W-:Y:S01]  /*4bd0*/  IMAD R102, R93.reuse, R13, R102 ;  /* 0x0000000d5d667224 */ /* 0x040fe200078e0266 */
[----:B------:R-:W-:Y:S01]  /*4be0*/  IABS R13, R114 ;  /* 0x00000072000d7213 */ /* 0x000fe20000000000 */
[----:B------:R-:W-:Y:S01]  /*4bf0*/  IMAD R84, R93, R2, R84 ;  /* 0x000000025d547224 */ /* 0x000fe200078e0254 */
[----:B------:R-:W-:Y:S01]  /*4c00*/  IABS R114, R88 ;  /* 0x0000005800727213 */ /* 0x000fe20000000000 */
[----:B------:R-:W-:Y:S02]  /*4c10*/  IMAD.MOV R15, RZ, RZ, -R15 ;  /* 0x000000ffff0f7224 */ /* 0x000fe400078e0a0f */
[----:B------:R-:W-:-:S04]  /*4c20*/  IMAD.HI.U32 R2, R208, R94, RZ ;  /* 0x0000005ed0027227 */ /* 0x000fc800078e00ff */
[----:B------:R-:W-:Y:S02]  /*4c30*/  IMAD R111, R93, R14, R111 ;  /* 0x0000000e5d6f7224 */ /* 0x000fe400078e026f */
[----:B------:R-:W-:-:S04]  /*4c40*/  IMAD.HI.U32 R14, R208, R13, RZ ;  /* 0x0000000dd00e7227 */ /* 0x000fc800078e00ff */
[----:B------:R-:W-:Y:S02]  /*4c50*/  IMAD R90, R93, R15, R90 ;  /* 0x0000000f5d5a7224 */ /* 0x000fe400078e025a */
[----:B------:R-:W-:Y:S02]  /*4c60*/  IMAD.MOV R2, RZ, RZ, -R2 ;  /* 0x000000ffff027224 */ /* 0x000fe400078e0a02 */
[----:B------:R-:W-:-:S04]  /*4c70*/  IMAD.HI.U32 R15, R208, R98, RZ ;  /* 0x00000062d00f7227 */ /* 0x000fc800078e00ff */
[----:B------:R-:W-:Y:S02]  /*4c80*/  IMAD.MOV R14, RZ, RZ, -R14 ;  /* 0x000000ffff0e7224 */ /* 0x000fe400078e0a0e */
[----:B------:R-:W-:-:S04]  /*4c90*/  IMAD.HI.U32 R88, R208, R106, RZ ;  /* 0x0000006ad0587227 */ /* 0x000fc800078e00ff */
[----:B------:R-:W-:Y:S02]  /*4ca0*/  IMAD R94, R93, R2, R94 ;  /* 0x000000025d5e7224 */ /* 0x000fe400078e025e */
        /* <DEDUP_REMOVED lines=11> */
[----:B------:R-:W-:Y:S01]  /*4d60*/  IMAD R104, R93, R2, R104 ;  /* 0x000000025d687224 */ /* 0x000fe200078e0268 */
[----:B------:R-:W-:Y:S01]  /*4d70*/  IADD3 R88, -R88, RZ, RZ ;  /* 0x000000ff58587210 */ /* 0x000fe20007ffe1ff */
[----:B------:R-:W-:Y:S02]  /*4d80*/  IMAD.MOV R15, RZ, RZ, -R15 ;  /* 0x000000ffff0f7224 */ /* 0x000fe400078e0a0f */
[----:B------:R-:W-:-:S04]  /*4d90*/  IMAD.HI.U32 R2, R208, R114, RZ ;  /* 0x00000072d0027227 */ /* 0x000fc800078e00ff */
[----:B------:R-:W-:Y:S02]  /*4da0*/  IMAD R122, R93, R14, R122 ;  /* 0x0000000e5d7a7224 */ /* 0x000fe400078e027a */
[----:B------:R-:W-:-:S04]  /*4db0*/  IMAD.HI.U32 R14, R208, R132, RZ ;  /* 0x00000084d00e7227 */ /* 0x000fc800078e00ff */
[----:B------:R-:W-:Y:S01]  /*4dc0*/  IMAD R110, R93, R15, R110 ;  /* 0x0000000f5d6e7224 */ /* 0x000fe200078e026e */
[----:B------:R-:W-:Y:S01]  /*4dd0*/  IADD3 R14, -R14, RZ, RZ ;  /* 0x000000ff0e0e7210 */ /* 0x000fe20007ffe1ff */
[----:B------:R-:W-:Y:S02]  /*4de0*/  IMAD.MOV R2, RZ, RZ, -R2 ;  /* 0x000000ffff027224 */ /* 0x000fe400078e0a02 */
[----:B------:R-:W-:-:S04]  /*4df0*/  IMAD.HI.U32 R15, R208, R120, RZ ;  /* 0x00000078d00f7227 */ /* 0x000fc800078e00ff */
[C---:B------:R-:W-:Y:S02]  /*4e00*/  IMAD R116, R93.reuse, R88, R116 ;  /* 0x000000585d747224 */ /* 0x040fe400078e0274 */
[----:B------:R-:W-:Y:S02]  /*4e10*/  IMAD R114, R93, R2, R114 ;  /* 0x000000025d727224 */ /* 0x000fe400078e0272 */
[----:B------:R-:W-:Y:S02]  /*4e20*/  IMAD.MOV R15, RZ, RZ, -R15 ;  /* 0x000000ffff0f7224 */ /* 0x000fe400078e0a0f */
[----:B------:R-:W-:-:S04]  /*4e30*/  IMAD.HI.U32 R88, R208, R136, RZ ;  /* 0x00000088d0587227 */ /* 0x000fc800078e00ff */
[----:B------:R-:W-:-:S04]  /*4e40*/  IMAD.HI.U32 R2, R208, R126, RZ ;  /* 0x0000007ed0027227 */ /* 0x000fc800078e00ff */
[C---:B------:R-:W-:Y:S01]  /*4e50*/  IMAD R132, R93.reuse, R14, R132 ;  /* 0x0000000e5d847224 */ /* 0x040fe200078e0284 */
[----:B------:R-:W-:Y:S01]  /*4e60*/  IADD3 R2, -R2, RZ, RZ ;  /* 0x000000ff02027210 */ /* 0x000fe20007ffe1ff */
[----:B------:R-:W-:Y:S02]  /*4e70*/  IMAD R120, R93, R15, R120 ;  /* 0x0000000f5d787224 */ /* 0x000fe400078e0278 */
[----:B------:R-:W-:Y:S02]  /*4e80*/  IMAD.MOV R88, RZ, RZ, -R88 ;  /* 0x000000ffff587224 */ /* 0x000fe400078e0a58 */
[----:B------:R-:W-:-:S04]  /*4e90*/  IMAD.HI.U32 R14, R208, R142, RZ ;  /* 0x0000008ed00e7227 */ /* 0x000fc800078e00ff */
[----:B------:R-:W-:-:S04]  /*4ea0*/  IMAD.HI.U32 R15, R208, R130, RZ ;  /* 0x00000082d00f7227 */ /* 0x000fc800078e00ff */
[----:B------:R-:W-:Y:S02]  /*4eb0*/  IMAD R136, R93, R88, R136 ;  /* 0x000000585d887224 */ /* 0x000fe400078e0288 */
[----:B------:R-:W-:Y:S02]  /*4ec0*/  IMAD.MOV R14, RZ, RZ, -R14 ;  /* 0x000000ffff0e7224 */ /* 0x000fe400078e0a0e */
[----:B------:R-:W-:Y:S02]  /*4ed0*/  IMAD.MOV R15, RZ, RZ, -R15 ;  /* 0x000000ffff0f7224 */ /* 0x000fe400078e0a0f */
[----:B------:R-:W-:-:S04]  /*4ee0*/  IMAD.HI.U32 R88, R208, R129, RZ ;  /* 0x00000081d0587227 */ /* 0x000fc800078e00ff */
[----:B------:R-:W-:Y:S02]  /*4ef0*/  IMAD R126, R93, R2, R126 ;  /* 0x000000025d7e7224 */ /* 0x000fe400078e027e */
[----:B------:R-:W-:-:S04]  /*4f00*/  IMAD.HI.U32 R2, R208, R134, RZ ;  /* 0x00000086d0027227 */ /* 0x000fc800078e00ff */
[C---:B------:R-:W-:Y:S01]  /*4f10*/  IMAD R142, R93.reuse, R14, R142 ;  /* 0x0000000e5d8e7224 */ /* 0x040fe200078e028e */
[----:B------:R-:W-:Y:S01]  /*4f20*/  IABS R14, R150 ;  /* 0x00000096000e7213 */ /* 0x000fe20000000000 */
[----:B------:R-:W-:Y:S01]  /*4f30*/  IMAD R130, R93, R15, R130 ;  /* 0x0000000f5d827224 */ /* 0x000fe200078e0282 */
[----:B------:R-:W-:Y:S01]  /*4f40*/  IABS R150, R149 ;  /* 0x0000009500967213 */ /* 0x000fe20000000000 */
[----:B------:R-:W-:Y:S01]  /*4f50*/  IMAD.MOV R88, RZ, RZ, -R88 ;  /* 0x000000ffff587224 */ /* 0x000fe200078e0a58 */
[----:B------:R-:W-:Y:S01]  /*4f60*/  IADD3 R149, R204, 0xca, RZ ;  /* 0x000000cacc957810 */ /* 0x000fe20007ffe0ff */
[----:B------:R-:W-:-:S03]  /*4f70*/  IMAD.HI.U32 R15, R208, R140, RZ ;  /* 0x0000008cd00f7227 */ /* 0x000fc600078e00ff */
[----:B------:R-:W-:Y:S01]  /*4f80*/  IABS R172, R149 ;  /* 0x0000009500ac7213 */ /* 0x000fe20000000000 */
[----:B------:R-:W-:Y:S01]  /*4f90*/  IMAD.MOV R2, RZ, RZ, -R2 ;  /* 0x000000ffff027224 */ /* 0x000fe200078e0a02 */
[----:B------:R-:W-:Y:S01]  /*4fa0*/  IADD3 R15, -R15, RZ, RZ ;  /* 0x000000ff0f0f7210 */ /* 0x000fe20007ffe1ff */
[----:B------:R-:W-:Y:S01]  /*4fb0*/  IMAD R129, R93, R88, R129 ;  /* 0x000000585d817224 */ /* 0x000fe200078e0281 */
[----:B------:R1:W-:Y:S01]  /*4fc0*/  STL [R1+0x2018], R149 ;  /* 0x0020189501007387 */ /* 0x0003e20000100800 */
[----:B------:R-:W-:-:S03]  /*4fd0*/  IMAD.HI.U32 R88, R208, R14, RZ ;  /* 0x0000000ed0587227 */ /* 0x000fc600078e00ff */
[----:B------:R2:W-:Y:S01]  /*4fe0*/  STL [R1+0x2014], R145 ;  /* 0x0020149101007387 */ /* 0x0005e20000100800 */
[C---:B------:R-:W-:Y:S01]  /*4ff0*/  IMAD R134, R93.reuse, R2, R134 ;  /* 0x000000025d867224 */ /* 0x040fe200078e0286 */
[----:B------:R-:W-:Y:S01]  /*5000*/  IADD3 R88, -R88, RZ, RZ ;  /* 0x000000ff58587210 */ /* 0x000fe20007ffe1ff */
[----:B------:R-:W-:Y:S01]  /*5010*/  IMAD.HI.U32 R2, R208, R144, RZ ;  /* 0x00000090d0027227 */ /* 0x000fe200078e00ff */
[----:B------:R3:W-:Y:S01]  /*5020*/  STL [R1+0x1ffc], R166 ;  /* 0x001ffca601007387 */ /* 0x0007e20000100800 */
[C---:B-1----:R-:W-:Y:S02]  /*5030*/  IADD3 R149, R204.reuse, 0xcf, RZ ;  /* 0x000000cfcc957810 */ /* 0x042fe40007ffe0ff */
[C---:B------:R-:W-:Y:S01]  /*5040*/  IMAD R140, R93.reuse, R15, R140 ;  /* 0x0000000f5d8c7224 */ /* 0x040fe200078e028c */
[----:B------:R1:W-:Y:S01]  /*5050*/  STL [R1+0x1ff8], R168 ;  /* 0x001ff8a801007387 */ /* 0x0003e20000100800 */
[----:B------:R-:W-:Y:S01]  /*5060*/  IMAD.MOV R2, RZ, RZ, -R2 ;  /* 0x000000ffff027224 */ /* 0x000fe200078e0a02 */
[----:B--2---:R-:W-:Y:S01]  /*5070*/  IADD3 R145, R204, 0xd0, RZ ;  /* 0x000000d0cc917810 */ /* 0x004fe20007ffe0ff */
[C---:B------:R-:W-:Y:S01]  /*5080*/  IMAD.HI.U32 R15, R208.reuse, R152, RZ ;  /* 0x00000098d00f7227 */ /* 0x040fe200078e00ff */
[----:B------:R2:W-:Y:S02]  /*5090*/  STL [R1+0x1ff4], R170 ;  /* 0x001ff4aa01007387 */ /* 0x0005e40000100800 */
[----:B------:R-:W-:Y:S01]  /*50a0*/  IABS R174, R145 ;  /* 0x0000009100ae7213 */ /* 0x000fe20000000000 */
[C---:B------:R-:W-:Y:S01]  /*50b0*/  IMAD R14, R93.reuse, R88, R14 ;  /* 0x000000585d0e7224 */ /* 0x040fe200078e020e */
[----:B------:R-:W-:Y:S01]  /*50c0*/  STL [R1+0x1ff0], R149 ;  /* 0x001ff09501007387 */ /* 0x000fe20000100800 */
[----:B------:R-:W-:Y:S01]  /*50d0*/  IMAD R144, R93, R2, R144 ;  /* 0x000000025d907224 */ /* 0x000fe200078e0290 */
[----:B---3--:R-:W-:Y:S01]  /*50e0*/  IABS R166, R166 ;  /* 0x000000a600a67213 */ /* 0x008fe20000000000 */
[----:B------:R-:W-:Y:S01]  /*50f0*/  IMAD.MOV R15, RZ, RZ, -R15 ;  /* 0x000000ffff0f7224 */ /* 0x000fe200078e0a0f */
[----:B------:R3:W-:Y:S01]  /*5100*/  STL [R1+0x1fec], R145 ;  /* 0x001fec9101007387 */ /* 0x0007e20000100800 */
[----:B------:R-:W-:Y:S01]  /*5110*/  IMAD.HI.U32 R88, R208, R158, RZ ;  /* 0x0000009ed0587227 */ /* 0x000fe200078e00ff */
[----:B-1----:R-:W-:-:S02]  /*5120*/  IABS R168, R168 ;  /* 0x000000a800a87213 */ /* 0x002fc40000000000 */
[----:B------:R-:W-:Y:S01]  /*5130*/  STL [R1+0x1fd4], R182 ;  /* 0x001fd4b601007387 */ /* 0x000fe20000100800 */
[----:B------:R-:W-:Y:S01]  /*5140*/  IMAD.HI.U32 R2, R208, R154, RZ ;  /* 0x0000009ad0027227 */ /* 0x000fe200078e00ff */
[----:B--2---:R-:W-:Y:S02]  /*5150*/  IABS R170, R170 ;  /* 0x000000aa00aa7213 */ /* 0x004fe40000000000 */
[----:B------:R1:W-:Y:S01]  /*5160*/  STL [R1+0x1fd0], R178 ;  /* 0x001fd0b201007387 */ /* 0x0003e20000100800 */
[----:B------:R-:W-:Y:S01]  /*5170*/  IMAD R152, R93, R15, R152 ;  /* 0x0000000f5d987224 */ /* 0x000fe200078e0298 */
[----:B---3--:R-:W-:Y:S01]  /*5180*/  IADD3 R145, R204, 0xd5, RZ ;  /* 0x000000d5cc917810 */ /* 0x008fe20007ffe0ff */
[----:B------:R-:W-:Y:S01]  /*5190*/  IMAD.MOV R88, RZ, RZ, -R88 ;  /* 0x000000ffff587224 */ /* 0x000fe200078e0a58 */
[----:B------:R2:W-:Y:S01]  /*51a0*/  STL [R1+0x1fcc], R180 ;  /* 0x001fccb401007387 */ /* 0x0005e20000100800 */
[----:B------:R-:W-:Y:S02]  /*51b0*/  IMAD.MOV R2, RZ, RZ, -R2 ;  /* 0x000000ffff027224 */ /* 0x000fe400078e0a02 */
[----:B------:R-:W-:Y:S01]  /*51c0*/  IMAD.HI.U32 R15, R208, R172, RZ ;  /* 0x000000acd00f7227 */ /* 0x000fe200078e00ff */
[----:B-1----:R-:W-:-:S03]  /*51d0*/  IABS R178, R178 ;  /* 0x000000b200b27213 */ /* 0x002fc60000000000 */
[C---:B------:R-:W-:Y:S01]  /*51e0*/  IMAD R158, R93.reuse, R88, R158 ;  /* 0x000000585d9e7224 */ /* 0x040fe200078e029e */
[----:B------:R-:W-:Y:S01]  /*51f0*/  IABS R88, R149 ;  /* 0x0000009500587213 */ /* 0x000fe20000000000 */
[C---:B------:R-:W-:Y:S01]  /*5200*/  IMAD R154, R93.reuse, R2, R154 ;  /* 0x000000025d9a7224 */ /* 0x040fe200078e029a */
[----:B------:R-:W-:Y:S01]  /*5210*/  IADD3 R149, R204, 0xd4, RZ ;  /* 0x000000d4cc957810 */ /* 0x000fe20007ffe0ff */
[----:B------:R-:W-:Y:S01]  /*5220*/  IMAD.MOV R15, RZ, RZ, -R15 ;  /* 0x000000ffff0f7224 */ /* 0x000fe200078e0a0f */
[----:B--2---:R-:W-:Y:S01]  /*5230*/  IABS R180, R180 ;  /* 0x000000b400b47213 */ /* 0x004fe20000000000 */
[----:B------:R-:W-:Y:S02]  /*5240*/  IMAD.HI.U32 R2, R208, R164, RZ ;  /* 0x000000a4d0027227 */ /* 0x000fe400078e00ff */
[----:B------:R-:W-:Y:S02]  /*5250*/  STL [R1+0x1fc8], R149 ;  /* 0x001fc89501007387 */ /* 0x000fe40000100800 */
[C---:B------:R-:W-:Y:S01]  /*5260*/  IMAD R172, R93.reuse, R15, R172 ;  /* 0x0000000f5dac7224 */ /* 0x040fe200078e02ac */
[----:B------:R-:W-:Y:S01]  /*5270*/  IADD3 R2, -R2, RZ, RZ ;  /* 0x000000ff02027210 */ /* 0x000fe20007ffe1ff */
[C---:B------:R-:W-:Y:S01]  /*5280*/  IMAD.HI.U32 R15, R208.reuse, R88, RZ ;  /* 0x00000058d00f7227 */ /* 0x040fe200078e00ff */
[----:B------:R1:W-:Y:S03]  /*5290*/  STL [R1+0x1fc4], R145 ;  /* 0x001fc49101007387 */ /* 0x0003e60000100800 */
[----:B------:R-:W-:Y:S01]  /*52a0*/  IMAD R164, R93, R2, R164 ;  /* 0x000000025da47224 */ /* 0x000fe200078e02a4 */
[----:B------:R-:W-:Y:S01]  /*52b0*/  IADD3 R15, -R15, RZ, RZ ;  /* 0x000000ff0f0f7210 */ /* 0x000fe20007ffe1ff */
[C---:B------:R-:W-:Y:S01]  /*52c0*/  IMAD.HI.U32 R2, R208.reuse, R174, RZ ;  /* 0x000000aed0027227 */ /* 0x040fe200078e00ff */
[----:B------:R-:W-:Y:S03]  /*52d0*/  STL [R1+0x1fac], R194 ;  /* 0x001facc201007387 */ /* 0x000fe60000100800 */
[C---:B------:R-:W-:Y:S01]  /*52e0*/  IMAD.HI.U32 R176, R208.reuse, R166, RZ ;  /* 0x000000a6d0b07227 */ /* 0x040fe200078e00ff */
[----:B------:R-:W-:Y:S03]  /*52f0*/  STL [R1+0x1fa8], R192 ;  /* 0x001fa8c001007387 */ /* 0x000fe60000100800 */
[----:B------:R-:W-:Y:S01]  /*5300*/  IMAD R88, R93, R15, R88 ;  /* 0x0000000f5d587224 */ /* 0x000fe200078e0258 */
[----:B------:R-:W-:Y:S01]  /*5310*/  IABS R15, R145 ;  /* 0x00000091000f7213 */ /* 0x000fe20000000000 */
[----:B------:R-:W-:Y:S01]  /*5320*/  IMAD.HI.U32 R186, R208, R178, RZ ;  /* 0x000000b2d0ba7227 */ /* 0x000fe200078e00ff */
[----:B-1----:R-:W-:Y:S01]  /*5330*/  IADD3 R145, R204, 0xda, RZ ;  /* 0x000000dacc917810 */ /* 0x002fe20007ffe0ff */
[----:B------:R1:W-:Y:S02]  /*5340*/  STL [R1+0x1fa4], R190 ;  /* 0x001fa4be01007387 */ /* 0x0003e40000100800 */
[----:B------:R-:W-:-:S02]  /*5350*/  IMAD.MOV R2, RZ, RZ, -R2 ;  /* 0x000000ffff027224 */ /* 0x000fc400078e0a02 */
[----:B------:R-:W-:Y:S02]  /*5360*/  IMAD.MOV R176, RZ, RZ, -R176 ;  /* 0x000000ffffb07224 */ /* 0x000fe400078e0ab0 */
[----:B------:R-:W-:Y:S02]  /*5370*/  IMAD.MOV R186, RZ, RZ, -R186 ;  /* 0x000000ffffba7224 */ /* 0x000fe400078e0aba */
[----:B------:R-:W-:Y:S02]  /*5380*/  IMAD R174, R93, R2, R174 ;  /* 0x000000025dae7224 */ /* 0x000fe400078e02ae */
[----:B------:R-:W-:Y:S01]  /*5390*/  IMAD.HI.U32 R2, R208, R15, RZ ;  /* 0x0000000fd0027227 */ /* 0x000fe200078e00ff */
[----:B-1----:R-:W-:-:S03]  /*53a0*/  IABS R190, R190 ;  /* 0x000000be00be7213 */ /* 0x002fc60000000000 */
[C---:B------:R-:W-:Y:S01]  /*53b0*/  IMAD R166, R93.reuse, R176, R166 ;  /* 0x000000b05da67224 */ /* 0x040fe200078e02a6 */
[----:B------:R-:W-:Y:S01]  /*53c0*/  IABS R176, R182 ;  /* 0x000000b600b07213 */ /* 0x000fe20000000000 */
[C---:B------:R-:W-:Y:S01]  /*53d0*/  IMAD R178, R93.reuse, R186, R178 ;  /* 0x000000ba5db27224 */ /* 0x040fe200078e02b2 */
[----:B------:R-:W-:Y:S01]  /*53e0*/  IABS R186, R194 ;  /* 0x000000c200ba7213 */ /* 0x000fe20000000000 */
[----:B------:R-:W-:Y:S01]  /*53f0*/  IMAD.MOV R2, RZ, RZ, -R2 ;  /* 0x000000ffff027224 */ /* 0x000fe200078e0a02 */
[----:B------:R-:W-:Y:S01]  /*5400*/  IABS R194, R145 ;  /* 0x0000009100c27213 */ /* 0x000fe20000000000 */
[----:B------:R-:W-:Y:S01]  /*5410*/  IMAD.HI.U32 R188, R208, R176, RZ ;  /* 0x000000b0d0bc7227 */ /* 0x000fe200078e00ff */
[----:B------:R-:W-:Y:S02]  /*5420*/  IABS R182, R149 ;  /* 0x0000009500b67213 */ /* 0x000fe40000000000 */
[----:B------:R-:W-:Y:S01]  /*5430*/  IADD3 R149, R204, 0xd9, RZ ;  /* 0x000000d9cc957810 */ /* 0x000fe20007ffe0ff */
[----:B------:R-:W-:-:S02]  /*5440*/  IMAD R15, R93, R2, R15 ;  /* 0x000000025d0f7224 */ /* 0x000fc400078e020f */
[----:B------:R-:W-:Y:S02]  /*5450*/  IMAD.HI.U32 R2, R208, R194, RZ ;  /* 0x000000c2d0027227 */ /* 0x000fe400078e00ff */
[----:B------:R1:W-:Y:S02]  /*5460*/  STL [R1+0x1fa0], R149 ;  /* 0x001fa09501007387 */ /* 0x0003e40000100800 */
[----:B------:R-:W-:Y:S02]  /*5470*/  IMAD.MOV R188, RZ, RZ, -R188 ;  /* 0x000000ffffbc7224 */ /* 0x000fe400078e0abc */
[----:B------:R-:W-:Y:S01]  /*5480*/  IMAD.MOV R2, RZ, RZ, -R2 ;  /* 0x000000ffff027224 */ /* 0x000fe200078e0a02 */
[----:B------:R2:W-:Y:S01]  /*5490*/  STL [R1+0x1f9c], R145 ;  /* 0x001f9c9101007387 */ /* 0x0005e20000100800 */
[C---:B------:R-:W-:Y:S01]  /*54a0*/  IMAD R176, R93.reuse, R188, R176 ;  /* 0x000000bc5db07224 */ /* 0x040fe200078e02b0 */
[----:B------:R-:W-:Y:S01]  /*54b0*/  IABS R188, R192 ;  /* 0x000000c000bc7213 */ /* 0x000fe20000000000 */
[----:B------:R-:W-:Y:S01]  /*54c0*/  IMAD R194, R93, R2, R194 ;  /* 0x000000025dc27224 */ /* 0x000fe200078e02c2 */
[----:B------:R-:W-:Y:S01]  /*54d0*/  IABS R192, R149 ;  /* 0x0000009500c07213 */ /* 0x000fe20000000000 */
[----:B------:R-:W-:Y:S01]  /*54e0*/  STL [R1+0x1f8c], R202 ;  /* 0x001f8cca01007387 */ /* 0x000fe20000100800 */
[----:B------:R-:W-:Y:S01]  /*54f0*/  IADD3 R2, R204, 0xdf, RZ ;  /* 0x000000dfcc027810 */ /* 0x000fe20007ffe0ff */
[----:B------:R-:W-:Y:S01]  /*5500*/  IMAD.HI.U32 R16, R208, R12, RZ ;  /* 0x0000000cd0107227 */ /* 0x000fe200078e00ff */
[C---:B-1----:R-:W-:Y:S01]  /*5510*/  IADD3 R149, R204.reuse, 0xdd, RZ ;  /* 0x000000ddcc957810 */ /* 0x042fe20007ffe0ff */
[----:B------:R-:W-:Y:S01]  /*5520*/  STL [R1+0x1f80], R200 ;  /* 0x001f80c801007387 */ /* 0x000fe20000100800 */
[----:B--2---:R-:W-:Y:S01]  /*5530*/  IADD3 R145, R204, 0xde, RZ ;  /* 0x000000decc917810 */ /* 0x004fe20007ffe0ff */
[----:B------:R-:W-:Y:S01]  /*5540*/  IMAD.HI.U32 R124, R208, R146, RZ ;  /* 0x00000092d07c7227 */ /* 0x000fe200078e00ff */
[----:B------:R-:W-:Y:S01]  /*5550*/  IABS R204, R2 ;  /* 0x0000000200cc7213 */ /* 0x000fe20000000000 */
[----:B------:R-:W-:Y:S01]  /*5560*/  STL [R1+0x1f7c], R149 ;  /* 0x001f7c9501007387 */ /* 0x000fe20000100800 */
[----:B------:R-:W-:Y:S01]  /*5570*/  IADD3 R16, -R16, RZ, RZ ;  /* 0x000000ff10107210 */ /* 0x000fe20007ffe1ff */
[----:B------:R-:W-:-:S02]  /*5580*/  IMAD.MOV R124, RZ, RZ, -R124 ;  /* 0x000000ffff7c7224 */ /* 0x000fc400078e0a7c */
[----:B------:R-:W-:Y:S01]  /*5590*/  STL [R1+0x1f78], R145 ;  /* 0x001f789101007387 */ /* 0x000fe20000100800 */
[----:B------:R-:W-:-:S03]  /*55a0*/  IMAD.HI.U32 R196, R208, R188, RZ ;  /* 0x000000bcd0c47227 */ /* 0x000fc600078e00ff */
[----:B------:R1:W-:Y:S01]  /*55b0*/  STL [R1+0x1f74], R2 ;  /* 0x001f740201007387 */ /* 0x0003e20000100800 */
[----:B------:R-:W-:Y:S01]  /*55c0*/  IMAD R12, R93, R16, R12 ;  /* 0x000000105d0c7224 */ /* 0x000fe200078e020c */
[----:B------:R-:W-:Y:S01]  /*55d0*/  IADD3 R196, -R196, RZ, RZ ;  /* 0x000000ffc4c47210 */ /* 0x000fe20007ffe1ff */
[----:B------:R-:W-:-:S04]  /*55e0*/  IMAD.HI.U32 R16, R208, R86, RZ ;  /* 0x00000056d0107227 */ /* 0x000fc800078e00ff */
[----:B------:R-:W-:Y:S02]  /*55f0*/  IMAD.MOV R16, RZ, RZ, -R16 ;  /* 0x000000ffff107224 */ /* 0x000fe400078e0a10 */
[----:B------:R-:W-:Y:S02]  /*5600*/  IMAD R146, R93, R124, R146 ;  /* 0x0000007c5d927224 */ /* 0x000fe400078e0292 */
[----:B-1----:R-:W-:-:S04]  /*5610*/  IMAD.HI.U32 R2, R208, R204, RZ ;  /* 0x000000ccd0027227 */ /* 0x002fc800078e00ff */
[----:B------:R-:W-:Y:S01]  /*5620*/  IMAD R86, R93, R16, R86 ;  /* 0x000000105d567224 */ /* 0x000fe200078e0256 */
[----:B------:R-:W-:Y:S01]  /*5630*/  IADD3 R2, -R2, RZ, RZ ;  /* 0x000000ff02027210 */ /* 0x000fe20007ffe1ff */
[----:B------:R-:W-:-:S04]  /*5640*/  IMAD.HI.U32 R16, R208, R96, RZ ;  /* 0x00000060d0107227 */ /* 0x000fc800078e00ff */
[C---:B------:R-:W-:Y:S02]  /*5650*/  IMAD R204, R93.reuse, R2, R204 ;  /* 0x000000025dcc7224 */ /* 0x040fe400078e02cc */
[----:B------:R-:W-:Y:S02]  /*5660*/  IMAD.MOV R16, RZ, RZ, -R16 ;  /* 0x000000ffff107224 */ /* 0x000fe400078e0a10 */
[----:B------:R-:W-:Y:S01]  /*5670*/  IMAD.HI.U32 R124, R208, R156, RZ ;  /* 0x0000009cd07c7227 */ /* 0x000fe200078e00ff */
[----:B------:R1:W-:Y:S03]  /*5680*/  STL [R1+0x2210], R204 ;  /* 0x002210cc01007387 */ /* 0x0003e60000100800 */
[----:B------:R-:W-:Y:S01]  /*5690*/  IMAD R96, R93, R16, R96 ;  /* 0x000000105d607224 */ /* 0x000fe200078e0260 */
[----:B------:R-:W-:Y:S01]  /*56a0*/  IADD3 R124, -R124, RZ, RZ ;  /* 0x000000ff7c7c7210 */ /* 0x000fe20007ffe1ff */
[----:B------:R-:W-:-:S04]  /*56b0*/  IMAD.HI.U32 R16, R208, R108, RZ ;  /* 0x0000006cd0107227 */ /* 0x000fc800078e00ff */
[----:B------:R-:W-:Y:S01]  /*56c0*/  IMAD R156, R93, R124, R156 ;  /* 0x0000007c5d9c7224 */ /* 0x000fe200078e029c */
[----:B-1----:R-:W2:Y:S01]  /*56d0*/  LDL R204, [R1+0xa58] ;  /* 0x000a580001cc7983 */ /* 0x002ea20000100800 */
[----:B------:R-:W-:Y:S01]  /*56e0*/  IADD3 R16, -R16, RZ, RZ ;  /* 0x000000ff10107210 */ /* 0x000fe20007ffe1ff */
[----:B------:R-:W-:-:S04]  /*56f0*/  IMAD.HI.U32 R124, R208, R168, RZ ;  /* 0x000000a8d07c7227 */ /* 0x000fc800078e00ff */
[----:B------:R-:W-:Y:S02]  /*5700*/  IMAD R108, R93, R16, R108 ;  /* 0x000000105d6c7224 */ /* 0x000fe400078e026c */
[----:B------:R-:W-:-:S04]  /*5710*/  IMAD.HI.U32 R16, R208, R118, RZ ;  /* 0x00000076d0107227 */ /* 0x000fc800078e00ff */
[----:B------:R-:W-:Y:S02]  /*5720*/  IMAD.MOV R16, RZ, RZ, -R16 ;  /* 0x000000ffff107224 */ /* 0x000fe400078e0a10 */
[----:B------:R-:W-:Y:S02]  /*5730*/  IMAD.MOV R124, RZ, RZ, -R124 ;  /* 0x000000ffff7c7224 */ /* 0x000fe400078e0a7c */
[----:B------:R-:W-:Y:S02]  /*5740*/  IMAD R118, R93, R16, R118 ;  /* 0x000000105d767224 */ /* 0x000fe400078e0276 */
[----:B------:R-:W-:-:S04]  /*5750*/  IMAD.HI.U32 R16, R208, R128, RZ ;  /* 0x00000080d0107227 */ /* 0x000fc800078e00ff */
[----:B------:R-:W-:Y:S02]  /*5760*/  IMAD.MOV R16, RZ, RZ, -R16 ;  /* 0x000000ffff107224 */ /* 0x000fe400078e0a10 */
[C---:B------:R-:W-:Y:S02]  /*5770*/  IMAD R168, R93.reuse, R124, R168 ;  /* 0x0000007c5da87224 */ /* 0x040fe400078e02a8 */
[----:B------:R-:W-:Y:S02]  /*5780*/  IMAD R128, R93, R16, R128 ;  /* 0x000000105d807224 */ /* 0x000fe400078e0280 */
[----:B------:R-:W-:-:S04]  /*5790*/  IMAD.HI.U32 R16, R208, R138, RZ ;  /* 0x0000008ad0107227 */ /* 0x000fc800078e00ff */
[----:B------:R-:W-:Y:S02]  /*57a0*/  IMAD.MOV R16, RZ, RZ, -R16 ;  /* 0x000000ffff107224 */ /* 0x000fe400078e0a10 */
[----:B------:R-:W-:-:S04]  /*57b0*/  IMAD.HI.U32 R124, R208, R180, RZ ;  /* 0x000000b4d07c7227 */ /* 0x000fc800078e00ff */
[----:B------:R-:W-:Y:S01]  /*57c0*/  IMAD R138, R93, R16, R138 ;  /* 0x000000105d8a7224 */ /* 0x000fe200078e028a */
[----:B------:R-:W-:Y:S01]  /*57d0*/  IADD3 R124, -R124, RZ, RZ ;  /* 0x000000ff7c7c7210 */ /* 0x000fe20007ffe1ff */
[----:B------:R-:W-:-:S04]  /*57e0*/  IMAD.HI.U32 R16, R208, R150, RZ ;  /* 0x00000096d0107227 */ /* 0x000fc800078e00ff */
[----:B------:R-:W-:Y:S02]  /*57f0*/  IMAD.MOV R16, RZ, RZ, -R16 ;  /* 0x000000ffff107224 */ /* 0x000fe400078e0a10 */
        /* <DEDUP_REMOVED lines=8> */
[C---:B------:R-:W-:Y:S01]  /*5880*/  IMAD R186, R93.reuse, R198, R186 ;  /* 0x000000c65dba7224 */ /* 0x040fe200078e02ba */
[----:B------:R-:W-:Y:S01]  /*5890*/  IABS R198, R202 ;  /* 0x000000ca00c67213 */ /* 0x000fe20000000000 */
[----:B------:R-:W-:Y:S01]  /*58a0*/  IMAD R170, R93, R16, R170 ;  /* 0x000000105daa7224 */ /* 0x000fe200078e02aa */
[----:B------:R-:W-:Y:S01]  /*58b0*/  IABS R202, R145 ;  /* 0x0000009100ca7213 */ /* 0x000fe20000000000 */
[----:B------:R-:W-:-:S04]  /*58c0*/  IMAD.HI.U32 R16, R208, R182, RZ ;  /* 0x000000b6d0107227 */ /* 0x000fc800078e00ff */
[----:B------:R-:W-:Y:S02]  /*58d0*/  IMAD.MOV R16, RZ, RZ, -R16 ;  /* 0x000000ffff107224 */ /* 0x000fe400078e0a10 */
[C---:B------:R-:W-:Y:S02]  /*58e0*/  IMAD R180, R93.reuse, R124, R180 ;  /* 0x0000007c5db47224 */ /* 0x040fe400078e02b4 */
[----:B------:R-:W-:Y:S01]  /*58f0*/  IMAD R188, R93, R196, R188 ;  /* 0x000000c45dbc7224 */ /* 0x000fe200078e02bc */
[----:B------:R-:W-:Y:S01]  /*5900*/  IABS R196, R200 ;  /* 0x000000c800c47213 */ /* 0x000fe20000000000 */
[----:B------:R-:W-:Y:S01]  /*5910*/  IMAD.HI.U32 R124, R208, R190, RZ ;  /* 0x000000bed07c7227 */ /* 0x000fe200078e00ff */
[----:B------:R-:W-:-:S03]  /*5920*/  IABS R200, R149 ;  /* 0x0000009500c87213 */ /* 0x000fc60000000000 */
[----:B------:R-:W-:Y:S02]  /*5930*/  IMAD R182, R93, R16, R182 ;  /* 0x000000105db67224 */ /* 0x000fe400078e02b6 */
[----:B------:R-:W-:-:S04]  /*5940*/  IMAD.HI.U32 R16, R208, R192, RZ ;  /* 0x000000c0d0107227 */ /* 0x000fc800078e00ff */
[----:B------:R-:W-:Y:S02]  /*5950*/  IMAD.MOV R124, RZ, RZ, -R124 ;  /* 0x000000ffff7c7224 */ /* 0x000fe400078e0a7c */
[----:B------:R-:W-:-:S04]  /*5960*/  IMAD.HI.U32 R210, R208, R198, RZ ;  /* 0x000000c6d0d27227 */ /* 0x000fc800078e00ff */
[----:B------:R-:W-:Y:S01]  /*5970*/  IMAD.HI.U32 R206, R208, R196, RZ ;  /* 0x000000c4d0ce7227 */ /* 0x000fe200078e00ff */
[----:B------:R-:W-:-:S03]  /*5980*/  IADD3 R210, -R210, RZ, RZ ;  /* 0x000000ffd2d27210 */ /* 0x000fc60007ffe1ff */
[----:B------:R-:W-:Y:S02]  /*5990*/  IMAD.MOV R16, RZ, RZ, -R16 ;  /* 0x000000ffff107224 */ /* 0x000fe400078e0a10 */
[----:B------:R-:W-:Y:S02]  /*59a0*/  IMAD R190, R93, R124, R190 ;  /* 0x0000007c5dbe7224 */ /* 0x000fe400078e02be */
[----:B------:R-:W-:-:S04]  /*59b0*/  IMAD.HI.U32 R124, R208, R200, RZ ;  /* 0x000000c8d07c7227 */ /* 0x000fc800078e00ff */
[----:B------:R-:W-:Y:S02]  /*59c0*/  IMAD.MOV R206, RZ, RZ, -R206 ;  /* 0x000000ffffce7224 */ /* 0x000fe400078e0ace */
[----:B------:R-:W-:Y:S02]  /*59d0*/  IMAD R192, R93, R16, R192 ;  /* 0x000000105dc07224 */ /* 0x000fe400078e02c0 */
[----:B------:R-:W-:-:S04]  /*59e0*/  IMAD.HI.U32 R16, R208, R202, RZ ;  /* 0x000000cad0107227 */ /* 0x000fc800078e00ff */
[----:B------:R-:W-:Y:S02]  /*59f0*/  IMAD.MOV R124, RZ, RZ, -R124 ;  /* 0x000000ffff7c7224 */ /* 0x000fe400078e0a7c */
[C---:B------:R-:W-:Y:S02]  /*5a00*/  IMAD R196, R93.reuse, R206, R196 ;  /* 0x000000ce5dc47224 */ /* 0x040fe400078e02c4 */
[C---:B------:R-:W-:Y:S02]  /*5a10*/  IMAD R198, R93.reuse, R210, R198 ;  /* 0x000000d25dc67224 */ /* 0x040fe400078e02c6 */
[----:B------:R-:W-:Y:S02]  /*5a20*/  IMAD.MOV R16, RZ, RZ, -R16 ;  /* 0x000000ffff107224 */ /* 0x000fe400078e0a10 */
[C---:B------:R-:W-:Y:S02]  /*5a30*/  IMAD R200, R93.reuse, R124, R200 ;  /* 0x0000007c5dc87224 */ /* 0x040fe400078e02c8 */
[----:B------:R-:W-:Y:S01]  /*5a40*/  IMAD R202, R93, R16, R202 ;  /* 0x000000105dca7224 */ /* 0x000fe200078e02ca */
[----:B--2---:R-:W-:-:S02]  /*5a50*/  IADD3 R216, R204, 0xe0, RZ ;  /* 0x000000e0ccd87810 */ /* 0x004fc40007ffe0ff */
[C---:B------:R-:W-:Y:S02]  /*5a60*/  IADD3 R214, R204.reuse, 0xe1, RZ ;  /* 0x000000e1ccd67810 */ /* 0x040fe40007ffe0ff */
[C---:B------:R-:W-:Y:S01]  /*5a70*/  IADD3 R212, R204.reuse, 0xe2, RZ ;  /* 0x000000e2ccd47810 */ /* 0x040fe20007ffe0ff */
[----:B------:R-:W-:Y:S01]  /*5a80*/  STL [R1+0x1f64], R216 ;  /* 0x001f64d801007387 */ /* 0x000fe20000100800 */
[C---:B------:R-:W-:Y:S02]  /*5a90*/  IADD3 R149, R204.reuse, 0xe3, RZ ;  /* 0x000000e3cc957810 */ /* 0x040fe40007ffe0ff */
[----:B------:R-:W-:Y:S01]  /*5aa0*/  IADD3 R145, R204, 0xe4, RZ ;  /* 0x000000e4cc917810 */ /* 0x000fe20007ffe0ff */
[----:B------:R1:W-:Y:S01]  /*5ab0*/  STL [R1+0x1f58], R214 ;  /* 0x001f58d601007387 */ /* 0x0003e20000100800 */
[----:B------:R-:W-:Y:S02]  /*5ac0*/  IABS R206, R216 ;  /* 0x000000d800ce7213 */ /* 0x000fe40000000000 */
[----:B------:R-:W-:Y:S01]  /*5ad0*/  IABS R210, R212 ;  /* 0x000000d400d27213 */ /* 0x000fe20000000000 */
[----:B------:R2:W-:Y:S01]  /*5ae0*/  STL [R1+0x1f54], R212 ;  /* 0x001f54d401007387 */ /* 0x0005e20000100800 */
[----:B------:R-:W-:Y:S01]  /*5af0*/  IABS R124, R214 ;  /* 0x000000d6007c7213 */ /* 0x000fe20000000000 */
[----:B------:R-:W-:-:S02]  /*5b00*/  IMAD.HI.U32 R222, R208, R206, RZ ;  /* 0x000000ced0de7227 */ /* 0x000fc400078e00ff */
[----:B------:R-:W-:Y:S01]  /*5b10*/  STL [R1+0x1f50], R149 ;  /* 0x001f509501007387 */ /* 0x000fe20000100800 */
[----:B-1----:R-:W-:Y:S02]  /*5b20*/  IABS R214, R145 ;  /* 0x0000009100d67213 */ /* 0x002fe40000000000 */
[----:B--2---:R-:W-:Y:S01]  /*5b30*/  IABS R212, R149 ;  /* 0x0000009500d47213 */ /* 0x004fe20000000000 */
[----:B------:R1:W-:Y:S01]  /*5b40*/  STL [R1+0x1f4c], R145 ;  /* 0x001f4c9101007387 */ /* 0x0003e20000100800 */
[----:B------:R-:W-:Y:S01]  /*5b50*/  IMAD.MOV R222, RZ, RZ, -R222 ;  /* 0x000000ffffde7224 */ /* 0x000fe200078e0ade */
[----:B------:R-:W-:Y:S02]  /*5b60*/  IADD3 R230, R204, 0xe5, RZ ;  /* 0x000000e5cce67810 */ /* 0x000fe40007ffe0ff */
[----:B------:R-:W-:Y:S01]  /*5b70*/  IMAD.HI.U32 R16, R208, R212, RZ ;  /* 0x000000d4d0107227 */ /* 0x000fe200078e00ff */
[C---:B------:R-:W-:Y:S01]  /*5b80*/  IADD3 R228, R204.reuse, 0xe6, RZ ;  /* 0x000000e6cce47810 */ /* 0x040fe20007ffe0ff */
[----:B-1----:R-:W1:Y:S01]  /*5b90*/  S2R R145, SR_TID.X ;  /* 0x0000000000917919 */ /* 0x002e620000002100 */
[----:B------:R-:W-:-:S02]  /*5ba0*/  IADD3 R224, R204, 0xe8, RZ ;  /* 0x000000e8cce07810 */ /* 0x000fc40007ffe0ff */
[----:B------:R-:W-:Y:S01]  /*5bb0*/  IADD3 R226, R204, 0xe7, RZ ;  /* 0x000000e7cce27810 */ /* 0x000fe20007ffe0ff */
[----:B------:R-:W-:Y:S01]  /*5bc0*/  IMAD.HI.U32 R218, R208, R124, RZ ;  /* 0x0000007cd0da7227 */ /* 0x000fe200078e00ff */
[----:B------:R-:W-:Y:S01]  /*5bd0*/  IADD3 R16, -R16, RZ, RZ ;  /* 0x000000ff10107210 */ /* 0x000fe20007ffe1ff */
[----:B------:R-:W-:Y:S01]  /*5be0*/  STL [R1+0x1f3c], R230 ;  /* 0x001f3ce601007387 */ /* 0x000fe20000100800 */
[----:B------:R-:W-:Y:S01]  /*5bf0*/  IADD3 R149, R204, 0xe9, RZ ;  /* 0x000000e9cc957810 */ /* 0x000fe20007ffe0ff */
[C---:B------:R-:W-:Y:S01]  /*5c00*/  IMAD R206, R93.reuse, R222, R206 ;  /* 0x000000de5dce7224 */ /* 0x040fe200078e02ce */
[----:B------:R-:W-:Y:S01]  /*5c10*/  IABS R222, R224 ;  /* 0x000000e000de7213 */ /* 0x000fe20000000000 */
[C---:B------:R-:W-:Y:S01]  /*5c20*/  IMAD.HI.U32 R2, R208.reuse, R214, RZ ;  /* 0x000000d6d0027227 */ /* 0x040fe200078e00ff */
[----:B------:R-:W-:Y:S03]  /*5c30*/  STL [R1+0x1f38], R228 ;  /* 0x001f38e401007387 */ /* 0x000fe60000100800 */
[----:B------:R-:W-:Y:S01]  /*5c40*/  IMAD.HI.U32 R216, R208, R210, RZ ;  /* 0x000000d2d0d87227 */ /* 0x000fe200078e00ff */
[----:B------:R2:W-:Y:S03]  /*5c50*/  STL [R1+0x1f34], R226 ;  /* 0x001f34e201007387 */ /* 0x0005e60000100800 */
[----:B------:R-:W-:Y:S01]  /*5c60*/  IMAD.MOV R218, RZ, RZ, -R218 ;  /* 0x000000ffffda7224 */ /* 0x000fe200078e0ada */
[----:B------:R3:W-:Y:S01]  /*5c70*/  STL [R1+0x1f28], R224 ;  /* 0x001f28e001007387 */ /* 0x0007e20000100800 */
[----:B------:R-:W-:Y:S01]  /*5c80*/  IMAD R212, R93, R16, R212 ;  /* 0x000000105dd47224 */ /* 0x000fe200078e02d4 */
[----:B------:R-:W-:Y:S01]  /*5c90*/  IABS R16, R226 ;  /* 0x000000e200107213 */ /* 0x000fe20000000000 */
[----:B------:R-:W-:-:S02]  /*5ca0*/  IMAD.MOV R2, RZ, RZ, -R2 ;  /* 0x000000ffff027224 */ /* 0x000fc400078e0a02 */
[----:B--2---:R-:W-:Y:S01]  /*5cb0*/  IMAD.HI.U32 R226, R208, R222, RZ ;  /* 0x000000ded0e27227 */ /* 0x004fe200078e00ff */
[----:B---3--:R-:W-:-:S03]  /*5cc0*/  IABS R224, R149 ;  /* 0x0000009500e07213 */ /* 0x008fc60000000000 */
[----:B------:R-:W-:Y:S02]  /*5cd0*/  IMAD.MOV R216, RZ, RZ, -R216 ;  /* 0x000000ffffd87224 */ /* 0x000fe400078e0ad8 */
[C---:B------:R-:W-:Y:S01]  /*5ce0*/  IMAD R124, R93.reuse, R218, R124 ;  /* 0x000000da5d7c7224 */ /* 0x040fe200078e027c */
[----:B------:R-:W-:Y:S01]  /*5cf0*/  IABS R218, R228 ;  /* 0x000000e400da7213 */ /* 0x000fe20000000000 */
[----:B------:R-:W-:Y:S02]  /*5d00*/  IMAD R214, R93, R2, R214 ;  /* 0x000000025dd67224 */ /* 0x000fe400078e02d6 */
[----:B------:R-:W-:-:S04]  /*5d10*/  IMAD.HI.U32 R2, R208, R224, RZ ;  /* 0x000000e0d0027227 */ /* 0x000fc800078e00ff */
[----:B------:R-:W-:Y:S02]  /*5d20*/  IMAD.MOV R226, RZ, RZ, -R226 ;  /* 0x000000ffffe27224 */ /* 0x000fe400078e0ae2 */
[----:B------:R-:W-:Y:S01]  /*5d30*/  IMAD R210, R93, R216, R210 ;  /* 0x000000d85dd27224 */ /* 0x000fe200078e02d2 */
[----:B------:R-:W-:Y:S01]  /*5d40*/  IABS R216, R230 ;  /* 0x000000e600d87213 */ /* 0x000fe20000000000 */
[C---:B------:R-:W-:Y:S01]  /*5d50*/  IMAD.HI.U32 R228, R208.reuse, R16, RZ ;  /* 0x00000010d0e47227 */ /* 0x040fe200078e00ff */
[----:B------:R1:W-:Y:S03]  /*5d60*/  STL [R1+0x1f24], R149 ;  /* 0x001f249501007387 */ /* 0x0003e60000100800 */
[----:B------:R-:W-:Y:S01]  /*5d70*/  IMAD.HI.U32 R230, R208, R218, RZ ;  /* 0x000000dad0e67227 */ /* 0x000fe200078e00ff */
[----:B------:R-:W-:-:S03]  /*5d80*/  IADD3 R228, -R228, RZ, RZ ;  /* 0x000000ffe4e47210 */ /* 0x000fc60007ffe1ff */
[----:B------:R-:W-:Y:S02]  /*5d90*/  IMAD.MOV R2, RZ, RZ, -R2 ;  /* 0x000000ffff027224 */ /* 0x000fe400078e0a02 */
[----:B------:R-:W-:Y:S01]  /*5da0*/  IMAD R222, R93, R226, R222 ;  /* 0x000000e25dde7224 */ /* 0x000fe200078e02de */
[C---:B------:R-:W-:Y:S01]  /*5db0*/  IADD3 R226, R204.reuse, 0xea, RZ ;  /* 0x000000eacce27810 */ /* 0x040fe20007ffe0ff */
[----:B------:R-:W-:Y:S01]  /*5dc0*/  IMAD.MOV R230, RZ, RZ, -R230 ;  /* 0x000000ffffe67224 */ /* 0x000fe200078e0ae6 */
[----:B-1----:R-:W-:Y:S01]  /*5dd0*/  LOP3.LUT R149, R145, 0x7f, RZ, 0xc0, !PT ;  /* 0x0000007f91957812 */ /* 0x002fe200078ec0ff */
[C---:B------:R-:W-:Y:S01]  /*5de0*/  IMAD R224, R93.reuse, R2, R224 ;  /* 0x000000025de07224 */ /* 0x040fe200078e02e0 */
[C---:B------:R-:W-:Y:S01]  /*5df0*/  IADD3 R145, R204.reuse, 0xeb, RZ ;  /* 0x000000ebcc917810 */ /* 0x040fe20007ffe0ff */
[----:B------:R1:W-:Y:S01]  /*5e00*/  STL [R1+0x1f14], R226 ;  /* 0x001f14e201007387 */ /* 0x0003e20000100800 */
[----:B------:R-:W-:Y:S01]  /*5e10*/  IADD3 R2, R204, 0xec, RZ ;  /* 0x000000eccc027810 */ /* 0x000fe20007ffe0ff */
[----:B------:R-:W-:-:S02]  /*5e20*/  IMAD R218, R93, R230, R218 ;  /* 0x000000e65dda7224 */ /* 0x000fc400078e02da */
[----:B------:R-:W-:Y:S01]  /*5e30*/  IMAD R16, R93, R228, R16 ;  /* 0x000000e45d107224 */ /* 0x000fe200078e0210 */
[----:B------:R-:W-:Y:S01]  /*5e40*/  IABS R228, R145 ;  /* 0x0000009100e47213 */ /* 0x000fe20000000000 */
[----:B------:R-:W-:Y:S01]  /*5e50*/  IMAD R149, R0, 0x100, R149 ;  /* 0x0000010000957824 */ /* 0x000fe200078e0295 */
[----:B------:R-:W-:Y:S02]  /*5e60*/  IABS R230, R2 ;  /* 0x0000000200e67213 */ /* 0x000fe40000000000 */
[----:B-1----:R-:W-:Y:S01]  /*5e70*/  IABS R226, R226 ;  /* 0x000000e200e27213 */ /* 0x002fe20000000000 */
[C---:B------:R-:W-:Y:S01]  /*5e80*/  IMAD.HI.U32 R234, R208.reuse, R216, RZ ;  /* 0x000000d8d0ea7227 */ /* 0x040fe200078e00ff */
[----:B------:R-:W-:Y:S03]  /*5e90*/  STL [R1+0x1f10], R145 ;  /* 0x001f109101007387 */ /* 0x000fe60000100800 */
[C---:B------:R-:W-:Y:S01]  /*5ea0*/  IMAD.HI.U32 R247, R208.reuse, R226, RZ ;  /* 0x000000e2d0f77227 */ /* 0x040fe200078e00ff */
[----:B------:R-:W-:Y:S03]  /*5eb0*/  STL [R1+0xa54], R149 ;  /* 0x000a549501007387 */ /* 0x000fe60000100800 */
[C---:B------:R-:W-:Y:S01]  /*5ec0*/  IMAD.HI.U32 R238, R208.reuse, R228, RZ ;  /* 0x000000e4d0ee7227 */ /* 0x040fe200078e00ff */
[----:B------:R1:W-:Y:S03]  /*5ed0*/  STL [R1+0x1f0c], R2 ;  /* 0x001f0c0201007387 */ /* 0x0003e60000100800 */
[----:B------:R-:W-:Y:S01]  /*5ee0*/  IMAD.HI.U32 R236, R208, R230, RZ ;  /* 0x000000e6d0ec7227 */ /* 0x000fe200078e00ff */
[----:B------:R-:W-:-:S03]  /*5ef0*/  IADD3 R247, -R247, RZ, RZ ;  /* 0x000000fff7f77210 */ /* 0x000fc60007ffe1ff */
[----:B------:R-:W-:Y:S01]  /*5f00*/  IMAD.MOV R234, RZ, RZ, -R234 ;  /* 0x000000ffffea7224 */ /* 0x000fe200078e0aea */
[----:B-1----:R-:W-:Y:S01]  /*5f10*/  IABS R2, R149 ;  /* 0x0000009500027213 */ /* 0x002fe20000000000 */
[----:B------:R-:W-:Y:S01]  /*5f20*/  IMAD.MOV R238, RZ, RZ, -R238 ;  /* 0x000000ffffee7224 */ /* 0x000fe200078e0aee */
[----:B------:R-:W-:Y:S01]  /*5f30*/  IADD3 R145, R149, 0x80, RZ ;  /* 0x0000008095917810 */ /* 0x000fe20007ffe0ff */
[----:B------:R-:W-:Y:S02]  /*5f40*/  IMAD.MOV R236, RZ, RZ, -R236 ;  /* 0x000000ffffec7224 */ /* 0x000fe400078e0aec */
[----:B------:R-:W-:Y:S02]  /*5f50*/  IMAD R216, R93, R234, R216 ;  /* 0x000000ea5dd87224 */ /* 0x000fe400078e02d8 */
[----:B------:R-:W-:Y:S01]  /*5f60*/  IMAD.HI.U32 R234, R75, R2, RZ ;  /* 0x000000024bea7227 */ /* 0x000fe200078e00ff */
[----:B------:R-:W-:-:S03]  /*5f70*/  IABS R0, R145 ;  /* 0x0000009100007213 */ /* 0x000fc60000000000 */
[C---:B------:R-:W-:Y:S02]  /*5f80*/  IMAD R226, R93.reuse, R247, R226 ;  /* 0x000000f75de27224 */ /* 0x040fe400078e02e2 */
[C---:B------:R-:W-:Y:S02]  /*5f90*/  IMAD R228, R93.reuse, R238, R228 ;  /* 0x000000ee5de47224 */ /* 0x040fe400078e02e4 */
[----:B------:R-:W-:Y:S01]  /*5fa0*/  IMAD R230, R93, R236, R230 ;  /* 0x000000ec5de67224 */ /* 0x000fe200078e02e6 */
[----:B------:R-:W-:Y:S01]  /*5fb0*/  IABS R93, c[0x0][0x178] ;  /* 0x00005e00005d7a13 */ /* 0x000fe20000000000 */
[----:B------:R-:W-:Y:S02]  /*5fc0*/  IMAD.MOV R234, RZ, RZ, -R234 ;  /* 0x000000ffffea7224 */ /* 0x000fe400078e0aea */
[----:B------:R-:W-:-:S04]  /*5fd0*/  IMAD.HI.U32 R75, R75, R0, RZ ;  /* 0x000000004b4b7227 */ /* 0x000fc800078e00ff */
[----:B------:R-:W-:Y:S01]  /*5fe0*/  IMAD R2, R93, R234, R2 ;  /* 0x000000ea5d027224 */ /* 0x000fe200078e0202 */
[----:B------:R-:W-:-:S04]  /*5ff0*/  IADD3 R75, -R75, RZ, RZ ;  /* 0x000000ff4b4b7210 */ /* 0x000fc80007ffe1ff */
[C---:B------:R-:W-:Y:S01]  /*6000*/  ISETP.GT.U32.AND P0, PT, R93.reuse, R2, PT ;  /* 0x000000025d00720c */ /* 0x040fe20003f04070 */
[C---:B------:R-:W-:Y:S01]  /*6010*/  IMAD R0, R93.reuse, R75, R0 ;  /* 0x0000004b5d007224 */ /* 0x040fe200078e0200 */
[C---:B------:R-:W-:Y:S02]  /*6020*/  IADD3 R252, R204.reuse, 0xed, RZ ;  /* 0x000000edccfc7810 */ /* 0x040fe40007ffe0ff */
[C---:B------:R-:W-:Y:S02]  /*6030*/  IADD3 R251, R204.reuse, 0xee, RZ ;  /* 0x000000eeccfb7810 */ /* 0x040fe40007ffe0ff */
[C---:B------:R-:W-:Y:S01]  /*6040*/  IADD3 R250, R204.reuse, 0xef, RZ ;  /* 0x000000efccfa7810 */ /* 0x040fe20007ffe0ff */
[----:B------:R1:W-:Y:S01]  /*6050*/  STL [R1+0xa5c], R145 ;  /* 0x000a5c9101007387 */ /* 0x0003e20000100800 */
[C---:B------:R-:W-:Y:S02]  /*6060*/  IADD3 R249, R204.reuse, 0xf0, RZ ;  /* 0x000000f0ccf97810 */ /* 0x040fe40007ffe0ff */
[----:B------:R-:W-:Y:S01]  /*6070*/  IADD3 R248, R204, 0xf1, RZ ;  /* 0x000000f1ccf87810 */ /* 0x000fe20007ffe0ff */
[----:B------:R-:W-:Y:S01]  /*6080*/  STL [R1+0x1f00], R252 ;  /* 0x001f00fc01007387 */ /* 0x000fe20000100800 */
[----:B------:R-:W-:-:S03]  /*6090*/  ISETP.GT.U32.AND P1, PT, R93, R0, PT ;  /* 0x000000005d00720c */ /* 0x000fc60003f24070 */
[----:B------:R2:W-:Y:S01]  /*60a0*/  STL [R1+0x1ef4], R251 ;  /* 0x001ef4fb01007387 */ /* 0x0005e20000100800 */
[----:B------:R-:W-:Y:S01]  /*60b0*/  @!P0 IMAD.IADD R2, R2, 0x1, -R93 ;  /* 0x0000000102028824 */ /* 0x000fe200078e0a5d */
[----:B------:R-:W-:Y:S02]  /*60c0*/  ISETP.GE.AND P5, PT, R149, RZ, PT ;  /* 0x000000ff9500720c */ /* 0x000fe40003fa6270 */
[----:B------:R3:W-:Y:S01]  /*60d0*/  STL [R1+0x1ef0], R250 ;  /* 0x001ef0fa01007387 */ /* 0x0007e20000100800 */
[----:B------:R-:W-:-:S03]  /*60e0*/  ISETP.GE.AND P0, PT, R145, RZ, PT ;  /* 0x000000ff9100720c */ /* 0x000fc60003f06270 */
[----:B------:R-:W-:Y:S04]  /*60f0*/  STL [R1+0x1ee8], R249 ;  /* 0x001ee8f901007387 */ /* 0x000fe80000100800 */
[----:B------:R2:W-:Y:S04]  /*6100*/  STL [R1+0x1ee4], R248 ;  /* 0x001ee4f801007387 */ /* 0x0005e80000100800 */
[----:B------:R-:W4:Y:S04]  /*6110*/  LDL.LU R149, [R1+0x2218] ;  /* 0x0022180001957983 */ /* 0x000f280000300800 */
[----:B-1----:R-:W4:Y:S01]  /*6120*/  LDL.LU R145, [R1+0x2214] ;  /* 0x0022140001917983 */ /* 0x002f220000300800 */
[----:B------:R-:W-:Y:S01]  /*6130*/  IABS R247, R252 ;  /* 0x000000fc00f77213 */ /* 0x000fe20000000000 */
[----:B------:R-:W-:Y:S01]  /*6140*/  @!P1 IMAD.IADD R0, R0, 0x1, -R93 ;  /* 0x0000000100009824 */ /* 0x000fe200078e0a5d */
[----:B------:R-:W-:-:S02]  /*6150*/  IABS R75, R251 ;  /* 0x000000fb004b7213 */ /* 0x000fc40000000000 */
[----:B------:R-:W-:Y:S01]  /*6160*/  IABS R234, R250 ;  /* 0x000000fa00ea7213 */ /* 0x000fe20000000000 */
[C---:B--2---:R-:W-:Y:S01]  /*6170*/  IMAD.HI.U32 R251, R208.reuse, R247, RZ ;  /* 0x000000f7d0fb7227 */ /* 0x044fe200078e00ff */
[C---:B------:R-:W-:Y:S02]  /*6180*/  ISETP.GT.U32.AND P1, PT, R93.reuse, R2, PT ;  /* 0x000000025d00720c */ /* 0x040fe40003f24070 */
[----:B------:R-:W-:Y:S01]  /*6190*/  ISETP.GT.U32.AND P2, PT, R93, R0, PT ;  /* 0x000000005d00720c */ /* 0x000fe20003f44070 */
[C---:B---3--:R-:W-:Y:S01]  /*61a0*/  IMAD.HI.U32 R250, R208.reuse, R75, RZ ;  /* 0x0000004bd0fa7227 */ /* 0x048fe200078e00ff */
[----:B------:R-:W-:Y:S02]  /*61b0*/  IABS R238, R248 ;  /* 0x000000f800ee7213 */ /* 0x000fe40000000000 */
[----:B------:R-:W-:Y:S01]  /*61c0*/  IABS R93, c[0x0][0x17c] ;  /* 0x00005f00005d7a13 */ /* 0x000fe20000000000 */
[----:B------:R-:W-:-:S04]  /*61d0*/  IMAD.HI.U32 R248, R208, R234, RZ ;  /* 0x000000ead0f87227 */ /* 0x000fc800078e00ff */
[----:B------:R-:W-:Y:S01]  /*61e0*/  IMAD.MOV R252, RZ, RZ, -R251 ;  /* 0x000000fffffc7224 */ /* 0x000fe200078e0afb */
[----:B------:R-:W-:Y:S01]  /*61f0*/  IADD3 R251, -R250, RZ, RZ ;  /* 0x000000fffafb7210 */ /* 0x000fe20007ffe1ff */
[----:B------:R-:W-:Y:S02]  /*6200*/  IMAD.MOV R250, RZ, RZ, -R248 ;  /* 0x000000fffffa7224 */ /* 0x000fe400078e0af8 */
[----:B------:R-:W-:Y:S01]  /*6210*/  IMAD R247, R93, R252, R247 ;  /* 0x000000fc5df77224 */ /* 0x000fe200078e02f7 */
[----:B------:R-:W-:Y:S01]  /*6220*/  IABS R252, c[0x0][0x178] ;  /* 0x00005e0000fc7a13 */ /* 0x000fe20000000000 */
[----:B------:R-:W-:-:S03]  /*6230*/  IMAD.HI.U32 R248, R208, R238, RZ ;  /* 0x000000eed0f87227 */ /* 0x000fc600078e00ff */
[----:B------:R-:W-:Y:S01]  /*6240*/  @!P1 IADD3 R2, R2, -R252, RZ ;  /* 0x800000fc02029210 */ /* 0x000fe20007ffe0ff */
[----:B------:R-:W-:Y:S02]  /*6250*/  IMAD.MOV R248, RZ, RZ, -R248 ;  /* 0x000000fffff87224 */ /* 0x000fe400078e0af8 */
[----:B------:R-:W-:Y:S02]  /*6260*/  @!P2 IMAD.IADD R0, R0, 0x1, -R252 ;  /* 0x000000010000a824 */ /* 0x000fe400078e0afc */
[C---:B------:R-:W-:Y:S01]  /*6270*/  IMAD R234, R93.reuse, R250, R234 ;  /* 0x000000fa5dea7224 */ /* 0x040fe200078e02ea */
[----:B------:R-:W-:Y:S01]  /*6280*/  ISETP.NE.AND P2, PT, RZ, c[0x0][0x178], PT ;  /* 0x00005e00ff007a0c */ /* 0x000fe20003f45270 */
[C---:B------:R-:W-:Y:S01]  /*6290*/  IMAD R238, R93.reuse, R248, R238 ;  /* 0x000000f85dee7224 */ /* 0x040fe200078e02ee */
[----:B------:R-:W2:Y:S01]  /*62a0*/  LDL R250, [R1+0x2170] ;  /* 0x0021700001fa7983 */ /* 0x000ea20000100800 */
[----:B------:R-:W-:Y:S01]  /*62b0*/  LOP3.LUT R248, RZ, c[0x0][0x178], RZ, 0x33, !PT ;  /* 0x00005e00fff87a12 */ /* 0x000fe200078e33ff */
[----:B------:R-:W-:Y:S01]  /*62c0*/  @!P0 IMAD.MOV R0, RZ, RZ, -R0 ;  /* 0x000000ffff008224 */ /* 0x000fe200078e0a00 */
[----:B------:R-:W-:Y:S01]  /*62d0*/  @!P5 IADD3 R2, -R2, RZ, RZ ;  /* 0x000000ff0202d210 */ /* 0x000fe20007ffe1ff */
[----:B------:R-:W3:Y:S01]  /*62e0*/  LDL R252, [R1+0x1d7c] ;  /* 0x001d7c0001fc7983 */ /* 0x000ee20000100800 */
[----:B------:R-:W-:-:S02]  /*62f0*/  IMAD R75, R93, R251, R75 ;  /* 0x000000fb5d4b7224 */ /* 0x000fc400078e024b */
[C---:B------:R-:W-:Y:S01]  /*6300*/  SEL R2, R248.reuse, R2, !P2 ;  /* 0x00000002f8027207 */ /* 0x040fe20005000000 */
[----:B------:R-:W3:Y:S01]  /*6310*/  LDL R251, [R1+0x1d78] ;  /* 0x001d780001fb7983 */ /* 0x000ee20000100800 */
[----:B------:R-:W-:-:S03]  /*6320*/  SEL R0, R248, R0, !P2 ;  /* 0x00000000f8007207 */ /* 0x000fc60005000000 */
[----:B------:R-:W3:Y:S04]  /*6330*/  LDL R248, [R1+0x1d80] ;  /* 0x001d800001f87983 */ /* 0x000ee80000100800 */
[----:B------:R-:W-:Y:S04]  /*6340*/  STL [R1+0x64], R2 ;  /* 0x0000640201007387 */ /* 0x000fe80000100800 */
[----:B------:R1:W-:Y:S02]  /*6350*/  STL [R1+0x68], R0 ;  /* 0x0000680001007387 */ /* 0x0003e40000100800 */
[----:B-1----:R-:W-:-:S05]  /*6360*/  IADD3 R0, R204, 0xf2, RZ ;  /* 0x000000f2cc007810 */ /* 0x002fca0007ffe0ff */
[----:B------:R-:W-:Y:S04]  /*6370*/  STL [R1+0x1ed4], R0 ;  /* 0x001ed40001007387 */ /* 0x000fe80000100800 */
[----:B------:R-:W3:Y:S01]  /*6380*/  LDL R2, [R1+0x1d84] ;  /* 0x001d840001027983 */ /* 0x000ee20000100800 */
[----:B------:R-:W-:-:S05]  /*6390*/  IABS R236, R249 ;  /* 0x000000f900ec7213 */ /* 0x000fca0000000000 */
[----:B------:R-:W-:-:S04]  /*63a0*/  IMAD.HI.U32 R249, R208, R236, RZ ;  /* 0x000000ecd0f97227 */ /* 0x000fc800078e00ff */
[----:B------:R-:W-:-:S04]  /*63b0*/  IMAD.MOV R249, RZ, RZ, -R249 ;  /* 0x000000fffff97224 */ /* 0x000fc800078e0af9 */
[C---:B------:R-:W-:Y:S02]  /*63c0*/  IMAD R236, R93.reuse, R249, R236 ;  /* 0x000000f95dec7224 */ /* 0x040fe400078e02ec */
[----:B------:R-:W3:Y:S01]  /*63d0*/  LDL R249, [R1+0x1d88] ;  /* 0x001d880001f97983 */ /* 0x000ee20000100800 */
[C---:B------:R-:W-:Y:S02]  /*63e0*/  ISETP.GT.U32.AND P3, PT, R93.reuse, R160, PT ;  /* 0x000000a05d00720c */ /* 0x040fe40003f64070 */
[----:B------:R-:W-:-:S11]  /*63f0*/  ISETP.GT.U32.AND P4, PT, R93, R3, PT ;  /* 0x000000035d00720c */ /* 0x000fd60003f84070 */
[--C-:B------:R-:W-:Y:S02]  /*6400*/  @!P3 IMAD.IADD R160, R160, 0x1, -R93.reuse ;  /* 0x00000001a0a0b824 */ /* 0x100fe400078e0a5d */
[----:B------:R-:W-:-:S03]  /*6410*/  @!P4 IMAD.IADD R3, R3, 0x1, -R93 ;  /* 0x000000010303c824 */ /* 0x000fc600078e0a5d */
[C---:B------:R-:W-:Y:S02]  /*6420*/  ISETP.GT.U32.AND P3, PT, R93.reuse, R160, PT ;  /* 0x000000a05d00720c */ /* 0x040fe40003f64070 */
[C---:B------:R-:W-:Y:S02]  /*6430*/  ISETP.GT.U32.AND P5, PT, R93.reuse, R151, PT ;  /* 0x000000975d00720c */ /* 0x040fe40003fa4070 */
[C---:B------:R-:W-:Y:S02]  /*6440*/  ISETP.GT.U32.AND P1, PT, R93.reuse, R3, PT ;  /* 0x000000035d00720c */ /* 0x040fe40003f24070 */
[C---:B------:R-:W-:Y:S02]  /*6450*/  ISETP.GT.U32.AND P0, PT, R93.reuse, R27, PT ;  /* 0x0000001b5d00720c */ /* 0x040fe40003f04070 */
[----:B------:R-:W-:-:S05]  /*6460*/  ISETP.GT.U32.AND P2, PT, R93, R23, PT ;  /* 0x000000175d00720c */ /* 0x000fca0003f44070 */
[--C-:B------:R-:W-:Y:S01]  /*6470*/  @!P3 IMAD.IADD R160, R160, 0x1, -R93.reuse ;  /* 0x00000001a0a0b824 */ /* 0x100fe200078e0a5d */
[----:B------:R-:W-:Y:S01]  /*6480*/  ISETP.GE.AND P3, PT, R204, RZ, PT ;  /* 0x000000ffcc00720c */ /* 0x000fe20003f66270 */
[--C-:B------:R-:W-:Y:S02]  /*6490*/  @!P5 IMAD.IADD R151, R151, 0x1, -R93.reuse ;  /* 0x000000019797d824 */ /* 0x100fe400078e0a5d */
[--C-:B------:R-:W-:Y:S01]  /*64a0*/  @!P1 IMAD.IADD R3, R3, 0x1, -R93.reuse ;  /* 0x0000000103039824 */ /* 0x100fe200078e0a5d */
[----:B------:R-:W-:Y:S01]  /*64b0*/  ISETP.GT.U32.AND P1, PT, R93, R220, PT ;  /* 0x000000dc5d00720c */ /* 0x000fe20003f24070 */
[----:B------:R-:W-:Y:S02]  /*64c0*/  @!P0 IMAD.IADD R27, R27, 0x1, -R93 ;  /* 0x000000011b1b8824 */ /* 0x000fe400078e0a5d */
[----:B------:R-:W-:-:S06]  /*64d0*/  @!P2 IADD3 R23, R23, -R93, RZ ;  /* 0x8000005d1717a210 */ /* 0x000fcc0007ffe0ff */
[----:B------:R-:W-:-:S04]  /*64e0*/  @!P3 IMAD.MOV R3, RZ, RZ, -R3 ;  /* 0x000000ffff03b224 */ /* 0x000fc800078e0a03 */
[----:B------:R-:W-:Y:S01]  /*64f0*/  @!P1 IMAD.IADD R220, R220, 0x1, -R93 ;  /* 0x00000001dcdc9824 */ /* 0x000fe200078e0a5d */
[C---:B----4-:R-:W-:Y:S02]  /*6500*/  ISETP.GT.U32.AND P6, PT, R93.reuse, R149, PT ;  /* 0x000000955d00720c */ /* 0x050fe40003fc4070 */
[----:B------:R-:W-:-:S11]  /*6510*/  ISETP.GT.U32.AND P4, PT, R93, R145, PT ;  /* 0x000000915d00720c */ /* 0x000fd60003f84070 */
[----:B------:R-:W-:Y:S01]  /*6520*/  @!P6 IMAD.IADD R149, R149, 0x1, -R93 ;  /* 0x000000019595e824 */ /* 0x000fe200078e0a5d */
[----:B------:R-:W-:Y:S02]  /*6530*/  ISETP.GT.U32.AND P6, PT, R93, R25, PT ;  /* 0x000000195d00720c */ /* 0x000fe40003fc4070 */
[----:B------:R-:W-:Y:S02]  /*6540*/  @!P4 IADD3 R145, R145, -R93, RZ ;  /* 0x8000005d9191c210 */ /* 0x000fe40007ffe0ff */
[C---:B------:R-:W-:Y:S02]  /*6550*/  ISETP.GT.U32.AND P4, PT, R93.reuse, R153, PT ;  /* 0x000000995d00720c */ /* 0x040fe40003f84070 */
[C---:B------:R-:W-:Y:S02]  /*6560*/  ISETP.GT.U32.AND P5, PT, R93.reuse, R149, PT ;  /* 0x000000955d00720c */ /* 0x040fe40003fa4070 */
[----:B------:R-:W-:-:S05]  /*6570*/  ISETP.GT.U32.AND P0, PT, R93, R145, PT ;  /* 0x000000915d00720c */ /* 0x000fca0003f04070 */
[----:B------:R-:W-:-:S04]  /*6580*/  @!P6 IMAD.IADD R25, R25, 0x1, -R93 ;  /* 0x000000011919e824 */ /* 0x000fc800078e0a5d */
[----:B------:R-:W-:Y:S01]  /*6590*/  @!P4 IMAD.IADD R153, R153, 0x1, -R93 ;  /* 0x000000019999c824 */ /* 0x000fe200078e0a5d */
[----:B------:R-:W-:Y:S02]  /*65a0*/  ISETP.GT.U32.AND P4, PT, R93, R151, PT ;  /* 0x000000975d00720c */ /* 0x000fe40003f84070 */
[----:B------:R-:W-:Y:S02]  /*65b0*/  @!P5 IADD3 R149, R149, -R93, RZ ;  /* 0x8000005d9595d210 */ /* 0x000fe40007ffe0ff */
[----:B--2---:R-:W-:Y:S02]  /*65c0*/  ISETP.GE.AND P2, PT, R250, RZ, PT ;  /* 0x000000fffa00720c */ /* 0x004fe40003f46270 */
[----:B------:R-:W2:Y:S01]  /*65d0*/  LDL R250, [R1+0x1d98] ;  /* 0x001d980001fa7983 */ /* 0x000ea20000100800 */
[----:B---3--:R-:W-:-:S03]  /*65e0*/  ISETP.GE.AND P6, PT, R252, RZ, PT ;  /* 0x000000fffc00720c */ /* 0x008fc60003fc6270 */
[----:B------:R1:W-:Y:S01]  /*65f0*/  STL [R1+0x14], R3 ;  /* 0x0000140301007387 */ /* 0x0003e20000100800 */
[----:B------:R-:W-:-:S03]  /*6600*/  ISETP.GT.U32.AND P5, PT, R93, R153, PT ;  /* 0x000000995d00720c */ /* 0x000fc60003fa4070 */
[----:B------:R-:W3:Y:S01]  /*6610*/  LDL R252, [R1+0x1d90] ;  /* 0x001d900001fc7983 */ /* 0x000ee20000100800 */
[----:B------:R-:W-:Y:S01]  /*6620*/  ISETP.GE.AND P1, PT, R251, RZ, PT ;  /* 0x000000fffb00720c */ /* 0x000fe20003f26270 */
[--C-:B------:R-:W-:Y:S01]  /*6630*/  @!P0 IMAD.IADD R145, R145, 0x1, -R93.reuse ;  /* 0x0000000191918824 */ /* 0x100fe200078e0a5d */
[----:B------:R-:W-:Y:S01]  /*6640*/  ISETP.GT.U32.AND P0, PT, R93, R27, PT ;  /* 0x0000001b5d00720c */ /* 0x000fe20003f04070 */
[----:B------:R-:W-:Y:S01]  /*6650*/  @!P4 IMAD.IADD R151, R151, 0x1, -R93 ;  /* 0x000000019797c824 */ /* 0x000fe200078e0a5d */
[----:B------:R-:W4:Y:S01]  /*6660*/  LDL R251, [R1+0x1d94] ;  /* 0x001d940001fb7983 */ /* 0x000f220000100800 */
[----:B------:R-:W-:Y:S02]  /*6670*/  ISETP.GE.AND P4, PT, R248, RZ, PT ;  /* 0x000000fff800720c */ /* 0x000fe40003f86270 */
[----:B-1----:R-:W-:Y:S01]  /*6680*/  MOV R3, R145 ;  /* 0x0000009100037202 */ /* 0x002fe20000000f00 */
[----:B------:R-:W-:Y:S01]  /*6690*/  @!P2 IMAD.MOV R160, RZ, RZ, -R160 ;  /* 0x000000ffffa0a224 */ /* 0x000fe200078e0aa0 */
[----:B------:R-:W-:-:S03]  /*66a0*/  @!P5 IADD3 R153, R153, -R93, RZ ;  /* 0x8000005d9999d210 */ /* 0x000fc60007ffe0ff */
[----:B------:R-:W-:Y:S02]  /*66b0*/  @!P6 IMAD.MOV R3, RZ, RZ, -R3 ;  /* 0x000000ffff03e224 */ /* 0x000fe400078e0a03 */
[----:B------:R-:W-:Y:S01]  /*66c0*/  @!P1 IMAD.MOV R149, RZ, RZ, -R149 ;  /* 0x000000ffff959224 */ /* 0x000fe200078e0a95 */
[----:B------:R-:W-:Y:S01]  /*66d0*/  @!P0 IADD3 R27, R27, -R93, RZ ;  /* 0x8000005d1b1b8210 */ /* 0x000fe20007ffe0ff */
[----:B------:R-:W-:Y:S01]  /*66e0*/  STL [R1+0x10], R160 ;  /* 0x000010a001007387 */ /* 0x000fe20000100800 */
[----:B------:R-:W-:-:S03]  /*66f0*/  IMAD.MOV.U32 R145, RZ, RZ, R151 ;  /* 0x000000ffff917224 */ /* 0x000fc600078e0097 */
[----:B------:R-:W-:Y:S01]  /*6700*/  STL [R1+0xc], R149 ;  /* 0x00000c9501007387 */ /* 0x000fe20000100800 */
[----:B------:R-:W-:-:S03]  /*6710*/  ISETP.GE.AND P5, PT, R2, RZ, PT ;  /* 0x000000ff0200720c */ /* 0x000fc60003fa6270 */
[----:B------:R1:W-:Y:S01]  /*6720*/  STL [R1+0x8], R3 ;  /* 0x0000080301007387 */ /* 0x0003e20000100800 */
[----:B------:R-:W-:Y:S02]  /*6730*/  @!P4 IMAD.MOV R145, RZ, RZ, -R145 ;  /* 0x000000ffff91c224 */ /* 0x000fe400078e0a91 */
[----:B-1----:R-:W-:-:S03]  /*6740*/  IMAD.MOV.U32 R3, RZ, RZ, R27 ;  /* 0x000000ffff037224 */ /* 0x002fc600078e001b */
[----:B------:R1:W-:Y:S04]  /*6750*/  STL [R1+0x4], R145 ;  /* 0x0000049101007387 */ /* 0x0003e80000100800 */
[----:B------:R-:W-:Y:S01]  /*6760*/  @!P5 IADD3 R3, -R3, RZ, RZ ;  /* 0x000000ff0303d210 */ /* 0x000fe20007ffe1ff */
[----:B------:R-:W4:Y:S01]  /*6770*/  LDL R149, [R1+0x1d9c] ;  /* 0x001d9c0001957983 */ /* 0x000f220000100800 */
[----:B------:R-:W-:-:S03]  /*6780*/  ISETP.GT.U32.AND P0, PT, R93, R217, PT ;  /* 0x000000d95d00720c */ /* 0x000fc60003f04070 */
[----:B------:R-:W4:Y:S04]  /*6790*/  LDL R160, [R1+0x1da0] ;  /* 0x001da00001a07983 */ /* 0x000f280000100800 */
[----:B-1----:R-:W4:Y:S04]  /*67a0*/  LDL R145, [R1+0x1d8c] ;  /* 0x001d8c0001917983 */ /* 0x002f280000100800 */
[----:B------:R1:W-:Y:S04]  /*67b0*/  STL [R1], R3 ;  /* 0x0000000301007387 */ /* 0x0003e80000100800 */
[----:B------:R-:W4:Y:S01]  /*67c0*/  LDL R248, [R1+0x1da8] ;  /* 0x001da80001f87983 */ /* 0x000f220000100800 */
[----:B------:R-:W-:Y:S01]  /*67d0*/  @!P0 IMAD.IADD R217, R217, 0x1, -R93 ;  /* 0x00000001d9d98824 */ /* 0x000fe200078e0a5d */
[----:B------:R-:W-:-:S02]  /*67e0*/  ISETP.GE.AND P0, PT, R249, RZ, PT ;  /* 0x000000fff900720c */ /* 0x000fc40003f06270 */
[----:B------:R-:W4:Y:S01]  /*67f0*/  LDL R249, [R1+0x1dac] ;  /* 0x001dac0001f97983 */ /* 0x000f220000100800 */
[C---:B------:R-:W-:Y:S02]  /*6800*/  ISETP.GT.U32.AND P1, PT, R93.reuse, R25, PT ;  /* 0x000000195d00720c */ /* 0x040fe40003f24070 */
[C---:B------:R-:W-:Y:S01]  /*6810*/  ISETP.GT.U32.AND P3, PT, R93.reuse, R23, PT ;  /* 0x000000175d00720c */ /* 0x040fe20003f64070 */
[----:B-1----:R-:W4:Y:S01]  /*6820*/  LDL R3, [R1+0x1da4] ;  /* 0x001da40001037983 */ /* 0x002f220000100800 */
[----:B------:R-:W-:-:S09]  /*6830*/  ISETP.GT.U32.AND P2, PT, R93, R220, PT ;  /* 0x000000dc5d00720c */ /* 0x000fd20003f44070 */
[--C-:B------:R-:W-:Y:S01]  /*6840*/  @!P1 IMAD.IADD R25, R25, 0x1, -R93.reuse ;  /* 0x0000000119199824 */ /* 0x100fe200078e0a5d */
[----:B------:R-:W-:Y:S01]  /*6850*/  ISETP.GT.U32.AND P1, PT, R93, R31, PT ;  /* 0x0000001f5d00720c */ /* 0x000fe20003f24070 */
[--C-:B------:R-:W-:Y:S01]  /*6860*/  @!P3 IMAD.IADD R23, R23, 0x1, -R93.reuse ;  /* 0x000000011717b824 */ /* 0x100fe200078e0a5d */
[C---:B------:R-:W-:Y:S01]  /*6870*/  ISETP.GT.U32.AND P3, PT, R93.reuse, R29, PT ;  /* 0x0000001d5d00720c */ /* 0x040fe20003f64070 */
[----:B------:R-:W-:Y:S01]  /*6880*/  @!P2 IMAD.IADD R220, R220, 0x1, -R93 ;  /* 0x00000001dcdca824 */ /* 0x000fe200078e0a5d */
[----:B------:R-:W-:-:S09]  /*6890*/  ISETP.GT.U32.AND P2, PT, R93, R155, PT ;  /* 0x0000009b5d00720c */ /* 0x000fd20003f44070 */
[--C-:B------:R-:W-:Y:S02]  /*68a0*/  @!P1 IMAD.IADD R31, R31, 0x1, -R93.reuse ;  /* 0x000000011f1f9824 */ /* 0x100fe400078e0a5d */
[----:B------:R-:W-:Y:S02]  /*68b0*/  @!P3 IMAD.IADD R29, R29, 0x1, -R93 ;  /* 0x000000011d1db824 */ /* 0x000fe400078e0a5d */
[----:B------:R-:W-:Y:S02]  /*68c0*/  @!P2 IADD3 R155, R155, -R93, RZ ;  /* 0x8000005d9b9ba210 */ /* 0x000fe40007ffe0ff */
[----:B--2---:R-:W-:Y:S02]  /*68d0*/  ISETP.GE.AND P3, PT, R250, RZ, PT ;  /* 0x000000fffa00720c */ /* 0x004fe40003f66270 */
[----:B---3--:R-:W-:Y:S01]  /*68e0*/  ISETP.GE.AND P1, PT, R252, RZ, PT ;  /* 0x000000fffc00720c */ /* 0x008fe20003f26270 */
[----:B------:R-:W-:-:S04]  /*68f0*/  IMAD.MOV.U32 R252, RZ, RZ, R23 ;  /* 0x000000fffffc7224 */ /* 0x000fc800078e0017 */
[----:B------:R-:W-:Y:S01]  /*6900*/  @!P0 IMAD.MOV R252, RZ, RZ, -R252 ;  /* 0x000000fffffc8224 */ /* 0x000fe200078e0afc */
[----:B------:R-:W-:Y:S02]  /*6910*/  ISETP.GT.U32.AND P0, PT, R93, R29, PT ;  /* 0x0000001d5d00720c */ /* 0x000fe40003f04070 */
[----:B----4-:R-:W-:Y:S01]  /*6920*/  ISETP.GE.AND P2, PT, R251, RZ, PT ;  /* 0x000000fffb00720c */ /* 0x010fe20003f46270 */
[----:B------:R-:W-:-:S05]  /*6930*/  IMAD.MOV.U32 R251, RZ, RZ, R220 ;  /* 0x000000fffffb7224 */ /* 0x000fca00078e00dc */
[----:B------:R-:W-:Y:S02]  /*6940*/  @!P3 IADD3 R251, -R251, RZ, RZ ;  /* 0x000000fffbfbb210 */ /* 0x000fe40007ffe1ff */
[----:B------:R-:W-:-:S03]  /*6950*/  ISETP.GT.U32.AND P3, PT, R93, R155, PT ;  /* 0x0000009b5d00720c */ /* 0x000fc60003f64070 */
[----:B------:R-:W-:Y:S01]  /*6960*/  @!P0 IMAD.IADD R29, R29, 0x1, -R93 ;  /* 0x000000011d1d8824 */ /* 0x000fe200078e0a5d */
[----:B------:R-:W-:Y:S01]  /*6970*/  ISETP.GT.U32.AND P0, PT, R93, R219, PT ;  /* 0x000000db5d00720c */ /* 0x000fe20003f04070 */
[----:B------:R-:W-:Y:S02]  /*6980*/  IMAD.MOV.U32 R250, RZ, RZ, R25 ;  /* 0x000000fffffa7224 */ /* 0x000fe400078e0019 */
[----:B------:R-:W-:Y:S02]  /*6990*/  @!P1 IMAD.MOV R153, RZ, RZ, -R153 ;  /* 0x000000ffff999224 */ /* 0x000fe400078e0a99 */
[----:B------:R-:W-:Y:S01]  /*69a0*/  @!P2 IMAD.MOV R250, RZ, RZ, -R250 ;  /* 0x000000fffffaa224 */ /* 0x000fe200078e0afa */
[----:B------:R-:W-:Y:S03]  /*69b0*/  STL [R1+0x21fc], R252 ;  /* 0x0021fcfc01007387 */ /* 0x000fe60000100800 */
[----:B------:R-:W-:Y:S01]  /*69c0*/  @!P3 IMAD.IADD R155, R155, 0x1, -R93 ;  /* 0x000000019b9bb824 */ /* 0x000fe200078e0a5d */
[----:B------:R-:W-:Y:S01]  /*69d0*/  STL [R1+0x2200], R251 ;  /* 0x002200fb01007387 */ /* 0x000fe20000100800 */
[----:B------:R-:W-:-:S02]  /*69e0*/  ISETP.GT.U32.AND P3, PT, R93, R37, PT ;  /* 0x000000255d00720c */ /* 0x000fc40003f64070 */
[----:B------:R-:W-:Y:S01]  /*69f0*/  @!P0 IADD3 R219, R219, -R93, RZ ;  /* 0x8000005ddbdb8210 */ /* 0x000fe20007ffe0ff */
[----:B------:R-:W-:Y:S04]  /*6a00*/  STL [R1+0x2204], R250 ;  /* 0x002204fa01007387 */ /* 0x000fe80000100800 */
[----:B------:R-:W-:Y:S06]  /*6a10*/  STL [R1+0x2208], R153 ;  /* 0x0022089901007387 */ /* 0x000fec0000100800 */
[----:B------:R-:W-:Y:S01]  /*6a20*/  @!P3 IMAD.IADD R37, R37, 0x1, -R93 ;  /* 0x000000012525b824 */ /* 0x000fe200078e0a5d */
[----:B------:R-:W-:-:S02]  /*6a30*/  ISETP.GE.AND P0, PT, R248, RZ, PT ;  /* 0x000000fff800720c */ /* 0x000fc40003f06270 */
[----:B------:R-:W2:Y:S01]  /*6a40*/  LDL R248, [R1+0x1dc0] ;  /* 0x001dc00001f87983 */ /* 0x000ea20000100800 */
[----:B------:R-:W-:-:S03]  /*6a50*/  ISETP.GE.AND P3, PT, R249, RZ, PT ;  /* 0x000000fff900720c */ /* 0x000fc60003f66270 */
[----:B------:R-:W3:Y:S01]  /*6a60*/  LDL R249, [R1+0x1dc4] ;  /* 0x001dc40001f97983 */ /* 0x000ee20000100800 */
[C---:B------:R-:W-:Y:S02]  /*6a70*/  ISETP.GT.U32.AND P6, PT, R93.reuse, R241, PT ;  /* 0x000000f15d00720c */ /* 0x040fe40003fc4070 */
[----:B------:R-:W-:-:S11]  /*6a80*/  ISETP.GT.U32.AND P5, PT, R93, R217, PT ;  /* 0x000000d95d00720c */ /* 0x000fd60003fa4070 */
[----:B------:R-:W-:-:S05]  /*6a90*/  @!P6 IMAD.IADD R241, R241, 0x1, -R93 ;  /* 0x00000001f1f1e824 */ /* 0x000fca00078e0a5d */
[C---:B------:R-:W-:Y:S02]  /*6aa0*/  ISETP.GT.U32.AND P4, PT, R93.reuse, R241, PT ;  /* 0x000000f15d00720c */ /* 0x040fe40003f84070 */
[----:B------:R-:W-:Y:S02]  /*6ab0*/  ISETP.GT.U32.AND P6, PT, R93, R143, PT ;  /* 0x0000008f5d00720c */ /* 0x000fe40003fc4070 */
[----:B------:R-:W-:Y:S02]  /*6ac0*/  @!P5 IADD3 R217, R217, -R93, RZ ;  /* 0x8000005dd9d9d210 */ /* 0x000fe40007ffe0ff */
[C---:B------:R-:W-:Y:S02]  /*6ad0*/  ISETP.GT.U32.AND P1, PT, R93.reuse, R4, PT ;  /* 0x000000045d00720c */ /* 0x040fe40003f24070 */
[----:B------:R-:W-:-:S05]  /*6ae0*/  ISETP.GT.U32.AND P5, PT, R93, R35, PT ;  /* 0x000000235d00720c */ /* 0x000fca0003fa4070 */
[----:B------:R-:W-:Y:S01]  /*6af0*/  @!P4 IMAD.IADD R241, R241, 0x1, -R93 ;  /* 0x00000001f1f1c824 */ /* 0x000fe200078e0a5d */
[----:B------:R-:W-:Y:S02]  /*6b00*/  ISETP.GT.U32.AND P4, PT, R93, R157, PT ;  /* 0x0000009d5d00720c */ /* 0x000fe40003f84070 */
[----:B------:R-:W-:-:S03]  /*6b10*/  @!P6 IADD3 R143, R143, -R93, RZ ;  /* 0x8000005d8f8fe210 */ /* 0x000fc60007ffe0ff */
[--C-:B------:R-:W-:Y:S01]  /*6b20*/  @!P1 IMAD.IADD R4, R4, 0x1, -R93.reuse ;  /* 0x0000000104049824 */ /* 0x100fe200078e0a5d */
[----:B------:R-:W-:Y:S01]  /*6b30*/  ISETP.GT.U32.AND P6, PT, R93, R143, PT ;  /* 0x0000008f5d00720c */ /* 0x000fe20003fc4070 */
[--C-:B------:R-:W-:Y:S01]  /*6b40*/  @!P5 IMAD.IADD R35, R35, 0x1, -R93.reuse ;  /* 0x000000012323d824 */ /* 0x100fe200078e0a5d */
[----:B------:R-:W-:Y:S02]  /*6b50*/  ISETP.GE.AND P1, PT, R149, RZ, PT ;  /* 0x000000ff9500720c */ /* 0x000fe40003f26270 */
[----:B------:R-:W-:Y:S01]  /*6b60*/  ISETP.GE.AND P5, PT, R3, RZ, PT ;  /* 0x000000ff0300720c */ /* 0x000fe20003fa6270 */
[----:B------:R-:W4:Y:S02]  /*6b70*/  LDL R149, [R1+0x1db4] ;  /* 0x001db40001957983 */ /* 0x000f240000100800 */
[----:B------:R-:W-:Y:S01]  /*6b80*/  @!P4 IMAD.IADD R157, R157, 0x1, -R93 ;  /* 0x000000019d9dc824 */ /* 0x000fe200078e0a5d */
[----:B------:R-:W-:Y:S01]  /*6b90*/  ISETP.GE.AND P4, PT, R160, RZ, PT ;  /* 0x000000ffa000720c */ /* 0x000fe20003f86270 */
[----:B------:R-:W4:Y:S04]  /*6ba0*/  LDL R3, [R1+0x1dbc] ;  /* 0x001dbc0001037983 */ /* 0x000f280000100800 */
[----:B------:R-:W4:Y:S01]  /*6bb0*/  LDL R160, [R1+0x1db8] ;  /* 0x001db80001a07983 */ /* 0x000f220000100800 */
[----:B------:R-:W-:-:S02]  /*6bc0*/  @!P6 IADD3 R143, R143, -R93, RZ ;  /* 0x8000005d8f8fe210 */ /* 0x000fc40007ffe0ff */
[----:B------:R-:W-:Y:S02]  /*6bd0*/  ISETP.GE.AND P6, PT, R145, RZ, PT ;  /* 0x000000ff9100720c */ /* 0x000fe40003fc6270 */
[----:B------:R-:W-:Y:S01]  /*6be0*/  IABS R0, R0 ;  /* 0x0000000000007213 */ /* 0x000fe20000000000 */
[----:B------:R-:W4:Y:S02]  /*6bf0*/  LDL R145, [R1+0x1db0] ;  /* 0x001db00001917983 */ /* 0x000f240000100800 */
[----:B------:R-:W-:Y:S01]  /*6c00*/  @!P4 IMAD.MOV R29, RZ, RZ, -R29 ;  /* 0x000000ffff1dc224 */ /* 0x000fe200078e0a1d */
[----:B------:R-:W-:Y:S01]  /*6c10*/  ISETP.GT.U32.AND P4, PT, R93, R35, PT ;  /* 0x000000235d00720c */ /* 0x000fe20003f84070 */
[----:B------:R-:W-:-:S06]  /*6c20*/  IMAD.HI.U32 R2, R208, R0, RZ ;  /* 0x00000000d0027227 */ /* 0x000fcc00078e00ff */
[----:B------:R-:W-:Y:S01]  /*6c30*/  @!P6 IMAD.MOV R241, RZ, RZ, -R241 ;  /* 0x000000fffff1e224 */ /* 0x000fe200078e0af1 */
[----:B------:R-:W-:-:S05]  /*6c40*/  ISETP.GT.U32.AND P6, PT, R93, R219, PT ;  /* 0x000000db5d00720c */ /* 0x000fca0003fc4070 */
[----:B------:R-:W-:Y:S01]  /*6c50*/  @!P4 IMAD.IADD R35, R35, 0x1, -R93 ;  /* 0x000000012323c824 */ /* 0x000fe200078e0a5d */
[----:B------:R-:W-:Y:S01]  /*6c60*/  ISETP.GT.U32.AND P4, PT, R93, R161, PT ;  /* 0x000000a15d00720c */ /* 0x000fe20003f84070 */
[----:B------:R-:W-:-:S04]  /*6c70*/  IMAD.MOV R2, RZ, RZ, -R2 ;  /* 0x000000ffff027224 */ /* 0x000fc800078e0a02 */
[----:B------:R-:W-:Y:S01]  /*6c80*/  IMAD R0, R93, R2, R0 ;  /* 0x000000025d007224 */ /* 0x000fe200078e0200 */
[----:B------:R-:W-:Y:S01]  /*6c90*/  IADD3 R2, R204, 0xf3, RZ ;  /* 0x000000f3cc027810 */ /* 0x000fe20007ffe0ff */
[----:B------:R-:W-:Y:S01]  /*6ca0*/  STL [R1+0x220c], R241 ;  /* 0x00220cf101007387 */ /* 0x000fe20000100800 */
[----:B------:R-:W-:Y:S02]  /*6cb0*/  @!P6 IADD3 R219, R219, -R93, RZ ;  /* 0x8000005ddbdbe210 */ /* 0x000fe40007ffe0ff */
[----:B------:R-:W-:Y:S01]  /*6cc0*/  ISETP.GT.U32.AND P6, PT, R93, R43, PT ;  /* 0x0000002b5d00720c */ /* 0x000fe20003fc4070 */
[----:B------:R1:W-:Y:S02]  /*6cd0*/  STL [R1+0x1ec0], R2 ;  /* 0x001ec00201007387 */ /* 0x0003e40000100800 */
[----:B------:R-:W-:Y:S01]  /*6ce0*/  @!P4 IMAD.IADD R161, R161, 0x1, -R93 ;  /* 0x00000001a1a1c824 */ /* 0x000fe200078e0a5d */
[----:B------:R-:W-:Y:S02]  /*6cf0*/  ISETP.GT.U32.AND P2, PT, R93, R31, PT ;  /* 0x0000001f5d00720c */ /* 0x000fe40003f44070 */
[----:B------:R-:W-:Y:S01]  /*6d00*/  @!P1 IADD3 R217, -R217, RZ, RZ ;  /* 0x000000ffd9d99210 */ /* 0x000fe20007ffe1ff */
[----:B------:R-:W-:Y:S01]  /*6d10*/  @!P5 IMAD.MOV R155, RZ, RZ, -R155 ;  /* 0x000000ffff9bd224 */ /* 0x000fe200078e0a9b */
[----:B------:R-:W-:Y:S01]  /*6d20*/  @!P3 IADD3 R143, -R143, RZ, RZ ;  /* 0x000000ff8f8fb210 */ /* 0x000fe20007ffe1ff */
[----:B------:R-:W4:Y:S04]  /*6d30*/  LDL R151, [R1+0x1de0] ;  /* 0x001de00001977983 */ /* 0x000f280000100800 */
[----:B------:R-:W-:Y:S01]  /*6d40*/  @!P6 IMAD.IADD R43, R43, 0x1, -R93 ;  /* 0x000000012b2be824 */ /* 0x000fe200078e0a5d */
[----:B--2---:R-:W-:-:S02]  /*6d50*/  ISETP.GE.AND P4, PT, R248, RZ, PT ;  /* 0x000000fff800720c */ /* 0x004fc40003f86270 */
[----:B------:R-:W2:Y:S01]  /*6d60*/  LDL R248, [R1+0x1dd8] ;  /* 0x001dd80001f87983 */ /* 0x000ea20000100800 */
[----:B---3--:R-:W-:-:S03]  /*6d70*/  ISETP.GE.AND P6, PT, R249, RZ, PT ;  /* 0x000000fff900720c */ /* 0x008fc60003fc6270 */
[----:B------:R-:W3:Y:S01]  /*6d80*/  LDL R249, [R1+0x1ddc] ;  /* 0x001ddc0001f97983 */ /* 0x000ee20000100800 */
[----:B------:R-:W-:Y:S01]  /*6d90*/  @!P2 IMAD.IADD R31, R31, 0x1, -R93 ;  /* 0x000000011f1fa824 */ /* 0x000fe200078e0a5d */
[C---:B------:R-:W-:Y:S02]  /*6da0*/  ISETP.GT.U32.AND P2, PT, R93.reuse, R159, PT ;  /* 0x0000009f5d00720c */ /* 0x040fe40003f44070 */
[----:B------:R-:W-:-:S11]  /*6db0*/  ISETP.GT.U32.AND P1, PT, R93, R157, PT ;  /* 0x0000009d5d00720c */ /* 0x000fd60003f24070 */
[--C-:B------:R-:W-:Y:S01]  /*6dc0*/  @!P2 IMAD.IADD R159, R159, 0x1, -R93.reuse ;  /* 0x000000019f9fa824 */ /* 0x100fe200078e0a5d */
[----:B------:R-:W-:Y:S01]  /*6dd0*/  ISETP.GT.U32.AND P2, PT, R93, R4, PT ;  /* 0x000000045d00720c */ /* 0x000fe20003f44070 */
[----:B------:R-:W-:Y:S01]  /*6de0*/  @!P1 IMAD.IADD R157, R157, 0x1, -R93 ;  /* 0x000000019d9d9824 */ /* 0x000fe200078e0a5d */
[C---:B------:R-:W-:Y:S02]  /*6df0*/  ISETP.GT.U32.AND P3, PT, R93.reuse, R40, PT ;  /* 0x000000285d00720c */ /* 0x040fe40003f64070 */
[----:B------:R-:W-:-:S09]  /*6e00*/  ISETP.GT.U32.AND P1, PT, R93, R41, PT ;  /* 0x000000295d00720c */ /* 0x000fd20003f24070 */
[--C-:B------:R-:W-:Y:S01]  /*6e10*/  @!P2 IMAD.IADD R4, R4, 0x1, -R93.reuse ;  /* 0x000000010404a824 */ /* 0x100fe200078e0a5d */
[----:B------:R-:W-:Y:S01]  /*6e20*/  ISETP.GT.U32.AND P2, PT, R93, R45, PT ;  /* 0x0000002d5d00720c */ /* 0x000fe20003f44070 */
[--C-:B------:R-:W-:Y:S02]  /*6e30*/  @!P3 IMAD.IADD R40, R40, 0x1, -R93.reuse ;  /* 0x000000012828b824 */ /* 0x100fe400078e0a5d */
[----:B------:R-:W-:Y:S01]  /*6e40*/  @!P1 IMAD.IADD R41, R41, 0x1, -R93 ;  /* 0x0000000129299824 */ /* 0x000fe200078e0a5d */
[----:B----4-:R-:W-:-:S09]  /*6e50*/  ISETP.GE.AND P3, PT, R149, RZ, PT ;  /* 0x000000ff9500720c */ /* 0x010fd20003f66270 */
[----:B------:R-:W-:Y:S01]  /*6e60*/  @!P2 IADD3 R45, R45, -R93, RZ ;  /* 0x8000005d2d2da210 */ /* 0x000fe20007ffe0ff */
[----:B------:R-:W4:Y:S01]  /*6e70*/  LDL R149, [R1+0x1dcc] ;  /* 0x001dcc0001957983 */ /* 0x000f220000100800 */
[----:B------:R-:W-:Y:S01]  /*6e80*/  ISETP.GE.AND P1, PT, R3, RZ, PT ;  /* 0x000000ff0300720c */ /* 0x000fe20003f26270 */
[----:B------:R-:W-:Y:S01]  /*6e90*/  @!P0 IMAD.MOV R31, RZ, RZ, -R31 ;  /* 0x000000ffff1f8224 */ /* 0x000fe200078e0a1f */
[----:B------:R-:W-:Y:S01]  /*6ea0*/  ISETP.GE.AND P2, PT, R160, RZ, PT ;  /* 0x000000ffa000720c */ /* 0x000fe20003f46270 */
[----:B------:R-:W4:Y:S04]  /*6eb0*/  LDL R3, [R1+0x1dd4] ;  /* 0x001dd40001037983 */ /* 0x000f280000100800 */
[----:B------:R-:W4:Y:S01]  /*6ec0*/  LDL R160, [R1+0x1dd0] ;  /* 0x001dd00001a07983 */ /* 0x000f220000100800 */
[----:B------:R-:W-:-:S05]  /*6ed0*/  ISETP.GT.U32.AND P0, PT, R93, R37, PT ;  /* 0x000000255d00720c */ /* 0x000fca0003f04070 */
[----:B------:R-:W-:Y:S02]  /*6ee0*/  @!P1 IADD3 R219, -R219, RZ, RZ ;  /* 0x000000ffdbdb9210 */ /* 0x000fe40007ffe1ff */
[C---:B------:R-:W-:Y:S02]  /*6ef0*/  ISETP.GT.U32.AND P1, PT, R93.reuse, R161, PT ;  /* 0x000000a15d00720c */ /* 0x040fe40003f24070 */
[----:B------:R-:W-:-:S04]  /*6f00*/  ISETP.GT.U32.AND P5, PT, R93, R159, PT ;  /* 0x0000009f5d00720c */ /* 0x000fc80003fa4070 */
[----:B------:R-:W-:-:S04]  /*6f10*/  @!P0 IMAD.IADD R37, R37, 0x1, -R93 ;  /* 0x0000000125258824 */ /* 0x000fc800078e0a5d */
[----:B------:R-:W-:Y:S01]  /*6f20*/  @!P4 IMAD.MOV R37, RZ, RZ, -R37 ;  /* 0x000000ffff25c224 */ /* 0x000fe200078e0a25 */
[----:B------:R-:W-:Y:S02]  /*6f30*/  ISETP.GT.U32.AND P4, PT, R93, R43, PT ;  /* 0x0000002b5d00720c */ /* 0x000fe40003f84070 */
[--C-:B------:R-:W-:Y:S01]  /*6f40*/  @!P1 IMAD.IADD R161, R161, 0x1, -R93.reuse ;  /* 0x00000001a1a19824 */ /* 0x100fe200078e0a5d */
[----:B------:R-:W-:Y:S01]  /*6f50*/  ISETP.GT.U32.AND P1, PT, R93, R33, PT ;  /* 0x000000215d00720c */ /* 0x000fe20003f24070 */
[--C-:B------:R-:W-:Y:S01]  /*6f60*/  @!P5 IMAD.IADD R159, R159, 0x1, -R93.reuse ;  /* 0x000000019f9fd824 */ /* 0x100fe200078e0a5d */
[----:B------:R-:W-:Y:S02]  /*6f70*/  ISETP.GE.AND P5, PT, R145, RZ, PT ;  /* 0x000000ff9100720c */ /* 0x000fe40003fa6270 */
[----:B------:R-:W4:Y:S06]  /*6f80*/  LDL R145, [R1+0x1dc8] ;  /* 0x001dc80001917983 */ /* 0x000f2c0000100800 */
[----:B------:R-:W-:Y:S01]  /*6f90*/  @!P4 IMAD.IADD R43, R43, 0x1, -R93 ;  /* 0x000000012b2bc824 */ /* 0x000fe200078e0a5d */
[----:B------:R-:W-:-:S02]  /*6fa0*/  ISETP.GT.U32.AND P4, PT, R93, R49, PT ;  /* 0x000000315d00720c */ /* 0x000fc40003f84070 */
[----:B------:R-:W-:-:S11]  /*6fb0*/  @!P1 IADD3 R33, R33, -R93, RZ ;  /* 0x8000005d21219210 */ /* 0x000fd60007ffe0ff */
[----:B------:R-:W-:Y:S01]  /*6fc0*/  @!P4 IMAD.IADD R49, R49, 0x1, -R93 ;  /* 0x000000013131c824 */ /* 0x000fe200078e0a5d */
[----:B--2---:R-:W-:Y:S02]  /*6fd0*/  ISETP.GE.AND P1, PT, R248, RZ, PT ;  /* 0x000000fff800720c */ /* 0x004fe40003f26270 */
[----:B------:R-:W2:Y:S01]  /*6fe0*/  LDL R248, [R1+0x1df0] ;  /* 0x001df00001f87983 */ /* 0x000ea20000100800 */
[----:B---3--:R-:W-:-:S03]  /*6ff0*/  ISETP.GE.AND P4, PT, R249, RZ, PT ;  /* 0x000000fff900720c */ /* 0x008fc60003f86270 */
[----:B------:R-:W3:Y:S01]  /*7000*/  LDL R249, [R1+0x1df4] ;  /* 0x001df40001f97983 */ /* 0x000ee20000100800 */
[C---:B------:R-:W-:Y:S01]  /*7010*/  ISETP.GT.U32.AND P0, PT, R93.reuse, R221, PT ;  /* 0x000000dd5d00720c */ /* 0x040fe20003f04070 */
[----:B------:R-:W-:Y:S01]  /*7020*/  @!P3 IMAD.MOV R157, RZ, RZ, -R157 ;  /* 0x000000ffff9db224 */ /* 0x000fe200078e0a9d */
[C---:B------:R-:W-:Y:S01]  /*7030*/  ISETP.GT.U32.AND P3, PT, R93.reuse, R45, PT ;  /* 0x0000002d5d00720c */ /* 0x040fe20003f64070 */
[----:B------:R-:W-:Y:S01]  /*7040*/  @!P2 IMAD.MOV R35, RZ, RZ, -R35 ;  /* 0x000000ffff23a224 */ /* 0x000fe200078e0a23 */
[----:B------:R-:W-:Y:S01]  /*7050*/  ISETP.GT.U32.AND P2, PT, R93, R41, PT ;  /* 0x000000295d00720c */ /* 0x000fe20003f44070 */
[----:B------:R-:W-:-:S08]  /*7060*/  @!P5 IMAD.MOV R4, RZ, RZ, -R4 ;  /* 0x000000ffff04d224 */ /* 0x000fd000078e0a04 */
[-C--:B------:R-:W-:Y:S02]  /*7070*/  @!P0 IADD3 R221, R221, -R93.reuse, RZ ;  /* 0x8000005ddddd8210 */ /* 0x080fe40007ffe0ff */
[----:B------:R-:W-:Y:S02]  /*7080*/  @!P3 IADD3 R45, R45, -R93, RZ ;  /* 0x8000005d2d2db210 */ /* 0x000fe40007ffe0ff */
[C---:B------:R-:W-:Y:S02]  /*7090*/  ISETP.GT.U32.AND P5, PT, R93.reuse, R221, PT ;  /* 0x000000dd5d00720c */ /* 0x040fe40003fa4070 */
[----:B------:R-:W-:Y:S01]  /*70a0*/  ISETP.GT.U32.AND P3, PT, R93, R163, PT ;  /* 0x000000a35d00720c */ /* 0x000fe20003f64070 */
[----:B------:R-:W-:Y:S01]  /*70b0*/  @!P2 IMAD.IADD R41, R41, 0x1, -R93 ;  /* 0x000000012929a824 */ /* 0x000fe200078e0a5d */
[----:B------:R-:W-:-:S09]  /*70c0*/  ISETP.GT.U32.AND P2, PT, R93, R47, PT ;  /* 0x0000002f5d00720c */ /* 0x000fd20003f44070 */
[----:B------:R-:W-:Y:S02]  /*70d0*/  @!P5 IADD3 R221, R221, -R93, RZ ;  /* 0x8000005dddddd210 */ /* 0x000fe40007ffe0ff */
[----:B------:R-:W-:Y:S01]  /*70e0*/  @!P3 IMAD.IADD R163, R163, 0x1, -R93 ;  /* 0x00000001a3a3b824 */ /* 0x000fe200078e0a5d */
[----:B----4-:R-:W-:Y:S02]  /*70f0*/  ISETP.GE.AND P5, PT, R149, RZ, PT ;  /* 0x000000ff9500720c */ /* 0x010fe40003fa6270 */
[----:B------:R-:W4:Y:S01]  /*7100*/  LDL R149, [R1+0x1de8] ;  /* 0x001de80001957983 */ /* 0x000f220000100800 */
[----:B------:R-:W-:-:S03]  /*7110*/  ISETP.GE.AND P3, PT, R160, RZ, PT ;  /* 0x000000ffa000720c */ /* 0x000fc60003f66270 */
[----:B------:R-:W4:Y:S01]  /*7120*/  LDL R160, [R1+0x1dec] ;  /* 0x001dec0001a07983 */ /* 0x000f220000100800 */
[----:B------:R-:W-:Y:S01]  /*7130*/  @!P2 IMAD.IADD R47, R47, 0x1, -R93 ;  /* 0x000000012f2fa824 */ /* 0x000fe200078e0a5d */
[----:B------:R-:W-:-:S08]  /*7140*/  ISETP.GE.AND P2, PT, R3, RZ, PT ;  /* 0x000000ff0300720c */ /* 0x000fd00003f46270 */
[----:B------:R-:W-:Y:S01]  /*7150*/  @!P3 IMAD.MOV R41, RZ, RZ, -R41 ;  /* 0x000000ffff29b224 */ /* 0x000fe200078e0a29 */
[C---:B------:R-:W-:Y:S02]  /*7160*/  ISETP.GT.U32.AND P3, PT, R93.reuse, R47, PT ;  /* 0x0000002f5d00720c */ /* 0x040fe40003f64070 */
[C---:B------:R-:W-:Y:S02]  /*7170*/  ISETP.GT.U32.AND P0, PT, R93.reuse, R40, PT ;  /* 0x000000285d00720c */ /* 0x040fe40003f04070 */
[----:B------:R-:W-:Y:S01]  /*7180*/  @!P2 IMAD.MOV R161, RZ, RZ, -R161 ;  /* 0x000000ffffa1a224 */ /* 0x000fe200078e0aa1 */
[----:B------:R-:W-:-:S08]  /*7190*/  ISETP.GT.U32.AND P2, PT, R93, R33, PT ;  /* 0x000000215d00720c */ /* 0x000fd00003f44070 */
[----:B------:R-:W-:Y:S02]  /*71a0*/  @!P3 IADD3 R47, R47, -R93, RZ ;  /* 0x8000005d2f2fb210 */ /* 0x000fe40007ffe0ff */
[----:B------:R-:W-:Y:S01]  /*71b0*/  ISETP.GT.U32.AND P3, PT, R93, R167, PT ;  /* 0x000000a75d00720c */ /* 0x000fe20003f64070 */
[--C-:B------:R-:W-:Y:S01]  /*71c0*/  @!P0 IMAD.IADD R40, R40, 0x1, -R93.reuse ;  /* 0x0000000128288824 */ /* 0x100fe200078e0a5d */
[----:B------:R-:W-:Y:S01]  /*71d0*/  ISETP.GE.AND P0, PT, R145, RZ, PT ;  /* 0x000000ff9100720c */ /* 0x000fe20003f06270 */
[----:B------:R-:W-:Y:S01]  /*71e0*/  @!P2 IMAD.IADD R33, R33, 0x1, -R93 ;  /* 0x000000012121a824 */ /* 0x000fe200078e0a5d */
[----:B------:R-:W4:Y:S01]  /*71f0*/  LDL R145, [R1+0x1de4] ;  /* 0x001de40001917983 */ /* 0x000f220000100800 */
[----:B------:R-:W-:-:S08]  /*7200*/  ISETP.GT.U32.AND P2, PT, R93, R55, PT ;  /* 0x000000375d00720c */ /* 0x000fd00003f44070 */
[----:B------:R-:W-:-:S05]  /*7210*/  @!P3 IMAD.IADD R167, R167, 0x1, -R93 ;  /* 0x00000001a7a7b824 */ /* 0x000fca00078e0a5d */
[----:B------:R-:W-:Y:S02]  /*7220*/  @!P2 IADD3 R55, R55, -R93, RZ ;  /* 0x8000005d3737a210 */ /* 0x000fe40007ffe0ff */
[----:B--2---:R-:W-:Y:S02]  /*7230*/  ISETP.GE.AND P3, PT, R248, RZ, PT ;  /* 0x000000fff800720c */ /* 0x004fe40003f66270 */
[----:B------:R-:W2:Y:S01]  /*7240*/  LDL R248, [R1+0x1e08] ;  /* 0x001e080001f87983 */ /* 0x000ea20000100800 */
[----:B---3--:R-:W-:-:S03]  /*7250*/  ISETP.GE.AND P2, PT, R249, RZ, PT ;  /* 0x000000fff900720c */ /* 0x008fc60003f46270 */
[----:B------:R-:W3:Y:S01]  /*7260*/  LDL R249, [R1+0x1e0c] ;  /* 0x001e0c0001f97983 */ /* 0x000ee20000100800 */
[----:B------:R-:W-:Y:S01]  /*7270*/  @!P6 IMAD.MOV R159, RZ, RZ, -R159 ;  /* 0x000000ffff9fe224 */ /* 0x000fe200078e0a9f */
[C---:B------:R-:W-:Y:S01]  /*7280*/  ISETP.GT.U32.AND P6, PT, R93.reuse, R243, PT ;  /* 0x000000f35d00720c */ /* 0x040fe20003fc4070 */
[----:B------:R-:W-:Y:S01]  /*7290*/  @!P5 IMAD.MOV R45, RZ, RZ, -R45 ;  /* 0x000000ffff2dd224 */ /* 0x000fe200078e0a2d */
[----:B------:R-:W-:Y:S02]  /*72a0*/  @!P0 IADD3 R40, -R40, RZ, RZ ;  /* 0x000000ff28288210 */ /* 0x000fe40007ffe1ff */
[----:B------:R-:W-:-:S09]  /*72b0*/  ISETP.GT.U32.AND P5, PT, R93, R163, PT ;  /* 0x000000a35d00720c */ /* 0x000fd20003fa4070 */
[----:B------:R-:W-:Y:S01]  /*72c0*/  @!P6 IMAD.IADD R243, R243, 0x1, -R93 ;  /* 0x00000001f3f3e824 */ /* 0x000fe200078e0a5d */
[----:B------:R-:W-:-:S04]  /*72d0*/  ISETP.GT.U32.AND P6, PT, R93, R165, PT ;  /* 0x000000a55d00720c */ /* 0x000fc80003fc4070 */
[----:B------:R-:W-:Y:S01]  /*72e0*/  ISETP.GT.U32.AND P0, PT, R93, R243, PT ;  /* 0x000000f35d00720c */ /* 0x000fe20003f04070 */
[----:B------:R-:W-:Y:S01]  /*72f0*/  @!P5 IMAD.IADD R163, R163, 0x1, -R93 ;  /* 0x00000001a3a3d824 */ /* 0x000fe200078e0a5d */
[----:B------:R-:W-:-:S07]  /*7300*/  ISETP.GT.U32.AND P5, PT, R93, R53, PT ;  /* 0x000000355d00720c */ /* 0x000fce0003fa4070 */
[----:B------:R-:W-:-:S04]  /*7310*/  @!P6 IMAD.IADD R165, R165, 0x1, -R93 ;  /* 0x00000001a5a5e824 */ /* 0x000fc800078e0a5d */
[--C-:B------:R-:W-:Y:S01]  /*7320*/  @!P0 IMAD.IADD R243, R243, 0x1, -R93.reuse ;  /* 0x00000001f3f38824 */ /* 0x100fe200078e0a5d */
[C---:B------:R-:W-:Y:S02]  /*7330*/  ISETP.GT.U32.AND P6, PT, R93.reuse, R165, PT ;  /* 0x000000a55d00720c */ /* 0x040fe40003fc4070 */
[----:B------:R-:W-:Y:S01]  /*7340*/  ISETP.GT.U32.AND P0, PT, R93, R223, PT ;  /* 0x000000df5d00720c */ /* 0x000fe20003f04070 */
[----:B------:R-:W-:-:S10]  /*7350*/  @!P5 IMAD.IADD R53, R53, 0x1, -R93 ;  /* 0x000000013535d824 */ /* 0x000fd400078e0a5d */
[--C-:B------:R-:W-:Y:S01]  /*7360*/  @!P6 IMAD.IADD R165, R165, 0x1, -R93.reuse ;  /* 0x00000001a5a5e824 */ /* 0x100fe200078e0a5d */
[----:B------:R-:W-:Y:S01]  /*7370*/  ISETP.GE.AND P6, PT, R151, RZ, PT ;  /* 0x000000ff9700720c */ /* 0x000fe20003fc6270 */
[----:B------:R-:W-:Y:S01]  /*7380*/  @!P0 IMAD.IADD R223, R223, 0x1, -R93 ;  /* 0x00000001dfdf8824 */ /* 0x000fe200078e0a5d */
[----:B----4-:R-:W-:Y:S01]  /*7390*/  ISETP.GE.AND P0, PT, R149, RZ, PT ;  /* 0x000000ff9500720c */ /* 0x010fe20003f06270 */
[----:B------:R-:W4:Y:S01]  /*73a0*/  LDL R151, [R1+0x1df8] ;  /* 0x001df80001977983 */ /* 0x000f220000100800 */
[----:B------:R-:W-:-:S03]  /*73b0*/  ISETP.GE.AND P5, PT, R160, RZ, PT ;  /* 0x000000ffa000720c */ /* 0x000fc60003fa6270 */
[----:B------:R-:W4:Y:S04]  /*73c0*/  LDL R149, [R1+0x1e00] ;  /* 0x001e000001957983 */ /* 0x000f280000100800 */
[----:B------:R-:W4:Y:S04]  /*73d0*/  LDL R160, [R1+0x1e04] ;  /* 0x001e040001a07983 */ /* 0x000f280000100800 */
[----:B------:R-:W-:Y:S02]  /*73e0*/  @!P0 IADD3 R47, -R47, RZ, RZ ;  /* 0x000000ff2f2f8210 */ /* 0x000fe40007ffe1ff */
[----:B------:R-:W-:-:S02]  /*73f0*/  ISETP.GT.U32.AND P0, PT, R93, R53, PT ;  /* 0x000000355d00720c */ /* 0x000fc40003f04070 */
[----:B-1----:R-:W-:Y:S01]  /*7400*/  IABS R2, R2 ;  /* 0x0000000200027213 */ /* 0x002fe20000000000 */
[----:B------:R-:W-:Y:S01]  /*7410*/  @!P4 IMAD.MOV R221, RZ, RZ, -R221 ;  /* 0x000000ffffddc224 */ /* 0x000fe200078e0add */
[C---:B------:R-:W-:Y:S01]  /*7420*/  ISETP.GT.U32.AND P4, PT, R93.reuse, R5, PT ;  /* 0x000000055d00720c */ /* 0x040fe20003f84070 */
[----:B------:R-:W-:Y:S01]  /*7430*/  @!P6 IMAD.MOV R243, RZ, RZ, -R243 ;  /* 0x000000fffff3e224 */ /* 0x000fe200078e0af3 */
[----:B------:R-:W-:Y:S01]  /*7440*/  ISETP.GT.U32.AND P6, PT, R93, R167, PT ;  /* 0x000000a75d00720c */ /* 0x000fe20003fc4070 */
[----:B------:R-:W-:-:S06]  /*7450*/  IMAD.HI.U32 R3, R208, R2, RZ ;  /* 0x00000002d0037227 */ /* 0x000fcc00078e00ff */
[----:B------:R-:W-:Y:S01]  /*7460*/  @!P0 IMAD.IADD R53, R53, 0x1, -R93 ;  /* 0x0000000135358824 */ /* 0x000fe200078e0a5d */
[----:B------:R-:W-:Y:S01]  /*7470*/  ISETP.GT.U32.AND P0, PT, R93, R225, PT ;  /* 0x000000e15d00720c */ /* 0x000fe20003f04070 */
[----:B------:R-:W-:-:S04]  /*7480*/  IMAD.MOV R3, RZ, RZ, -R3 ;  /* 0x000000ffff037224 */ /* 0x000fc800078e0a03 */
[----:B------:R-:W-:Y:S01]  /*7490*/  IMAD R2, R93, R3, R2 ;  /* 0x000000035d027224 */ /* 0x000fe200078e0202 */
[----:B------:R-:W-:Y:S02]  /*74a0*/  IADD3 R3, R204, 0xf4, RZ ;  /* 0x000000f4cc037810 */ /* 0x000fe40007ffe0ff */
[----:B------:R-:W-:Y:S01]  /*74b0*/  @!P4 IADD3 R5, R5, -R93, RZ ;  /* 0x8000005d0505c210 */ /* 0x000fe20007ffe0ff */
[--C-:B------:R-:W-:Y:S01]  /*74c0*/  @!P6 IMAD.IADD R167, R167, 0x1, -R93.reuse ;  /* 0x00000001a7a7e824 */ /* 0x100fe200078e0a5d */
[----:B------:R-:W-:Y:S02]  /*74d0*/  ISETP.GE.AND P4, PT, R145, RZ, PT ;  /* 0x000000ff9100720c */ /* 0x000fe40003f86270 */
[----:B------:R-:W4:Y:S01]  /*74e0*/  LDL R145, [R1+0x1dfc] ;  /* 0x001dfc0001917983 */ /* 0x000f220000100800 */
[--C-:B------:R-:W-:Y:S01]  /*74f0*/  @!P0 IMAD.IADD R225, R225, 0x1, -R93.reuse ;  /* 0x00000001e1e18824 */ /* 0x100fe200078e0a5d */
[----:B------:R-:W-:Y:S02]  /*7500*/  ISETP.GT.U32.AND P6, PT, R93, R61, PT ;  /* 0x0000003d5d00720c */ /* 0x000fe40003fc4070 */
[----:B------:R1:W-:Y:S11]  /*7510*/  STL [R1+0x1eb0], R3 ;  /* 0x001eb00301007387 */ /* 0x0003f60000100800 */
[----:B------:R-:W-:Y:S01]  /*7520*/  @!P6 IMAD.IADD R61, R61, 0x1, -R93 ;  /* 0x000000013d3de824 */ /* 0x000fe200078e0a5d */
[----:B--2---:R-:W-:-:S02]  /*7530*/  ISETP.GE.AND P0, PT, R248, RZ, PT ;  /* 0x000000fff800720c */ /* 0x004fc40003f06270 */
[----:B------:R-:W2:Y:S01]  /*7540*/  LDL R248, [R1+0x1e28] ;  /* 0x001e280001f87983 */ /* 0x000ea20000100800 */
[----:B---3--:R-:W-:-:S03]  /*7550*/  ISETP.GE.AND P6, PT, R249, RZ, PT ;  /* 0x000000fff900720c */ /* 0x008fc60003fc6270 */
[----:B------:R-:W3:Y:S01]  /*7560*/  LDL R249, [R1+0x1e2c] ;  /* 0x001e2c0001f97983 */ /* 0x000ee20000100800 */
[----:B------:R-:W-:Y:S02]  /*7570*/  @!P1 IADD3 R43, -R43, RZ, RZ ;  /* 0x000000ff2b2b9210 */ /* 0x000fe40007ffe1ff */
[----:B------:R-:W-:-:S13]  /*7580*/  ISETP.GT.U32.AND P1, PT, R93, R49, PT ;  /* 0x000000315d00720c */ /* 0x000fda0003f24070 */
[----:B------:R-:W-:Y:S01]  /*7590*/  @!P1 IMAD.IADD R49, R49, 0x1, -R93 ;  /* 0x0000000131319824 */ /* 0x000fe200078e0a5d */
[C---:B------:R-:W-:Y:S01]  /*75a0*/  ISETP.GT.U32.AND P1, PT, R93.reuse, R184, PT ;  /* 0x000000b85d00720c */ /* 0x040fe20003f24070 */
[----:B------:R-:W-:Y:S01]  /*75b0*/  @!P4 IMAD.MOV R163, RZ, RZ, -R163 ;  /* 0x000000ffffa3c224 */ /* 0x000fe200078e0aa3 */
[----:B------:R-:W-:-:S11]  /*75c0*/  ISETP.GT.U32.AND P4, PT, R93, R223, PT ;  /* 0x000000df5d00720c */ /* 0x000fd60003f84070 */
[----:B------:R-:W-:Y:S01]  /*75d0*/  @!P1 IMAD.IADD R184, R184, 0x1, -R93 ;  /* 0x00000001b8b89824 */ /* 0x000fe200078e0a5d */
[----:B------:R-:W-:Y:S01]  /*75e0*/  ISETP.GT.U32.AND P1, PT, R93, R5, PT ;  /* 0x000000055d00720c */ /* 0x000fe20003f24070 */
[----:B------:R-:W-:Y:S02]  /*75f0*/  @!P5 IMAD.MOV R33, RZ, RZ, -R33 ;  /* 0x000000ffff21d224 */ /* 0x000fe400078e0a21 */
[----:B------:R-:W-:Y:S01]  /*7600*/  @!P4 IMAD.IADD R223, R223, 0x1, -R93 ;  /* 0x00000001dfdfc824 */ /* 0x000fe200078e0a5d */
[C---:B------:R-:W-:Y:S02]  /*7610*/  ISETP.GT.U32.AND P5, PT, R93.reuse, R184, PT ;  /* 0x000000b85d00720c */ /* 0x040fe40003fa4070 */
[----:B------:R-:W-:-:S07]  /*7620*/  ISETP.GT.U32.AND P4, PT, R93, R59, PT ;  /* 0x0000003b5d00720c */ /* 0x000fce0003f84070 */
[----:B------:R-:W-:Y:S02]  /*7630*/  @!P1 IADD3 R5, R5, -R93, RZ ;  /* 0x8000005d05059210 */ /* 0x000fe40007ffe0ff */
[----:B------:R-:W-:Y:S02]  /*7640*/  ISETP.GT.U32.AND P1, PT, R93, R63, PT ;  /* 0x0000003f5d00720c */ /* 0x000fe40003f24070 */
[----:B------:R-:W-:Y:S01]  /*7650*/  @!P5 IMAD.IADD R184, R184, 0x1, -R93 ;  /* 0x00000001b8b8d824 */ /* 0x000fe200078e0a5d */
[----:B----4-:R-:W-:Y:S02]  /*7660*/  ISETP.GE.AND P5, PT, R151, RZ, PT ;  /* 0x000000ff9700720c */ /* 0x010fe40003fa6270 */
[----:B------:R-:W-:Y:S01]  /*7670*/  @!P4 IADD3 R59, R59, -R93, RZ ;  /* 0x8000005d3b3bc210 */ /* 0x000fe20007ffe0ff */
[----:B------:R-:W4:Y:S01]  /*7680*/  LDL R151, [R1+0x1e10] ;  /* 0x001e100001977983 */ /* 0x000f220000100800 */
[----:B------:R-:W-:-:S06]  /*7690*/  ISETP.GE.AND P4, PT, R160, RZ, PT ;  /* 0x000000ffa000720c */ /* 0x000fcc0003f86270 */
[----:B------:R-:W-:Y:S01]  /*76a0*/  @!P1 IMAD.IADD R63, R63, 0x1, -R93 ;  /* 0x000000013f3f9824 */ /* 0x000fe200078e0a5d */
[----:B------:R-:W-:Y:S01]  /*76b0*/  ISETP.GE.AND P1, PT, R149, RZ, PT ;  /* 0x000000ff9500720c */ /* 0x000fe20003f26270 */
[----:B------:R-:W4:Y:S04]  /*76c0*/  LDL R160, [R1+0x1e24] ;  /* 0x001e240001a07983 */ /* 0x000f280000100800 */
[----:B------:R-:W4:Y:S01]  /*76d0*/  LDL R149, [R1+0x1e1c] ;  /* 0x001e1c0001957983 */ /* 0x000f220000100800 */
[----:B------:R-:W-:Y:S01]  /*76e0*/  @!P3 IMAD.MOV R49, RZ, RZ, -R49 ;  /* 0x000000ffff31b224 */ /* 0x000fe200078e0a31 */
[C---:B------:R-:W-:Y:S01]  /*76f0*/  ISETP.GT.U32.AND P3, PT, R93.reuse, R55, PT ;  /* 0x000000375d00720c */ /* 0x040fe20003f64070 */
[----:B------:R-:W-:Y:S01]  /*7700*/  @!P4 IMAD.MOV R167, RZ, RZ, -R167 ;  /* 0x000000ffffa7c224 */ /* 0x000fe200078e0aa7 */
[C---:B------:R-:W-:Y:S01]  /*7710*/  ISETP.GT.U32.AND P4, PT, R93.reuse, R225, PT ;  /* 0x000000e15d00720c */ /* 0x040fe20003f84070 */
[----:B------:R-:W-:Y:S01]  /*7720*/  @!P2 IMAD.MOV R165, RZ, RZ, -R165 ;  /* 0x000000ffffa5a224 */ /* 0x000fe200078e0aa5 */
[----:B------:R-:W-:-:S09]  /*7730*/  ISETP.GT.U32.AND P2, PT, R93, R169, PT ;  /* 0x000000a95d00720c */ /* 0x000fd20003f44070 */
[----:B------:R-:W-:-:S04]  /*7740*/  @!P3 IADD3 R55, R55, -R93, RZ ;  /* 0x8000005d3737b210 */ /* 0x000fc80007ffe0ff */
[----:B------:R-:W-:Y:S01]  /*7750*/  @!P0 IADD3 R55, -R55, RZ, RZ ;  /* 0x000000ff37378210 */ /* 0x000fe20007ffe1ff */
[--C-:B------:R-:W-:Y:S01]  /*7760*/  @!P4 IMAD.IADD R225, R225, 0x1, -R93.reuse ;  /* 0x00000001e1e1c824 */ /* 0x100fe200078e0a5d */
[C---:B------:R-:W-:Y:S02]  /*7770*/  ISETP.GT.U32.AND P0, PT, R93.reuse, R61, PT ;  /* 0x0000003d5d00720c */ /* 0x040fe40003f04070 */
[----:B------:R-:W-:Y:S01]  /*7780*/  ISETP.GT.U32.AND P4, PT, R93, R173, PT ;  /* 0x000000ad5d00720c */ /* 0x000fe20003f84070 */
[--C-:B------:R-:W-:Y:S01]  /*7790*/  @!P2 IMAD.IADD R169, R169, 0x1, -R93.reuse ;  /* 0x00000001a9a9a824 */ /* 0x100fe200078e0a5d */
[----:B------:R-:W-:Y:S02]  /*77a0*/  ISETP.GE.AND P2, PT, R145, RZ, PT ;  /* 0x000000ff9100720c */ /* 0x000fe40003f46270 */
[----:B------:R-:W4:Y:S07]  /*77b0*/  LDL R145, [R1+0x1e18] ;  /* 0x001e180001917983 */ /* 0x000f2e0000100800 */
[--C-:B------:R-:W-:Y:S01]  /*77c0*/  @!P0 IMAD.IADD R61, R61, 0x1, -R93.reuse ;  /* 0x000000013d3d8824 */ /* 0x100fe200078e0a5d */
[----:B------:R-:W-:Y:S01]  /*77d0*/  ISETP.GT.U32.AND P0, PT, R93, R67, PT ;  /* 0x000000435d00720c */ /* 0x000fe20003f04070 */
[----:B------:R-:W-:-:S12]  /*77e0*/  @!P4 IMAD.IADD R173, R173, 0x1, -R93 ;  /* 0x00000001adadc824 */ /* 0x000fd800078e0a5d */
        /* <DEDUP_REMOVED lines=8> */
[C---:B------:R-:W-:Y:S02]  /*7870*/  ISETP.GT.U32.AND P2, PT, R93.reuse, R63, PT ;  /* 0x0000003f5d00720c */ /* 0x040fe40003f44070 */
[----:B------:R-:W-:-:S09]  /*7880*/  ISETP.GT.U32.AND P1, PT, R93, R59, PT ;  /* 0x0000003b5d00720c */ /* 0x000fd20003f24070 */
[--C-:B------:R-:W-:Y:S01]  /*7890*/  @!P3 IMAD.IADD R171, R171, 0x1, -R93.reuse ;  /* 0x00000001ababb824 */ /* 0x100fe200078e0a5d */
[----:B------:R-:W-:Y:S01]  /*78a0*/  ISETP.GT.U32.AND P3, PT, R93, R169, PT ;  /* 0x000000a95d00720c */ /* 0x000fe20003f64070 */
[----:B------:R-:W-:Y:S01]  /*78b0*/  @!P2 IMAD.IADD R63, R63, 0x1, -R93 ;  /* 0x000000013f3fa824 */ /* 0x000fe200078e0a5d */
[----:B------:R-:W-:Y:S02]  /*78c0*/  ISETP.GT.U32.AND P2, PT, R93, R51, PT ;  /* 0x000000335d00720c */ /* 0x000fe40003f44070 */
[----:B------:R-:W-:Y:S02]  /*78d0*/  @!P1 IADD3 R59, R59, -R93, RZ ;  /* 0x8000005d3b3b9210 */ /* 0x000fe40007ffe0ff */
[----:B------:R-:W-:-:S07]  /*78e0*/  ISETP.GT.U32.AND P1, PT, R93, R65, PT ;  /* 0x000000415d00720c */ /* 0x000fce0003f24070 */
[--C-:B------:R-:W-:Y:S02]  /*78f0*/  @!P3 IMAD.IADD R169, R169, 0x1, -R93.reuse ;  /* 0x00000001a9a9b824 */ /* 0x100fe400078e0a5d */
[----:B------:R-:W-:-:S04]  /*7900*/  @!P2 IMAD.IADD R51, R51, 0x1, -R93 ;  /* 0x000000013333a824 */ /* 0x000fc800078e0a5d */
[----:B------:R-:W-:Y:S01]  /*7910*/  @!P1 IMAD.IADD R65, R65, 0x1, -R93 ;  /* 0x0000000141419824 */ /* 0x000fe200078e0a5d */
[----:B----4-:R-:W-:Y:S02]  /*7920*/  ISETP.GE.AND P3, PT, R151, RZ, PT ;  /* 0x000000ff9700720c */ /* 0x010fe40003f66270 */
[----:B------:R-:W4:Y:S01]  /*7930*/  LDL R151, [R1+0x1e30] ;  /* 0x001e300001977983 */ /* 0x000f220000100800 */
[----:B------:R-:W-:-:S03]  /*7940*/  ISETP.GE.AND P1, PT, R160, RZ, PT ;  /* 0x000000ffa000720c */ /* 0x000fc60003f26270 */
[----:B------:R-:W4:Y:S01]  /*7950*/  LDL R160, [R1+0x1e40] ;  /* 0x001e400001a07983 */ /* 0x000f220000100800 */
[----:B------:R-:W-:-:S03]  /*7960*/  ISETP.GE.AND P2, PT, R149, RZ, PT ;  /* 0x000000ff9500720c */ /* 0x000fc60003f46270 */
[----:B------:R-:W4:Y:S10]  /*7970*/  LDL R149, [R1+0x1e3c] ;  /* 0x001e3c0001957983 */ /* 0x000f340000100800 */
[----:B------:R-:W-:Y:S01]  /*7980*/  @!P2 IMAD.MOV R59, RZ, RZ, -R59 ;  /* 0x000000ffff3ba224 */ /* 0x000fe200078e0a3b */
[----:B------:R-:W-:-:S02]  /*7990*/  ISETP.GT.U32.AND P2, PT, R93, R65, PT ;  /* 0x000000415d00720c */ /* 0x000fc40003f44070 */
[----:B------:R-:W-:Y:S01]  /*79a0*/  @!P5 IADD3 R5, -R5, RZ, RZ ;  /* 0x000000ff0505d210 */ /* 0x000fe20007ffe1ff */
[----:B------:R-:W-:Y:S01]  /*79b0*/  @!P1 IMAD.MOV R225, RZ, RZ, -R225 ;  /* 0x000000ffffe19224 */ /* 0x000fe200078e0ae1 */
[C---:B------:R-:W-:Y:S02]  /*79c0*/  ISETP.GT.U32.AND P5, PT, R93.reuse, R171, PT ;  /* 0x000000ab5d00720c */ /* 0x040fe40003fa4070 */
[----:B------:R-:W-:-:S07]  /*79d0*/  ISETP.GT.U32.AND P1, PT, R93, R173, PT ;  /* 0x000000ad5d00720c */ /* 0x000fce0003f24070 */
[----:B------:R-:W-:Y:S01]  /*79e0*/  @!P2 IMAD.IADD R65, R65, 0x1, -R93 ;  /* 0x000000014141a824 */ /* 0x000fe200078e0a5d */
[----:B------:R-:W-:-:S03]  /*79f0*/  ISETP.GT.U32.AND P2, PT, R93, R76, PT ;  /* 0x0000004c5d00720c */ /* 0x000fc60003f44070 */
[----:B------:R-:W-:Y:S01]  /*7a00*/  @!P5 IMAD.IADD R171, R171, 0x1, -R93 ;  /* 0x00000001ababd824 */ /* 0x000fe200078e0a5d */
[----:B------:R-:W-:Y:S02]  /*7a10*/  ISETP.GE.AND P5, PT, R145, RZ, PT ;  /* 0x000000ff9100720c */ /* 0x000fe40003fa6270 */
[----:B------:R-:W4:Y:S01]  /*7a20*/  LDL R145, [R1+0x1e34] ;  /* 0x001e340001917983 */ /* 0x000f220000100800 */
[----:B------:R-:W-:Y:S02]  /*7a30*/  @!P1 IADD3 R173, R173, -R93, RZ ;  /* 0x8000005dadad9210 */ /* 0x000fe40007ffe0ff */
[----:B------:R-:W-:-:S04]  /*7a40*/  ISETP.GT.U32.AND P1, PT, R93, R73, PT ;  /* 0x000000495d00720c */ /* 0x000fc80003f24070 */
[----:B------:R-:W-:-:S09]  /*7a50*/  @!P2 IMAD.IADD R76, R76, 0x1, -R93 ;  /* 0x000000014c4ca824 */ /* 0x000fd200078e0a5d */
[----:B------:R-:W-:Y:S01]  /*7a60*/  @!P1 IMAD.IADD R73, R73, 0x1, -R93 ;  /* 0x0000000149499824 */ /* 0x000fe200078e0a5d */
[----:B--2---:R-:W-:Y:S02]  /*7a70*/  ISETP.GE.AND P2, PT, R248, RZ, PT ;  /* 0x000000fff800720c */ /* 0x004fe40003f46270 */
[----:B------:R-:W2:Y:S01]  /*7a80*/  LDL R248, [R1+0x1e68] ;  /* 0x001e680001f87983 */ /* 0x000ea20000100800 */
[----:B---3--:R-:W-:-:S03]  /*7a90*/  ISETP.GE.AND P1, PT, R249, RZ, PT ;  /* 0x000000fff900720c */ /* 0x008fc60003f26270 */
[----:B------:R-:W3:Y:S01]  /*7aa0*/  LDL R249, [R1+0x1e6c] ;  /* 0x001e6c0001f97983 */ /* 0x000ee20000100800 */
[----:B------:R-:W-:Y:S01]  /*7ab0*/  @!P6 IMAD.MOV R184, RZ, RZ, -R184 ;  /* 0x000000ffffb8e224 */ /* 0x000fe200078e0ab8 */
[----:B------:R-:W-:Y:S01]  /*7ac0*/  ISETP.GT.U32.AND P6, PT, R93, R244, PT ;  /* 0x000000f45d00720c */ /* 0x000fe20003fc4070 */
[----:B------:R-:W-:Y:S01]  /*7ad0*/  @!P3 IMAD.MOV R169, RZ, RZ, -R169 ;  /* 0x000000ffffa9b224 */ /* 0x000fe200078e0aa9 */
[----:B------:R-:W-:Y:S02]  /*7ae0*/  @!P5 IADD3 R63, -R63, RZ, RZ ;  /* 0x000000ff3f3fd210 */ /* 0x000fe40007ffe1ff */
[----:B------:R-:W-:-:S09]  /*7af0*/  ISETP.GT.U32.AND P5, PT, R93, R51, PT ;  /* 0x000000335d00720c */ /* 0x000fd20003fa4070 */
[----:B------:R-:W-:Y:S02]  /*7b00*/  @!P6 IADD3 R244, R244, -R93, RZ ;  /* 0x8000005df4f4e210 */ /* 0x000fe40007ffe0ff */
[C---:B------:R-:W-:Y:S02]  /*7b10*/  ISETP.GT.U32.AND P6, PT, R93.reuse, R227, PT ;  /* 0x000000e35d00720c */ /* 0x040fe40003fc4070 */
[----:B------:R-:W-:Y:S01]  /*7b20*/  ISETP.GT.U32.AND P3, PT, R93, R244, PT ;  /* 0x000000f45d00720c */ /* 0x000fe20003f64070 */
[----:B------:R-:W-:Y:S01]  /*7b30*/  @!P5 IMAD.IADD R51, R51, 0x1, -R93 ;  /* 0x000000013333d824 */ /* 0x000fe200078e0a5d */
[----:B------:R-:W-:-:S09]  /*7b40*/  ISETP.GT.U32.AND P5, PT, R93, R71, PT ;  /* 0x000000475d00720c */ /* 0x000fd20003fa4070 */
[--C-:B------:R-:W-:Y:S02]  /*7b50*/  @!P6 IMAD.IADD R227, R227, 0x1, -R93.reuse ;  /* 0x00000001e3e3e824 */ /* 0x100fe400078e0a5d */
[--C-:B------:R-:W-:Y:S01]  /*7b60*/  @!P3 IMAD.IADD R244, R244, 0x1, -R93.reuse ;  /* 0x00000001f4f4b824 */ /* 0x100fe200078e0a5d */
[C---:B------:R-:W-:Y:S02]  /*7b70*/  ISETP.GT.U32.AND P3, PT, R93.reuse, R175, PT ;  /* 0x000000af5d00720c */ /* 0x040fe40003f64070 */
[----:B------:R-:W-:Y:S01]  /*7b80*/  ISETP.GT.U32.AND P6, PT, R93, R227, PT ;  /* 0x000000e35d00720c */ /* 0x000fe20003fc4070 */
[----:B------:R-:W-:-:S10]  /*7b90*/  @!P5 IMAD.IADD R71, R71, 0x1, -R93 ;  /* 0x000000014747d824 */ /* 0x000fd400078e0a5d */
[----:B------:R-:W-:Y:S02]  /*7ba0*/  @!P3 IADD3 R175, R175, -R93, RZ ;  /* 0x8000005dafafb210 */ /* 0x000fe40007ffe0ff */
[----:B------:R-:W-:Y:S01]  /*7bb0*/  @!P6 IMAD.IADD R227, R227, 0x1, -R93 ;  /* 0x00000001e3e3e824 */ /* 0x000fe200078e0a5d */
[----:B----4-:R-:W-:Y:S02]  /*7bc0*/  ISETP.GE.AND P6, PT, R151, RZ, PT ;  /* 0x000000ff9700720c */ /* 0x010fe40003fc6270 */
[----:B------:R-:W4:Y:S01]  /*7bd0*/  LDL R151, [R1+0x1e50] ;  /* 0x001e500001977983 */ /* 0x000f220000100800 */
[----:B------:R-:W-:-:S03]  /*7be0*/  ISETP.GE.AND P5, PT, R160, RZ, PT ;  /* 0x000000ffa000720c */ /* 0x000fc60003fa6270 */
[----:B------:R-:W4:Y:S01]  /*7bf0*/  LDL R160, [R1+0x1e60] ;  /* 0x001e600001a07983 */ /* 0x000f220000100800 */
[----:B------:R-:W-:-:S03]  /*7c00*/  ISETP.GE.AND P3, PT, R149, RZ, PT ;  /* 0x000000ff9500720c */ /* 0x000fc60003f66270 */
[----:B------:R-:W4:Y:S01]  /*7c10*/  LDL R149, [R1+0x1e5c] ;  /* 0x001e5c0001957983 */ /* 0x000f220000100800 */
[----:B-1----:R-:W-:-:S09]  /*7c20*/  IABS R3, R3 ;  /* 0x0000000300037213 */ /* 0x002fd20000000000 */
[----:B------:R-:W-:Y:S01]  /*7c30*/  @!P3 IMAD.MOV R65, RZ, RZ, -R65 ;  /* 0x000000ffff41b224 */ /* 0x000fe200078e0a41 */
[----:B------:R-:W-:Y:S02]  /*7c40*/  ISETP.GT.U32.AND P3, PT, R93, R71, PT ;  /* 0x000000475d00720c */ /* 0x000fe40003f64070 */
[----:B------:R-:W-:Y:S01]  /*7c50*/  @!P0 IADD3 R171, -R171, RZ, RZ ;  /* 0x000000ffabab8210 */ /* 0x000fe20007ffe1ff */
[----:B------:R-:W-:Y:S01]  /*7c60*/  @!P6 IMAD.MOV R244, RZ, RZ, -R244 ;  /* 0x000000fffff4e224 */ /* 0x000fe200078e0af4 */
[C---:B------:R-:W-:Y:S01]  /*7c70*/  ISETP.GT.U32.AND P0, PT, R93.reuse, R6, PT ;  /* 0x000000065d00720c */ /* 0x040fe20003f04070 */
[----:B------:R-:W-:Y:S01]  /*7c80*/  IMAD.HI.U32 R23, R208, R3, RZ ;  /* 0x00000003d0177227 */ /* 0x000fe200078e00ff */
[----:B------:R-:W-:-:S07]  /*7c90*/  ISETP.GT.U32.AND P6, PT, R93, R76, PT ;  /* 0x0000004c5d00720c */ /* 0x000fce0003fc4070 */
[----:B------:R-:W-:Y:S01]  /*7ca0*/  @!P3 IMAD.IADD R71, R71, 0x1, -R93 ;  /* 0x000000014747b824 */ /* 0x000fe200078e0a5d */
[----:B------:R-:W-:Y:S01]  /*7cb0*/  ISETP.GT.U32.AND P3, PT, R93, R179, PT ;  /* 0x000000b35d00720c */ /* 0x000fe20003f64070 */
[----:B------:R-:W-:-:S04]  /*7cc0*/  IMAD.MOV R23, RZ, RZ, -R23 ;  /* 0x000000ffff177224 */ /* 0x000fc800078e0a17 */
[----:B------:R-:W-:Y:S01]  /*7cd0*/  IMAD R3, R93, R23, R3 ;  /* 0x000000175d037224 */ /* 0x000fe200078e0203 */
[----:B------:R-:W-:Y:S01]  /*7ce0*/  IADD3 R23, R204, 0xf5, RZ ;  /* 0x000000f5cc177810 */ /* 0x000fe20007ffe0ff */
[--C-:B------:R-:W-:Y:S01]  /*7cf0*/  @!P0 IMAD.IADD R6, R6, 0x1, -R93.reuse ;  /* 0x0000000106068824 */ /* 0x100fe200078e0a5d */
[----:B------:R-:W-:Y:S01]  /*7d00*/  ISETP.GE.AND P0, PT, R145, RZ, PT ;  /* 0x000000ff9100720c */ /* 0x000fe20003f06270 */
[--C-:B------:R-:W-:Y:S01]  /*7d10*/  @!P6 IMAD.IADD R76, R76, 0x1, -R93.reuse ;  /* 0x000000014c4ce824 */ /* 0x100fe200078e0a5d */
[----:B------:R-:W4:Y:S01]  /*7d20*/  LDL R145, [R1+0x1e58] ;  /* 0x001e580001917983 */ /* 0x000f220000100800 */
[----:B------:R-:W-:Y:S02]  /*7d30*/  ISETP.GT.U32.AND P6, PT, R93, R79, PT ;  /* 0x0000004f5d00720c */ /* 0x000fe40003fc4070 */
[----:B------:R-:W-:Y:S01]  /*7d40*/  @!P3 IADD3 R179, R179, -R93, RZ ;  /* 0x8000005db3b3b210 */ /* 0x000fe20007ffe0ff */
[----:B------:R1:W-:Y:S10]  /*7d50*/  STL [R1+0x1ea4], R23 ;  /* 0x001ea41701007387 */ /* 0x0003f40000100800 */
[----:B------:R-:W-:Y:S01]  /*7d60*/  @!P6 IMAD.IADD R79, R79, 0x1, -R93 ;  /* 0x000000014f4fe824 */ /* 0x000fe200078e0a5d */
[----:B--2---:R-:W-:-:S02]  /*7d70*/  ISETP.GE.AND P3, PT, R248, RZ, PT ;  /* 0x000000fff800720c */ /* 0x004fc40003f66270 */
[----:B------:R-:W2:Y:S01]  /*7d80*/  LDL R248, [R1+0x1e84] ;  /* 0x001e840001f87983 */ /* 0x000ea20000100800 */
[----:B---3--:R-:W-:-:S03]  /*7d90*/  ISETP.GE.AND P6, PT, R249, RZ, PT ;  /* 0x000000fff900720c */ /* 0x008fc60003fc6270 */
[----:B------:R-:W3:Y:S01]  /*7da0*/  LDL R249, [R1+0x1e8c] ;  /* 0x001e8c0001f97983 */ /* 0x000ee20000100800 */
[----:B------:R-:W-:Y:S01]  /*7db0*/  @!P4 IMAD.MOV R61, RZ, RZ, -R61 ;  /* 0x000000ffff3dc224 */ /* 0x000fe200078e0a3d */
[----:B------:R-:W-:-:S13]  /*7dc0*/  ISETP.GT.U32.AND P4, PT, R93, R67, PT ;  /* 0x000000435d00720c */ /* 0x000fda0003f84070 */
[----:B------:R-:W-:Y:S01]  /*7dd0*/  @!P4 IMAD.IADD R67, R67, 0x1, -R93 ;  /* 0x000000014343c824 */ /* 0x000fe200078e0a5d */
[C---:B------:R-:W-:Y:S01]  /*7de0*/  ISETP.GT.U32.AND P4, PT, R93.reuse, R177, PT ;  /* 0x000000b15d00720c */ /* 0x040fe20003f84070 */
[----:B------:R-:W-:Y:S01]  /*7df0*/  @!P0 IMAD.MOV R51, RZ, RZ, -R51 ;  /* 0x000000ffff338224 */ /* 0x000fe200078e0a33 */
[----:B------:R-:W-:-:S11]  /*7e00*/  ISETP.GT.U32.AND P0, PT, R93, R175, PT ;  /* 0x000000af5d00720c */ /* 0x000fd60003f04070 */
[-C--:B------:R-:W-:Y:S02]  /*7e10*/  @!P4 IADD3 R177, R177, -R93.reuse, RZ ;  /* 0x8000005db1b1c210 */ /* 0x080fe40007ffe0ff */
[----:B------:R-:W-:Y:S02]  /*7e20*/  ISETP.GT.U32.AND P4, PT, R93, R6, PT ;  /* 0x000000065d00720c */ /* 0x000fe40003f84070 */
[----:B------:R-:W-:Y:S02]  /*7e30*/  @!P5 IADD3 R173, -R173, RZ, RZ ;  /* 0x000000ffadadd210 */ /* 0x000fe40007ffe1ff */
[----:B------:R-:W-:Y:S02]  /*7e40*/  @!P0 IADD3 R175, R175, -R93, RZ ;  /* 0x8000005dafaf8210 */ /* 0x000fe40007ffe0ff */
[C---:B------:R-:W-:Y:S02]  /*7e50*/  ISETP.GT.U32.AND P5, PT, R93.reuse, R177, PT ;  /* 0x000000b15d00720c */ /* 0x040fe40003fa4070 */
[----:B------:R-:W-:-:S05]  /*7e60*/  ISETP.GT.U32.AND P0, PT, R93, R77, PT ;  /* 0x0000004d5d00720c */ /* 0x000fca0003f04070 */
[----:B------:R-:W-:Y:S01]  /*7e70*/  @!P4 IMAD.IADD R6, R6, 0x1, -R93 ;  /* 0x000000010606c824 */ /* 0x000fe200078e0a5d */
[----:B------:R-:W-:-:S05]  /*7e80*/  ISETP.GT.U32.AND P4, PT, R93, R81, PT ;  /* 0x000000515d00720c */ /* 0x000fca0003f84070 */
[----:B------:R-:W-:Y:S02]  /*7e90*/  @!P5 IADD3 R177, R177, -R93, RZ ;  /* 0x8000005db1b1d210 */ /* 0x000fe40007ffe0ff */
[--C-:B------:R-:W-:Y:S01]  /*7ea0*/  @!P0 IMAD.IADD R77, R77, 0x1, -R93.reuse ;  /* 0x000000014d4d8824 */ /* 0x100fe200078e0a5d */
[----:B----4-:R-:W-:Y:S02]  /*7eb0*/  ISETP.GE.AND P5, PT, R151, RZ, PT ;  /* 0x000000ff9700720c */ /* 0x010fe40003fa6270 */
[----:B------:R-:W4:Y:S03]  /*7ec0*/  LDL R151, [R1+0x1e74] ;  /* 0x001e740001977983 */ /* 0x000f260000100800 */
[----:B------:R-:W-:Y:S01]  /*7ed0*/  @!P4 IMAD.IADD R81, R81, 0x1, -R93 ;  /* 0x000000015151c824 */ /* 0x000fe200078e0a5d */
[----:B------:R-:W-:Y:S02]  /*7ee0*/  ISETP.GE.AND P0, PT, R160, RZ, PT ;  /* 0x000000ffa000720c */ /* 0x000fe40003f06270 */
[----:B------:R-:W4:Y:S01]  /*7ef0*/  LDL R160, [R1+0x1e80] ;  /* 0x001e800001a07983 */ /* 0x000f220000100800 */
[----:B------:R-:W-:-:S03]  /*7f00*/  ISETP.GE.AND P4, PT, R149, RZ, PT ;  /* 0x000000ff9500720c */ /* 0x000fc60003f86270 */
[----:B------:R-:W4:Y:S01]  /*7f10*/  LDL R149, [R1+0x1e7c] ;  /* 0x001e7c0001957983 */ /* 0x000f220000100800 */
[----:B------:R-:W-:Y:S01]  /*7f20*/  @!P2 IMAD.MOV R67, RZ, RZ, -R67 ;  /* 0x000000ffff43a224 */ /* 0x000fe200078e0a43 */
[----:B------:R-:W-:-:S05]  /*7f30*/  ISETP.GT.U32.AND P2, PT, R93, R73, PT ;  /* 0x000000495d00720c */ /* 0x000fca0003f44070 */
[----:B------:R-:W-:Y:S01]  /*7f40*/  @!P0 IMAD.MOV R76, RZ, RZ, -R76 ;  /* 0x000000ffff4c8224 */ /* 0x000fe200078e0a4c */
[C---:B------:R-:W-:Y:S01]  /*7f50*/  ISETP.GT.U32.AND P0, PT, R93.reuse, R179, PT ;  /* 0x000000b35d00720c */ /* 0x040fe20003f04070 */
[----:B------:R-:W-:Y:S01]  /*7f60*/  @!P1 IMAD.MOV R227, RZ, RZ, -R227 ;  /* 0x000000ffffe39224 */ /* 0x000fe200078e0ae3 */
[----:B------:R-:W-:-:S05]  /*7f70*/  ISETP.GT.U32.AND P1, PT, R93, R229, PT ;  /* 0x000000e55d00720c */ /* 0x000fca0003f24070 */
[----:B------:R-:W-:-:S04]  /*7f80*/  @!P2 IMAD.IADD R73, R73, 0x1, -R93 ;  /* 0x000000014949a824 */ /* 0x000fc800078e0a5d */
[----:B------:R-:W-:Y:S01]  /*7f90*/  @!P3 IMAD.MOV R73, RZ, RZ, -R73 ;  /* 0x000000ffff49b224 */ /* 0x000fe200078e0a49 */
[----:B------:R-:W-:Y:S02]  /*7fa0*/  ISETP.GT.U32.AND P3, PT, R93, R79, PT ;  /* 0x0000004f5d00720c */ /* 0x000fe40003f64070 */
[----:B------:R-:W-:Y:S02]  /*7fb0*/  @!P0 IADD3 R179, R179, -R93, RZ ;  /* 0x8000005db3b38210 */ /* 0x000fe40007ffe0ff */
[----:B------:R-:W-:Y:S01]  /*7fc0*/  ISETP.GT.U32.AND P0, PT, R93, R231, PT ;  /* 0x000000e75d00720c */ /* 0x000fe20003f04070 */
[----:B------:R-:W-:-:S08]  /*7fd0*/  @!P1 IMAD.IADD R229, R229, 0x1, -R93 ;  /* 0x00000001e5e59824 */ /* 0x000fd000078e0a5d */
[--C-:B------:R-:W-:Y:S01]  /*7fe0*/  @!P3 IMAD.IADD R79, R79, 0x1, -R93.reuse ;  /* 0x000000014f4fb824 */ /* 0x100fe200078e0a5d */
[----:B------:R-:W-:Y:S02]  /*7ff0*/  ISETP.GE.AND P1, PT, R145, RZ, PT ;  /* 0x000000ff9100720c */ /* 0x000fe40003f26270 */
[----:B------:R-:W4:Y:S01]  /*8000*/  LDL R145, [R1+0x1e78] ;  /* 0x001e780001917983 */ /* 0x000f220000100800 */
[----:B------:R-:W-:Y:S01]  /*8010*/  @!P0 IMAD.IADD R231, R231, 0x1, -R93 ;  /* 0x00000001e7e78824 */ /* 0x000fe200078e0a5d */
[----:B------:R-:W-:-:S13]  /*8020*/  ISETP.GT.U32.AND P3, PT, R93, R85, PT ;  /* 0x000000555d00720c */ /* 0x000fda0003f64070 */
[----:B------:R-:W-:Y:S01]  /*8030*/  @!P3 IMAD.IADD R85, R85, 0x1, -R93 ;  /* 0x000000015555b824 */ /* 0x000fe200078e0a5d */
[----:B--2---:R-:W-:Y:S02]  /*8040*/  ISETP.GE.AND P0, PT, R248, RZ, PT ;  /* 0x000000fff800720c */ /* 0x004fe40003f06270 */
[----:B------:R-:W2:Y:S01]  /*8050*/  LDL R248, [R1+0x1ea8] ;  /* 0x001ea80001f87983 */ /* 0x000ea20000100800 */
[----:B---3--:R-:W-:-:S03]  /*8060*/  ISETP.GE.AND P3, PT, R249, RZ, PT ;  /* 0x000000fff900720c */ /* 0x008fc60003f66270 */
[----:B------:R-:W3:Y:S01]  /*8070*/  LDL R249, [R1+0x1eac] ;  /* 0x001eac0001f97983 */ /* 0x000ee20000100800 */
[----:B------:R-:W-:Y:S01]  /*8080*/  @!P1 IADD3 R175, -R175, RZ, RZ ;  /* 0x000000ffafaf9210 */ /* 0x000fe20007ffe1ff */
[----:B------:R-:W-:Y:S01]  /*8090*/  @!P4 IMAD.MOV R71, RZ, RZ, -R71 ;  /* 0x000000ffff47c224 */ /* 0x000fe200078e0a47 */
[C---:B------:R-:W-:Y:S02]  /*80a0*/  ISETP.GT.U32.AND P2, PT, R93.reuse, R69, PT ;  /* 0x000000455d00720c */ /* 0x040fe40003f44070 */
[C---:B------:R-:W-:Y:S02]  /*80b0*/  ISETP.GT.U32.AND P1, PT, R93.reuse, R81, PT ;  /* 0x000000515d00720c */ /* 0x040fe40003f24070 */
[----:B------:R-:W-:-:S09]  /*80c0*/  ISETP.GT.U32.AND P4, PT, R93, R77, PT ;  /* 0x0000004d5d00720c */ /* 0x000fd20003f84070 */
[--C-:B------:R-:W-:Y:S01]  /*80d0*/  @!P2 IMAD.IADD R69, R69, 0x1, -R93.reuse ;  /* 0x000000014545a824 */ /* 0x100fe200078e0a5d */
[----:B------:R-:W-:Y:S01]  /*80e0*/  ISETP.GT.U32.AND P2, PT, R93, R229, PT ;  /* 0x000000e55d00720c */ /* 0x000fe20003f44070 */
[--C-:B------:R-:W-:Y:S01]  /*80f0*/  @!P1 IMAD.IADD R81, R81, 0x1, -R93.reuse ;  /* 0x0000000151519824 */ /* 0x100fe200078e0a5d */
[----:B------:R-:W-:Y:S01]  /*8100*/  ISETP.GT.U32.AND P1, PT, R93, R181, PT ;  /* 0x000000b55d00720c */ /* 0x000fe20003f24070 */
[----:B------:R-:W-:Y:S01]  /*8110*/  @!P4 IMAD.IADD R77, R77, 0x1, -R93 ;  /* 0x000000014d4dc824 */ /* 0x000fe200078e0a5d */
[----:B------:R-:W-:-:S09]  /*8120*/  ISETP.GT.U32.AND P4, PT, R93, R83, PT ;  /* 0x000000535d00720c */ /* 0x000fd20003f84070 */
[--C-:B------:R-:W-:Y:S02]  /*8130*/  @!P2 IMAD.IADD R229, R229, 0x1, -R93.reuse ;  /* 0x00000001e5e5a824 */ /* 0x100fe400078e0a5d */
[----:B------:R-:W-:Y:S02]  /*8140*/  @!P1 IADD3 R181, R181, -R93, RZ ;  /* 0x8000005db5b59210 */ /* 0x000fe40007ffe0ff */
[----:B------:R-:W-:Y:S01]  /*8150*/  @!P4 IMAD.IADD R83, R83, 0x1, -R93 ;  /* 0x000000015353c824 */ /* 0x000fe200078e0a5d */
[----:B----4-:R-:W-:Y:S02]  /*8160*/  ISETP.GE.AND P2, PT, R151, RZ, PT ;  /* 0x000000ff9700720c */ /* 0x010fe40003f46270 */
[----:B------:R-:W4:Y:S01]  /*8170*/  LDL R151, [R1+0x1e90] ;  /* 0x001e900001977983 */ /* 0x000f220000100800 */
[----:B------:R-:W-:-:S03]  /*8180*/  ISETP.GE.AND P4, PT, R160, RZ, PT ;  /* 0x000000ffa000720c */ /* 0x000fc60003f86270 */
[----:B------:R-:W4:Y:S01]  /*8190*/  LDL R160, [R1+0x1ea0] ;  /* 0x001ea00001a07983 */ /* 0x000f220000100800 */
[----:B------:R-:W-:-:S03]  /*81a0*/  ISETP.GE.AND P1, PT, R149, RZ, PT ;  /* 0x000000ff9500720c */ /* 0x000fc60003f26270 */
[----:B------:R-:W4:Y:S10]  /*81b0*/  LDL R149, [R1+0x1e9c] ;  /* 0x001e9c0001957983 */ /* 0x000f340000100800 */
[----:B------:R-:W-:-:S02]  /*81c0*/  @!P1 IADD3 R77, -R77, RZ, RZ ;  /* 0x000000ff4d4d9210 */ /* 0x000fc40007ffe1ff */
[C---:B------:R-:W-:Y:S01]  /*81d0*/  ISETP.GT.U32.AND P1, PT, R93.reuse, R83, PT ;  /* 0x000000535d00720c */ /* 0x040fe20003f24070 */
[----:B------:R-:W-:Y:S01]  /*81e0*/  @!P5 IMAD.MOV R6, RZ, RZ, -R6 ;  /* 0x000000ffff06d224 */ /* 0x000fe200078e0a06 */
[C---:B------:R-:W-:Y:S01]  /*81f0*/  ISETP.GT.U32.AND P5, PT, R93.reuse, R69, PT ;  /* 0x000000455d00720c */ /* 0x040fe20003fa4070 */
[----:B------:R-:W-:Y:S01]  /*8200*/  @!P4 IMAD.MOV R179, RZ, RZ, -R179 ;  /* 0x000000ffffb3c224 */ /* 0x000fe200078e0ab3 */
[----:B------:R-:W-:-:S09]  /*8210*/  ISETP.GT.U32.AND P4, PT, R93, R231, PT ;  /* 0x000000e75d00720c */ /* 0x000fd20003f84070 */
[--C-:B------:R-:W-:Y:S01]  /*8220*/  @!P1 IMAD.IADD R83, R83, 0x1, -R93.reuse ;  /* 0x0000000153539824 */ /* 0x100fe200078e0a5d */
[----:B------:R-:W-:Y:S01]  /*8230*/  ISETP.GT.U32.AND P1, PT, R93, R185, PT ;  /* 0x000000b95d00720c */ /* 0x000fe20003f24070 */
[--C-:B------:R-:W-:Y:S02]  /*8240*/  @!P5 IMAD.IADD R69, R69, 0x1, -R93.reuse ;  /* 0x000000014545d824 */ /* 0x100fe400078e0a5d */
[--C-:B------:R-:W-:Y:S01]  /*8250*/  @!P4 IMAD.IADD R231, R231, 0x1, -R93.reuse ;  /* 0x00000001e7e7c824 */ /* 0x100fe200078e0a5d */
[----:B------:R-:W-:Y:S02]  /*8260*/  ISETP.GT.U32.AND P4, PT, R93, R91, PT ;  /* 0x0000005b5d00720c */ /* 0x000fe40003f84070 */
[----:B------:R-:W-:Y:S02]  /*8270*/  ISETP.GE.AND P5, PT, R145, RZ, PT ;  /* 0x000000ff9100720c */ /* 0x000fe40003fa6270 */
[----:B------:R-:W4:Y:S05]  /*8280*/  LDL R145, [R1+0x1e98] ;  /* 0x001e980001917983 */ /* 0x000f2a0000100800 */
[----:B------:R-:W-:-:S04]  /*8290*/  @!P1 IMAD.IADD R185, R185, 0x1, -R93 ;  /* 0x00000001b9b99824 */ /* 0x000fc800078e0a5d */
[----:B------:R-:W-:Y:S01]  /*82a0*/  @!P4 IMAD.IADD R91, R91, 0x1, -R93 ;  /* 0x000000015b5bc824 */ /* 0x000fe200078e0a5d */
[----:B--2---:R-:W-:Y:S02]  /*82b0*/  ISETP.GE.AND P1, PT, R248, RZ, PT ;  /* 0x000000fff800720c */ /* 0x004fe40003f26270 */
[----:B------:R-:W2:Y:S01]  /*82c0*/  LDL R248, [R1+0x1ec8] ;  /* 0x001ec80001f87983 */ /* 0x000ea20000100800 */
[----:B---3--:R-:W-:-:S03]  /*82d0*/  ISETP.GE.AND P4, PT, R249, RZ, PT ;  /* 0x000000fff900720c */ /* 0x008fc60003f86270 */
[----:B------:R-:W3:Y:S01]  /*82e0*/  LDL R249, [R1+0x1ecc] ;  /* 0x001ecc0001f97983 */ /* 0x000ee20000100800 */
[----:B------:R-:W-:Y:S02]  /*82f0*/  @!P6 IADD3 R177, -R177, RZ, RZ ;  /* 0x000000ffb1b1e210 */ /* 0x000fe40007ffe1ff */
[C---:B------:R-:W-:Y:S01]  /*8300*/  ISETP.GT.U32.AND P6, PT, R93.reuse, R246, PT ;  /* 0x000000f65d00720c */ /* 0x040fe20003fc4070 */
[----:B------:R-:W-:Y:S02]  /*8310*/  @!P2 IMAD.MOV R229, RZ, RZ, -R229 ;  /* 0x000000ffffe5a224 */ /* 0x000fe400078e0ae5 */
[----:B------:R-:W-:Y:S01]  /*8320*/  @!P5 IMAD.MOV R81, RZ, RZ, -R81 ;  /* 0x000000ffff51d224 */ /* 0x000fe200078e0a51 */
[----:B------:R-:W-:-:S09]  /*8330*/  ISETP.GT.U32.AND P5, PT, R93, R181, PT ;  /* 0x000000b55d00720c */ /* 0x000fd20003fa4070 */
[----:B------:R-:W-:Y:S01]  /*8340*/  @!P6 IMAD.IADD R246, R246, 0x1, -R93 ;  /* 0x00000001f6f6e824 */ /* 0x000fe200078e0a5d */
[----:B------:R-:W-:-:S04]  /*8350*/  ISETP.GT.U32.AND P6, PT, R93, R183, PT ;  /* 0x000000b75d00720c */ /* 0x000fc80003fc4070 */
[----:B------:R-:W-:Y:S01]  /*8360*/  ISETP.GT.U32.AND P2, PT, R93, R246, PT ;  /* 0x000000f65d00720c */ /* 0x000fe20003f44070 */
[----:B------:R-:W-:Y:S01]  /*8370*/  @!P5 IMAD.IADD R181, R181, 0x1, -R93 ;  /* 0x00000001b5b5d824 */ /* 0x000fe200078e0a5d */
[----:B------:R-:W-:-:S07]  /*8380*/  ISETP.GT.U32.AND P5, PT, R93, R89, PT ;  /* 0x000000595d00720c */ /* 0x000fce0003fa4070 */
[----:B------:R-:W-:-:S04]  /*8390*/  @!P6 IMAD.IADD R183, R183, 0x1, -R93 ;  /* 0x00000001b7b7e824 */ /* 0x000fc800078e0a5d */
[----:B------:R-:W-:Y:S02]  /*83a0*/  @!P2 IADD3 R246, R246, -R93, RZ ;  /* 0x8000005df6f6a210 */ /* 0x000fe40007ffe0ff */
[C---:B------:R-:W-:Y:S02]  /*83b0*/  ISETP.GT.U32.AND P6, PT, R93.reuse, R183, PT ;  /* 0x000000b75d00720c */ /* 0x040fe40003fc4070 */
[----:B------:R-:W-:Y:S02]  /*83c0*/  ISETP.GT.U32.AND P2, PT, R93, R52, PT ;  /* 0x000000345d00720c */ /* 0x000fe40003f44070 */
[----:B------:R-:W-:-:S09]  /*83d0*/  @!P5 IADD3 R89, R89, -R93, RZ ;  /* 0x8000005d5959d210 */ /* 0x000fd20007ffe0ff */
[--C-:B------:R-:W-:Y:S02]  /*83e0*/  @!P6 IMAD.IADD R183, R183, 0x1, -R93.reuse ;  /* 0x00000001b7b7e824 */ /* 0x100fe400078e0a5d */
        /* <DEDUP_REMOVED lines=9> */
[C---:B------:R-:W-:Y:S01]  /*8480*/  ISETP.GT.U32.AND P2, PT, R93.reuse, R89, PT ;  /* 0x000000595d00720c */ /* 0x040fe20003f44070 */
[----:B------:R-:W-:Y:S01]  /*8490*/  @!P3 IMAD.MOV R69, RZ, RZ, -R69 ;  /* 0x000000ffff45b224 */ /* 0x000fe200078e0a45 */
[C---:B------:R-:W-:Y:S01]  /*84a0*/  ISETP.GT.U32.AND P3, PT, R93.reuse, R7, PT ;  /* 0x000000075d00720c */ /* 0x040fe20003f64070 */
[----:B------:R-:W-:Y:S01]  /*84b0*/  IMAD.HI.U32 R25, R208, R23, RZ ;  /* 0x00000017d0197227 */ /* 0x000fe200078e00ff */
[----:B------:R-:W-:Y:S02]  /*84c0*/  @!P6 IADD3 R246, -R246, RZ, RZ ;  /* 0x000000fff6f6e210 */ /* 0x000fe40007ffe1ff */
[----:B------:R-:W-:Y:S02]  /*84d0*/  ISETP.GT.U32.AND P6, PT, R93, R185, PT ;  /* 0x000000b95d00720c */ /* 0x000fe40003fc4070 */
[----:B------:R-:W-:-:S05]  /*84e0*/  IADD3 R25, -R25, RZ, RZ ;  /* 0x000000ff19197210 */ /* 0x000fca0007ffe1ff */
[----:B------:R-:W-:Y:S02]  /*84f0*/  @!P2 IADD3 R89, R89, -R93, RZ ;  /* 0x8000005d5959a210 */ /* 0x000fe40007ffe0ff */
[C---:B------:R-:W-:Y:S01]  /*8500*/  ISETP.GT.U32.AND P2, PT, R93.reuse, R87, PT ;  /* 0x000000575d00720c */ /* 0x040fe20003f44070 */
[----:B------:R-:W-:Y:S01]  /*8510*/  IMAD R23, R93, R25, R23 ;  /* 0x000000195d177224 */ /* 0x000fe200078e0217 */
[----:B------:R-:W-:Y:S01]  /*8520*/  IADD3 R25, R204, 0xf6, RZ ;  /* 0x000000f6cc197810 */ /* 0x000fe20007ffe0ff */
[--C-:B------:R-:W-:Y:S02]  /*8530*/  @!P3 IMAD.IADD R7, R7, 0x1, -R93.reuse ;  /* 0x000000010707b824 */ /* 0x100fe400078e0a5d */
[----:B------:R-:W-:Y:S01]  /*8540*/  @!P6 IMAD.IADD R185, R185, 0x1, -R93 ;  /* 0x00000001b9b9e824 */ /* 0x000fe200078e0a5d */
[----:B------:R-:W-:Y:S02]  /*8550*/  ISETP.GE.AND P3, PT, R145, RZ, PT ;  /* 0x000000ff9100720c */ /* 0x000fe40003f66270 */
[----:B------:R-:W4:Y:S01]  /*8560*/  LDL R145, [R1+0x1eb8] ;  /* 0x001eb80001917983 */ /* 0x000f220000100800 */
[----:B------:R-:W-:-:S04]  /*8570*/  ISETP.GT.U32.AND P6, PT, R93, R97, PT ;  /* 0x000000615d00720c */ /* 0x000fc80003fc4070 */
[----:B------:R-:W-:Y:S01]  /*8580*/  @!P2 IMAD.IADD R87, R87, 0x1, -R93 ;  /* 0x000000015757a824 */ /* 0x000fe200078e0a5d */
[----:B------:R1:W-:Y:S08]  /*8590*/  STL [R1+0x1e94], R25 ;  /* 0x001e941901007387 */ /* 0x0003f00000100800 */
[----:B------:R-:W-:Y:S02]  /*85a0*/  @!P6 IADD3 R97, R97, -R93, RZ ;  /* 0x8000005d6161e210 */ /* 0x000fe40007ffe0ff */
[----:B--2---:R-:W-:-:S02]  /*85b0*/  ISETP.GE.AND P2, PT, R248, RZ, PT ;  /* 0x000000fff800720c */ /* 0x004fc40003f46270 */
[----:B------:R-:W2:Y:S01]  /*85c0*/  LDL R248, [R1+0x1eec] ;  /* 0x001eec0001f87983 */ /* 0x000ea20000100800 */
[----:B---3--:R-:W-:-:S03]  /*85d0*/  ISETP.GE.AND P6, PT, R249, RZ, PT ;  /* 0x000000fff900720c */ /* 0x008fc60003fc6270 */
[----:B------:R-:W3:Y:S01]  /*85e0*/  LDL R249, [R1+0x1ef8] ;  /* 0x001ef80001f97983 */ /* 0x000ee20000100800 */
[----:B------:R-:W-:Y:S01]  /*85f0*/  @!P0 IMAD.MOV R79, RZ, RZ, -R79 ;  /* 0x000000ffff4f8224 */ /* 0x000fe200078e0a4f */
[----:B------:R-:W-:-:S13]  /*8600*/  ISETP.GT.U32.AND P0, PT, R93, R85, PT ;  /* 0x000000555d00720c */ /* 0x000fda0003f04070 */
[----:B------:R-:W-:Y:S02]  /*8610*/  @!P0 IADD3 R85, R85, -R93, RZ ;  /* 0x8000005d55558210 */ /* 0x000fe40007ffe0ff */
[C---:B------:R-:W-:Y:S01]  /*8620*/  ISETP.GT.U32.AND P0, PT, R93.reuse, R233, PT ;  /* 0x000000e95d00720c */ /* 0x040fe20003f04070 */
[----:B------:R-:W-:Y:S01]  /*8630*/  @!P3 IMAD.MOV R181, RZ, RZ, -R181 ;  /* 0x000000ffffb5b224 */ /* 0x000fe200078e0ab5 */
[----:B------:R-:W-:-:S11]  /*8640*/  ISETP.GT.U32.AND P3, PT, R93, R52, PT ;  /* 0x000000345d00720c */ /* 0x000fd60003f64070 */
[----:B------:R-:W-:Y:S01]  /*8650*/  @!P0 IMAD.IADD R233, R233, 0x1, -R93 ;  /* 0x00000001e9e98824 */ /* 0x000fe200078e0a5d */
[C---:B------:R-:W-:Y:S01]  /*8660*/  ISETP.GT.U32.AND P0, PT, R93.reuse, R7, PT ;  /* 0x000000075d00720c */ /* 0x040fe20003f04070 */
[----:B------:R-:W-:Y:S02]  /*8670*/  @!P5 IMAD.MOV R231, RZ, RZ, -R231 ;  /* 0x000000ffffe7d224 */ /* 0x000fe400078e0ae7 */
[----:B------:R-:W-:Y:S01]  /*8680*/  @!P3 IMAD.IADD R52, R52, 0x1, -R93 ;  /* 0x000000013434b824 */ /* 0x000fe200078e0a5d */
[C---:B------:R-:W-:Y:S02]  /*8690*/  ISETP.GT.U32.AND P5, PT, R93.reuse, R233, PT ;  /* 0x000000e95d00720c */ /* 0x040fe40003fa4070 */
[----:B------:R-:W-:-:S07]  /*86a0*/  ISETP.GT.U32.AND P3, PT, R93, R95, PT ;  /* 0x0000005f5d00720c */ /* 0x000fce0003f64070 */
[----:B------:R-:W-:Y:S01]  /*86b0*/  @!P0 IMAD.IADD R7, R7, 0x1, -R93 ;  /* 0x0000000107078824 */ /* 0x000fe200078e0a5d */
[----:B------:R-:W-:-:S03]  /*86c0*/  ISETP.GT.U32.AND P0, PT, R93, R99, PT ;  /* 0x000000635d00720c */ /* 0x000fc60003f04070 */
[--C-:B------:R-:W-:Y:S02]  /*86d0*/  @!P5 IMAD.IADD R233, R233, 0x1, -R93.reuse ;  /* 0x00000001e9e9d824 */ /* 0x100fe400078e0a5d */
[--C-:B------:R-:W-:Y:S01]  /*86e0*/  @!P3 IMAD.IADD R95, R95, 0x1, -R93.reuse ;  /* 0x000000015f5fb824 */ /* 0x100fe200078e0a5d */
[----:B----4-:R-:W-:Y:S02]  /*86f0*/  ISETP.GE.AND P5, PT, R151, RZ, PT ;  /* 0x000000ff9700720c */ /* 0x010fe40003fa6270 */
[----:B------:R-:W4:Y:S05]  /*8700*/  LDL R151, [R1+0x1ed0] ;  /* 0x001ed00001977983 */ /* 0x000f2a0000100800 */
[----:B------:R-:W-:Y:S01]  /*8710*/  @!P0 IMAD.IADD R99, R99, 0x1, -R93 ;  /* 0x0000000163638824 */ /* 0x000fe200078e0a5d */
[----:B------:R-:W-:-:S02]  /*8720*/  ISETP.GE.AND P3, PT, R160, RZ, PT ;  /* 0x000000ffa000720c */ /* 0x000fc40003f66270 */
[----:B------:R-:W4:Y:S01]  /*8730*/  LDL R160, [R1+0x1ee0] ;  /* 0x001ee00001a07983 */ /* 0x000f220000100800 */
[----:B------:R-:W-:-:S03]  /*8740*/  ISETP.GE.AND P0, PT, R149, RZ, PT ;  /* 0x000000ff9500720c */ /* 0x000fc60003f06270 */
[----:B------:R-:W4:Y:S01]  /*8750*/  LDL R149, [R1+0x1edc] ;  /* 0x001edc0001957983 */ /* 0x000f220000100800 */
[----:B------:R-:W-:Y:S02]  /*8760*/  @!P1 IADD3 R85, -R85, RZ, RZ ;  /* 0x000000ff55559210 */ /* 0x000fe40007ffe1ff */
[----:B------:R-:W-:-:S04]  /*8770*/  ISETP.GT.U32.AND P1, PT, R93, R91, PT ;  /* 0x0000005b5d00720c */ /* 0x000fc80003f24070 */
[----:B------:R-:W-:Y:S01]  /*8780*/  @!P3 IMAD.MOV R185, RZ, RZ, -R185 ;  /* 0x000000ffffb9b224 */ /* 0x000fe200078e0ab9 */
[C---:B------:R-:W-:Y:S01]  /*8790*/  ISETP.GT.U32.AND P3, PT, R93.reuse, R87, PT ;  /* 0x000000575d00720c */ /* 0x040fe20003f64070 */
[----:B------:R-:W-:Y:S01]  /*87a0*/  @!P4 IMAD.MOV R183, RZ, RZ, -R183 ;  /* 0x000000ffffb7c224 */ /* 0x000fe200078e0ab7 */
[----:B------:R-:W-:-:S06]  /*87b0*/  ISETP.GT.U32.AND P4, PT, R93, R187, PT ;  /* 0x000000bb5d00720c */ /* 0x000fcc0003f84070 */
[----:B------:R-:W-:-:S04]  /*87c0*/  @!P1 IMAD.IADD R91, R91, 0x1, -R93 ;  /* 0x000000015b5b9824 */ /* 0x000fc800078e0a5d */
[----:B------:R-:W-:Y:S01]  /*87d0*/  @!P2 IMAD.MOV R91, RZ, RZ, -R91 ;  /* 0x000000ffff5ba224 */ /* 0x000fe200078e0a5b */
[----:B------:R-:W-:Y:S01]  /*87e0*/  ISETP.GT.U32.AND P2, PT, R93, R97, PT ;  /* 0x000000615d00720c */ /* 0x000fe20003f44070 */
[----:B------:R-:W-:Y:S01]  /*87f0*/  @!P3 IMAD.IADD R87, R87, 0x1, -R93 ;  /* 0x000000015757b824 */ /* 0x000fe200078e0a5d */
[----:B------:R-:W-:Y:S02]  /*8800*/  ISETP.GT.U32.AND P3, PT, R93, R191, PT ;  /* 0x000000bf5d00720c */ /* 0x000fe40003f64070 */
[-C--:B------:R-:W-:Y:S02]  /*8810*/  @!P4 IADD3 R187, R187, -R93.reuse, RZ ;  /* 0x8000005dbbbbc210 */ /* 0x080fe40007ffe0ff */
[----:B------:R-:W-:Y:S02]  /*8820*/  ISETP.GE.AND P4, PT, R145, RZ, PT ;  /* 0x000000ff9100720c */ /* 0x000fe40003f86270 */
[----:B------:R-:W4:Y:S05]  /*8830*/  LDL R145, [R1+0x1ed8] ;  /* 0x001ed80001917983 */ /* 0x000f2a0000100800 */
[----:B------:R-:W-:-:S02]  /*8840*/  @!P2 IADD3 R97, R97, -R93, RZ ;  /* 0x8000005d6161a210 */ /* 0x000fc40007ffe0ff */
[----:B------:R-:W-:Y:S01]  /*8850*/  @!P3 IMAD.IADD R191, R191, 0x1, -R93 ;  /* 0x00000001bfbfb824 */ /* 0x000fe200078e0a5d */
[----:B------:R-:W-:-:S13]  /*8860*/  ISETP.GT.U32.AND P2, PT, R93, R103, PT ;  /* 0x000000675d00720c */ /* 0x000fda0003f44070 */
[----:B------:R-:W-:Y:S01]  /*8870*/  @!P2 IMAD.IADD R103, R103, 0x1, -R93 ;  /* 0x000000016767a824 */ /* 0x000fe200078e0a5d */
[----:B--2---:R-:W-:Y:S02]  /*8880*/  ISETP.GE.AND P3, PT, R248, RZ, PT ;  /* 0x000000fff800720c */ /* 0x004fe40003f66270 */
[----:B------:R-:W2:Y:S01]  /*8890*/  LDL R248, [R1+0x1f1c] ;  /* 0x001f1c0001f87983 */ /* 0x000ea20000100800 */
[----:B---3--:R-:W-:-:S03]  /*88a0*/  ISETP.GE.AND P2, PT, R249, RZ, PT ;  /* 0x000000fff900720c */ /* 0x008fc60003f46270 */
[----:B------:R-:W3:Y:S01]  /*88b0*/  LDL R249, [R1+0x1f20] ;  /* 0x001f200001f97983 */ /* 0x000ee20000100800 */
[----:B------:R-:W-:Y:S01]  /*88c0*/  @!P4 IMAD.MOV R52, RZ, RZ, -R52 ;  /* 0x000000ffff34c224 */ /* 0x000fe200078e0a34 */
[----:B------:R-:W-:Y:S02]  /*88d0*/  @!P0 IADD3 R89, -R89, RZ, RZ ;  /* 0x000000ff59598210 */ /* 0x000fe40007ffe1ff */
        /* <DEDUP_REMOVED lines=9> */
[-C--:B------:R-:W-:Y:S02]  /*8970*/  @!P1 IADD3 R187, R187, -R93.reuse, RZ ;  /* 0x8000005dbbbb9210 */ /* 0x080fe40007ffe0ff */
[----:B------:R-:W-:Y:S02]  /*8980*/  @!P4 IMAD.IADD R235, R235, 0x1, -R93 ;  /* 0x00000001ebebc824 */ /* 0x000fe400078e0a5d */
[----:B------:R-:W-:Y:S02]  /*8990*/  @!P0 IADD3 R101, R101, -R93, RZ ;  /* 0x8000005d65658210 */ /* 0x000fe40007ffe0ff */
[----:B----4-:R-:W-:Y:S02]  /*89a0*/  ISETP.GE.AND P1, PT, R151, RZ, PT ;  /* 0x000000ff9700720c */ /* 0x010fe40003f26270 */
[----:B------:R-:W4:Y:S01]  /*89b0*/  LDL R151, [R1+0x1efc] ;  /* 0x001efc0001977983 */ /* 0x000f220000100800 */
[----:B------:R-:W-:-:S03]  /*89c0*/  ISETP.GE.AND P0, PT, R160, RZ, PT ;  /* 0x000000ffa000720c */ /* 0x000fc60003f06270 */
[----:B------:R-:W4:Y:S01]  /*89d0*/  LDL R160, [R1+0x1f18] ;  /* 0x001f180001a07983 */ /* 0x000f220000100800 */
[----:B------:R-:W-:-:S03]  /*89e0*/  ISETP.GE.AND P4, PT, R149, RZ, PT ;  /* 0x000000ff9500720c */ /* 0x000fc60003f86270 */
[----:B------:R-:W4:Y:S10]  /*89f0*/  LDL R149, [R1+0x1f08] ;  /* 0x001f080001957983 */ /* 0x000f340000100800 */
[----:B------:R-:W-:Y:S01]  /*8a00*/  @!P4 IMAD.MOV R95, RZ, RZ, -R95 ;  /* 0x000000ffff5fc224 */ /* 0x000fe200078e0a5f */
[C---:B------:R-:W-:Y:S01]  /*8a10*/  ISETP.GT.U32.AND P4, PT, R93.reuse, R101, PT ;  /* 0x000000655d00720c */ /* 0x040fe20003f84070 */
[----:B------:R-:W-:Y:S01]  /*8a20*/  @!P5 IMAD.MOV R7, RZ, RZ, -R7 ;  /* 0x000000ffff07d224 */ /* 0x000fe200078e0a07 */
[----:B------:R-:W-:-:S02]  /*8a30*/  ISETP.GT.U32.AND P5, PT, R93, R189, PT ;  /* 0x000000bd5d00720c */ /* 0x000fc40003fa4070 */
[----:B------:R-:W-:Y:S02]  /*8a40*/  @!P0 IADD3 R87, -R87, RZ, RZ ;  /* 0x000000ff57578210 */ /* 0x000fe40007ffe1ff */
[----:B------:R-:W-:-:S07]  /*8a50*/  ISETP.GT.U32.AND P0, PT, R93, R191, PT ;  /* 0x000000bf5d00720c */ /* 0x000fce0003f04070 */
[--C-:B------:R-:W-:Y:S01]  /*8a60*/  @!P4 IMAD.IADD R101, R101, 0x1, -R93.reuse ;  /* 0x000000016565c824 */ /* 0x100fe200078e0a5d */
[----:B------:R-:W-:Y:S01]  /*8a70*/  ISETP.GT.U32.AND P4, PT, R93, R237, PT ;  /* 0x000000ed5d00720c */ /* 0x000fe20003f84070 */
[----:B------:R-:W-:-:S04]  /*8a80*/  @!P5 IMAD.IADD R189, R189, 0x1, -R93 ;  /* 0x00000001bdbdd824 */ /* 0x000fc800078e0a5d */
[----:B------:R-:W-:Y:S01]  /*8a90*/  @!P0 IMAD.IADD R191, R191, 0x1, -R93 ;  /* 0x00000001bfbf8824 */ /* 0x000fe200078e0a5d */
[----:B------:R-:W-:Y:S02]  /*8aa0*/  ISETP.GT.U32.AND P0, PT, R93, R109, PT ;  /* 0x0000006d5d00720c */ /* 0x000fe40003f04070 */
[----:B------:R-:W-:Y:S02]  /*8ab0*/  ISETP.GE.AND P5, PT, R145, RZ, PT ;  /* 0x000000ff9100720c */ /* 0x000fe40003fa6270 */
[----:B------:R-:W4:Y:S03]  /*8ac0*/  LDL R145, [R1+0x1f04] ;  /* 0x001f040001917983 */ /* 0x000f260000100800 */
[----:B------:R-:W-:-:S06]  /*8ad0*/  @!P4 IADD3 R237, R237, -R93, RZ ;  /* 0x8000005dededc210 */ /* 0x000fcc0007ffe0ff */
[----:B------:R-:W-:Y:S01]  /*8ae0*/  @!P0 IMAD.IADD R109, R109, 0x1, -R93 ;  /* 0x000000016d6d8824 */ /* 0x000fe200078e0a5d */
[----:B--2---:R-:W-:Y:S02]  /*8af0*/  ISETP.GE.AND P4, PT, R248, RZ, PT ;  /* 0x000000fff800720c */ /* 0x004fe40003f86270 */
[----:B------:R-:W2:Y:S01]  /*8b00*/  LDL R248, [R1+0x1f48] ;  /* 0x001f480001f87983 */ /* 0x000ea20000100800 */
[----:B---3--:R-:W-:-:S03]  /*8b10*/  ISETP.GE.AND P0, PT, R249, RZ, PT ;  /* 0x000000fff900720c */ /* 0x008fc60003f06270 */
[----:B------:R-:W3:Y:S01]  /*8b20*/  LDL R249, [R1+0x1f5c] ;  /* 0x001f5c0001f97983 */ /* 0x000ee20000100800 */
[----:B------:R-:W-:Y:S01]  /*8b30*/  @!P6 IMAD.MOV R233, RZ, RZ, -R233 ;  /* 0x000000ffffe9e224 */ /* 0x000fe200078e0ae9 */
[C---:B------:R-:W-:Y:S01]  /*8b40*/  ISETP.GT.U32.AND P6, PT, R93.reuse, R21, PT ;  /* 0x000000155d00720c */ /* 0x040fe20003fc4070 */
[----:B------:R-:W-:Y:S02]  /*8b50*/  @!P1 IMAD.MOV R187, RZ, RZ, -R187 ;  /* 0x000000ffffbb9224 */ /* 0x000fe400078e0abb */
[----:B------:R-:W-:Y:S01]  /*8b60*/  @!P5 IMAD.MOV R99, RZ, RZ, -R99 ;  /* 0x000000ffff63d224 */ /* 0x000fe200078e0a63 */
[----:B------:R-:W-:-:S09]  /*8b70*/  ISETP.GT.U32.AND P5, PT, R93, R235, PT ;  /* 0x000000eb5d00720c */ /* 0x000fd20003fa4070 */
[----:B------:R-:W-:Y:S01]  /*8b80*/  @!P6 IMAD.IADD R21, R21, 0x1, -R93 ;  /* 0x000000011515e824 */ /* 0x000fe200078e0a5d */
[----:B------:R-:W-:-:S04]  /*8b90*/  ISETP.GT.U32.AND P6, PT, R93, R112, PT ;  /* 0x000000705d00720c */ /* 0x000fc80003fc4070 */
[----:B------:R-:W-:Y:S02]  /*8ba0*/  ISETP.GT.U32.AND P1, PT, R93, R21, PT ;  /* 0x000000155d00720c */ /* 0x000fe40003f24070 */
[----:B------:R-:W-:Y:S02]  /*8bb0*/  @!P5 IADD3 R235, R235, -R93, RZ ;  /* 0x8000005debebd210 */ /* 0x000fe40007ffe0ff */
[----:B------:R-:W-:-:S05]  /*8bc0*/  ISETP.GT.U32.AND P5, PT, R93, R107, PT ;  /* 0x0000006b5d00720c */ /* 0x000fca0003fa4070 */
[----:B------:R-:W-:-:S04]  /*8bd0*/  @!P6 IADD3 R112, R112, -R93, RZ ;  /* 0x8000005d7070e210 */ /* 0x000fc80007ffe0ff */
        /* <DEDUP_REMOVED lines=17> */
[----:B------:R-:W-:Y:S01]  /*8cf0*/  @!P6 IMAD.MOV R21, RZ, RZ, -R21 ;  /* 0x000000ffff15e224 */ /* 0x000fe200078e0a15 */
[----:B------:R-:W-:Y:S01]  /*8d00*/  ISETP.GT.U32.AND P6, PT, R93, R237, PT ;  /* 0x000000ed5d00720c */ /* 0x000fe20003fc4070 */
[----:B------:R-:W-:-:S08]  /*8d10*/  IMAD.HI.U32 R27, R208, R25, RZ ;  /* 0x00000019d01b7227 */ /* 0x000fd000078e00ff */
[----:B------:R-:W-:Y:S01]  /*8d20*/  @!P1 IMAD.IADD R107, R107, 0x1, -R93 ;  /* 0x000000016b6b9824 */ /* 0x000fe200078e0a5d */
[----:B------:R-:W-:Y:S01]  /*8d30*/  ISETP.GT.U32.AND P1, PT, R93, R197, PT ;  /* 0x000000c55d00720c */ /* 0x000fe20003f24070 */
[----:B------:R-:W-:-:S04]  /*8d40*/  IMAD.MOV R27, RZ, RZ, -R27 ;  /* 0x000000ffff1b7224 */ /* 0x000fc800078e0a1b */
[----:B------:R-:W-:Y:S01]  /*8d50*/  IMAD R25, R93, R27, R25 ;  /* 0x0000001b5d197224 */ /* 0x000fe200078e0219 */
[----:B------:R-:W-:Y:S01]  /*8d60*/  IADD3 R27, R204, 0xf7, RZ ;  /* 0x000000f7cc1b7810 */ /* 0x000fe20007ffe0ff */
[--C-:B------:R-:W-:Y:S01]  /*8d70*/  @!P2 IMAD.IADD R8, R8, 0x1, -R93.reuse ;  /* 0x000000010808a824 */ /* 0x100fe200078e0a5d */
[----:B------:R-:W-:Y:S02]  /*8d80*/  ISETP.GE.AND P2, PT, R145, RZ, PT ;  /* 0x000000ff9100720c */ /* 0x000fe40003f46270 */
[----:B------:R-:W4:Y:S01]  /*8d90*/  LDL R145, [R1+0x1f30] ;  /* 0x001f300001917983 */ /* 0x000f220000100800 */
[----:B------:R-:W-:Y:S02]  /*8da0*/  @!P6 IADD3 R237, R237, -R93, RZ ;  /* 0x8000005dedede210 */ /* 0x000fe40007ffe0ff */
[----:B------:R-:W-:Y:S01]  /*8db0*/  @!P1 IMAD.IADD R197, R197, 0x1, -R93 ;  /* 0x00000001c5c59824 */ /* 0x000fe200078e0a5d */
[----:B------:R1:W-:Y:S01]  /*8dc0*/  STL [R1+0x1e88], R27 ;  /* 0x001e881b01007387 */ /* 0x0003e20000100800 */
[----:B------:R-:W-:Y:S01]  /*8dd0*/  ISETP.GT.U32.AND P6, PT, R93, R115, PT ;  /* 0x000000735d00720c */ /* 0x000fe20003fc4070 */
[----:B------:R-:W-:-:S02]  /*8de0*/  @!P3 IMAD.MOV R97, RZ, RZ, -R97 ;  /* 0x000000ffff61b224 */ /* 0x000fc400078e0a61 */
[----:B------:R-:W-:Y:S01]  /*8df0*/  @!P5 IMAD.MOV R191, RZ, RZ, -R191 ;  /* 0x000000ffffbfd224 */ /* 0x000fe200078e0abf */
[----:B------:R-:W4:Y:S09]  /*8e00*/  LDL R220, [R1+0x1f90] ;  /* 0x001f900001dc7983 */ /* 0x000f320000100800 */
[----:B------:R-:W-:Y:S01]  /*8e10*/  @!P6 IMAD.IADD R115, R115, 0x1, -R93 ;  /* 0x000000017373e824 */ /* 0x000fe200078e0a5d */
[----:B--2---:R-:W-:-:S02]  /*8e20*/  ISETP.GE.AND P1, PT, R248, RZ, PT ;  /* 0x000000fff800720c */ /* 0x004fc40003f26270 */
[----:B------:R-:W2:Y:S01]  /*8e30*/  LDL R248, [R1+0x1f84] ;  /* 0x001f840001f87983 */ /* 0x000ea20000100800 */
[----:B---3--:R-:W-:-:S03]  /*8e40*/  ISETP.GE.AND P6, PT, R249, RZ, PT ;  /* 0x000000fff900720c */ /* 0x008fc60003fc6270 */
[----:B------:R-:W3:Y:S01]  /*8e50*/  LDL R249, [R1+0x1f88] ;  /* 0x001f880001f97983 */ /* 0x000ee20000100800 */
[----:B------:R-:W-:-:S13]  /*8e60*/  ISETP.GT.U32.AND P3, PT, R93, R103, PT ;  /* 0x000000675d00720c */ /* 0x000fda0003f64070 */
[----:B------:R-:W-:Y:S01]  /*8e70*/  @!P3 IMAD.IADD R103, R103, 0x1, -R93 ;  /* 0x000000016767b824 */ /* 0x000fe200078e0a5d */
[----:B------:R-:W-:Y:S02]  /*8e80*/  ISETP.GT.U32.AND P3, PT, R93, R195, PT ;  /* 0x000000c35d00720c */ /* 0x000fe40003f64070 */
[----:B------:R-:W-:Y:S02]  /*8e90*/  @!P2 IADD3 R235, -R235, RZ, RZ ;  /* 0x000000ffebeba210 */ /* 0x000fe40007ffe1ff */
[----:B------:R-:W-:-:S09]  /*8ea0*/  ISETP.GT.U32.AND P2, PT, R93, R193, PT ;  /* 0x000000c15d00720c */ /* 0x000fd20003f44070 */
[----:B------:R-:W-:Y:S01]  /*8eb0*/  @!P3 IMAD.IADD R195, R195, 0x1, -R93 ;  /* 0x00000001c3c3b824 */ /* 0x000fe200078e0a5d */
[----:B------:R-:W-:-:S03]  /*8ec0*/  ISETP.GT.U32.AND P3, PT, R93, R8, PT ;  /* 0x000000085d00720c */ /* 0x000fc60003f64070 */
[----:B------:R-:W-:Y:S01]  /*8ed0*/  @!P2 IMAD.IADD R193, R193, 0x1, -R93 ;  /* 0x00000001c1c1a824 */ /* 0x000fe200078e0a5d */
[C---:B------:R-:W-:Y:S02]  /*8ee0*/  ISETP.GT.U32.AND P5, PT, R93.reuse, R195, PT ;  /* 0x000000c35d00720c */ /* 0x040fe40003fa4070 */
[----:B------:R-:W-:-:S07]  /*8ef0*/  ISETP.GT.U32.AND P2, PT, R93, R113, PT ;  /* 0x000000715d00720c */ /* 0x000fce0003f44070 */
[----:B------:R-:W-:Y:S01]  /*8f00*/  @!P3 IMAD.IADD R8, R8, 0x1, -R93 ;  /* 0x000000010808b824 */ /* 0x000fe200078e0a5d */
[----:B------:R-:W-:-:S03]  /*8f10*/  ISETP.GT.U32.AND P3, PT, R93, R117, PT ;  /* 0x000000755d00720c */ /* 0x000fc60003f64070 */
[--C-:B------:R-:W-:Y:S02]  /*8f20*/  @!P5 IMAD.IADD R195, R195, 0x1, -R93.reuse ;  /* 0x00000001c3c3d824 */ /* 0x100fe400078e0a5d */
[----:B------:R-:W-:Y:S01]  /*8f30*/  @!P2 IMAD.IADD R113, R113, 0x1, -R93 ;  /* 0x000000017171a824 */ /* 0x000fe200078e0a5d */
[----:B----4-:R-:W-:Y:S02]  /*8f40*/  ISETP.GE.AND P5, PT, R151, RZ, PT ;  /* 0x000000ff9700720c */ /* 0x010fe40003fa6270 */
[----:B------:R-:W4:Y:S05]  /*8f50*/  LDL R151, [R1+0x1f60] ;  /* 0x001f600001977983 */ /* 0x000f2a0000100800 */
[----:B------:R-:W-:-:S02]  /*8f60*/  @!P3 IADD3 R117, R117, -R93, RZ ;  /* 0x8000005d7575b210 */ /* 0x000fc40007ffe0ff */
[----:B------:R-:W-:Y:S02]  /*8f70*/  ISETP.GE.AND P2, PT, R160, RZ, PT ;  /* 0x000000ffa000720c */ /* 0x000fe40003f46270 */
[----:B------:R-:W4:Y:S01]  /*8f80*/  LDL R160, [R1+0x1f70] ;  /* 0x001f700001a07983 */ /* 0x000f220000100800 */
[----:B------:R-:W-:-:S03]  /*8f90*/  ISETP.GE.AND P3, PT, R149, RZ, PT ;  /* 0x000000ff9500720c */ /* 0x000fc60003f66270 */
[----:B------:R-:W4:Y:S01]  /*8fa0*/  LDL R149, [R1+0x1f6c] ;  /* 0x001f6c0001957983 */ /* 0x000f220000100800 */
[----:B------:R-:W-:Y:S01]  /*8fb0*/  @!P4 IMAD.MOV R103, RZ, RZ, -R103 ;  /* 0x000000ffff67c224 */ /* 0x000fe200078e0a67 */
[----:B------:R-:W-:-:S05]  /*8fc0*/  ISETP.GT.U32.AND P4, PT, R93, R109, PT ;  /* 0x0000006d5d00720c */ /* 0x000fca0003f84070 */
[----:B------:R-:W-:Y:S02]  /*8fd0*/  @!P2 IADD3 R237, -R237, RZ, RZ ;  /* 0x000000ffededa210 */ /* 0x000fe40007ffe1ff */
[----:B------:R-:W-:-:S06]  /*8fe0*/  ISETP.GT.U32.AND P2, PT, R93, R197, PT ;  /* 0x000000c55d00720c */ /* 0x000fcc0003f44070 */
[----:B------:R-:W-:-:S04]  /*8ff0*/  @!P4 IMAD.IADD R109, R109, 0x1, -R93 ;  /* 0x000000016d6dc824 */ /* 0x000fc800078e0a5d */
[----:B------:R-:W-:Y:S01]  /*9000*/  @!P1 IMAD.MOV R109, RZ, RZ, -R109 ;  /* 0x000000ffff6d9224 */ /* 0x000fe200078e0a6d */
[----:B------:R-:W-:Y:S02]  /*9010*/  ISETP.GT.U32.AND P1, PT, R93, R115, PT ;  /* 0x000000735d00720c */ /* 0x000fe40003f24070 */
[----:B------:R-:W-:Y:S01]  /*9020*/  @!P2 IMAD.IADD R197, R197, 0x1, -R93 ;  /* 0x00000001c5c5a824 */ /* 0x000fe200078e0a5d */
[----:B------:R-:W-:-:S10]  /*9030*/  ISETP.GT.U32.AND P2, PT, R93, R245, PT ;  /* 0x000000f55d00720c */ /* 0x000fd40003f44070 */
[----:B------:R-:W-:Y:S01]  /*9040*/  @!P1 IMAD.IADD R115, R115, 0x1, -R93 ;  /* 0x0000000173739824 */ /* 0x000fe200078e0a5d */
[----:B------:R-:W-:Y:S02]  /*9050*/  ISETP.GT.U32.AND P1, PT, R93, R121, PT ;  /* 0x000000795d00720c */ /* 0x000fe40003f24070 */
[----:B------:R-:W-:-:S11]  /*9060*/  @!P2 IADD3 R245, R245, -R93, RZ ;  /* 0x8000005df5f5a210 */ /* 0x000fd60007ffe0ff */
[----:B------:R-:W-:Y:S01]  /*9070*/  @!P1 IMAD.IADD R121, R121, 0x1, -R93 ;  /* 0x0000000179799824 */ /* 0x000fe200078e0a5d */
[----:B--2---:R-:W-:Y:S02]  /*9080*/  ISETP.GE.AND P2, PT, R248, RZ, PT ;  /* 0x000000fff800720c */ /* 0x004fe40003f46270 */
[----:B------:R-:W2:Y:S01]  /*9090*/  LDL R248, [R1+0x1fb4] ;  /* 0x001fb40001f87983 */ /* 0x000ea20000100800 */
[----:B---3--:R-:W-:-:S03]  /*90a0*/  ISETP.GE.AND P1, PT, R249, RZ, PT ;  /* 0x000000fff900720c */ /* 0x008fc60003f26270 */
[----:B------:R-:W3:Y:S01]  /*90b0*/  LDL R249, [R1+0x1fb8] ;  /* 0x001fb80001f97983 */ /* 0x000ee20000100800 */
[----:B------:R-:W-:Y:S02]  /*90c0*/  @!P0 IADD3 R112, -R112, RZ, RZ ;  /* 0x000000ff70708210 */ /* 0x000fe40007ffe1ff */
[----:B------:R-:W-:-:S13]  /*90d0*/  ISETP.GT.U32.AND P0, PT, R93, R105, PT ;  /* 0x000000695d00720c */ /* 0x000fda0003f04070 */
[----:B------:R-:W-:Y:S01]  /*90e0*/  @!P0 IMAD.IADD R105, R105, 0x1, -R93 ;  /* 0x0000000169698824 */ /* 0x000fe200078e0a5d */
[----:B------:R-:W-:Y:S02]  /*90f0*/  ISETP.GE.AND P0, PT, R145, RZ, PT ;  /* 0x000000ff9100720c */ /* 0x000fe40003f06270 */
[----:B------:R-:W3:Y:S01]  /*9100*/  LDL R145, [R1+0x1f68] ;  /* 0x001f680001917983 */ /* 0x000ee20000100800 */
[----:B------:R-:W-:Y:S01]  /*9110*/  @!P3 IMAD.MOV R107, RZ, RZ, -R107 ;  /* 0x000000ffff6bb224 */ /* 0x000fe200078e0a6b */
[C---:B------:R-:W-:Y:S02]  /*9120*/  ISETP.GT.U32.AND P4, PT, R93.reuse, R239, PT ;  /* 0x000000ef5d00720c */ /* 0x040fe40003f84070 */
[----:B------:R-:W-:-:S07]  /*9130*/  ISETP.GT.U32.AND P3, PT, R93, R113, PT ;  /* 0x000000715d00720c */ /* 0x000fce0003f64070 */
[----:B------:R-:W-:Y:S01]  /*9140*/  @!P0 IMAD.MOV R193, RZ, RZ, -R193 ;  /* 0x000000ffffc18224 */ /* 0x000fe200078e0ac1 */
[----:B------:R-:W-:Y:S01]  /*9150*/  ISETP.GT.U32.AND P0, PT, R93, R117, PT ;  /* 0x000000755d00720c */ /* 0x000fe20003f04070 */
[----:B------:R-:W-:Y:S02]  /*9160*/  @!P6 IMAD.MOV R195, RZ, RZ, -R195 ;  /* 0x000000ffffc3e224 */ /* 0x000fe400078e0ac3 */
[----:B------:R-:W-:Y:S02]  /*9170*/  @!P4 IADD3 R239, R239, -R93, RZ ;  /* 0x8000005defefc210 */ /* 0x000fe40007ffe0ff */
[----:B------:R-:W-:Y:S01]  /*9180*/  @!P3 IMAD.IADD R113, R113, 0x1, -R93 ;  /* 0x000000017171b824 */ /* 0x000fe200078e0a5d */
[C---:B------:R-:W-:Y:S02]  /*9190*/  ISETP.GT.U32.AND P4, PT, R93.reuse, R105, PT ;  /* 0x000000695d00720c */ /* 0x040fe40003f84070 */
[C---:B------:R-:W-:Y:S02]  /*91a0*/  ISETP.GT.U32.AND P3, PT, R93.reuse, R119, PT ;  /* 0x000000775d00720c */ /* 0x040fe40003f64070 */
[----:B------:R-:W-:-:S03]  /*91b0*/  ISETP.GT.U32.AND P6, PT, R93, R39, PT ;  /* 0x000000275d00720c */ /* 0x000fc60003fc4070 */
[----:B------:R-:W-:Y:S02]  /*91c0*/  @!P0 IADD3 R117, R117, -R93, RZ ;  /* 0x8000005d75758210 */ /* 0x000fe40007ffe0ff */
[----:B------:R-:W-:-:S04]  /*91d0*/  ISETP.GT.U32.AND P0, PT, R93, R199, PT ;  /* 0x000000c75d00720c */ /* 0x000fc80003f04070 */
[--C-:B------:R-:W-:Y:S02]  /*91e0*/  @!P4 IMAD.IADD R105, R105, 0x1, -R93.reuse ;  /* 0x000000016969c824 */ /* 0x100fe400078e0a5d */
[--C-:B------:R-:W-:Y:S01]  /*91f0*/  @!P3 IMAD.IADD R119, R119, 0x1, -R93.reuse ;  /* 0x000000017777b824 */ /* 0x100fe200078e0a5d */
[----:B----4-:R-:W-:Y:S01]  /*9200*/  ISETP.GE.AND P4, PT, R151, RZ, PT ;  /* 0x000000ff9700720c */ /* 0x010fe20003f86270 */
[--C-:B------:R-:W-:Y:S01]  /*9210*/  @!P6 IMAD.IADD R39, R39, 0x1, -R93.reuse ;  /* 0x000000012727e824 */ /* 0x100fe200078e0a5d */
[----:B------:R-:W-:Y:S01]  /*9220*/  ISETP.GT.U32.AND P6, PT, R93, R201, PT ;  /* 0x000000c95d00720c */ /* 0x000fe20003fc4070 */
[----:B------:R-:W4:Y:S03]  /*9230*/  LDL R151, [R1+0x1f94] ;  /* 0x001f940001977983 */ /* 0x000f260000100800 */
[----:B------:R-:W-:Y:S01]  /*9240*/  @!P0 IMAD.IADD R199, R199, 0x1, -R93 ;  /* 0x00000001c7c78824 */ /* 0x000fe200078e0a5d */
[----:B------:R-:W-:-:S02]  /*9250*/  ISETP.GE.AND P3, PT, R160, RZ, PT ;  /* 0x000000ffa000720c */ /* 0x000fc40003f66270 */
[----:B------:R-:W4:Y:S01]  /*9260*/  LDL R160, [R1+0x1fb0] ;  /* 0x001fb00001a07983 */ /* 0x000f220000100800 */
[----:B------:R-:W-:-:S03]  /*9270*/  ISETP.GE.AND P0, PT, R149, RZ, PT ;  /* 0x000000ff9500720c */ /* 0x000fc60003f06270 */
[----:B------:R-:W4:Y:S02]  /*9280*/  LDL R149, [R1+0x1f98] ;  /* 0x001f980001957983 */ /* 0x000f240000100800 */
[----:B------:R-:W-:-:S08]  /*9290*/  @!P6 IMAD.IADD R201, R201, 0x1, -R93 ;  /* 0x00000001c9c9e824 */ /* 0x000fd000078e0a5d */
[----:B------:R-:W-:Y:S01]  /*92a0*/  @!P0 IMAD.MOV R113, RZ, RZ, -R113 ;  /* 0x000000ffff718224 */ /* 0x000fe200078e0a71 */
[C---:B------:R-:W-:Y:S02]  /*92b0*/  ISETP.GT.U32.AND P0, PT, R93.reuse, R119, PT ;  /* 0x000000775d00720c */ /* 0x040fe40003f04070 */
[C---:B------:R-:W-:Y:S01]  /*92c0*/  ISETP.GT.U32.AND P6, PT, R93.reuse, R201, PT ;  /* 0x000000c95d00720c */ /* 0x040fe20003fc4070 */
[----:B------:R-:W-:Y:S01]  /*92d0*/  @!P3 IMAD.MOV R197, RZ, RZ, -R197 ;  /* 0x000000ffffc5b224 */ /* 0x000fe200078e0ac5 */
[----:B------:R-:W-:-:S09]  /*92e0*/  ISETP.GT.U32.AND P3, PT, R93, R245, PT ;  /* 0x000000f55d00720c */ /* 0x000fd20003f64070 */
[----:B------:R-:W-:Y:S02]  /*92f0*/  @!P0 IADD3 R119, R119, -R93, RZ ;  /* 0x8000005d77778210 */ /* 0x000fe40007ffe0ff */
[----:B------:R-:W-:Y:S01]  /*9300*/  ISETP.GT.U32.AND P0, PT, R93, R203, PT ;  /* 0x000000cb5d00720c */ /* 0x000fe20003f04070 */
[--C-:B------:R-:W-:Y:S01]  /*9310*/  @!P6 IMAD.IADD R201, R201, 0x1, -R93.reuse ;  /* 0x00000001c9c9e824 */ /* 0x100fe200078e0a5d */
[----:B------:R-:W-:Y:S02]  /*9320*/  ISETP.GE.AND P6, PT, R220, RZ, PT ;  /* 0x000000ffdc00720c */ /* 0x000fe40003fc6270 */
[----:B------:R-:W4:Y:S01]  /*9330*/  LDL R220, [R1+0x1fbc] ;  /* 0x001fbc0001dc7983 */ /* 0x000f220000100800 */
[----:B------:R-:W-:Y:S01]  /*9340*/  @!P3 IMAD.IADD R245, R245, 0x1, -R93 ;  /* 0x00000001f5f5b824 */ /* 0x000fe200078e0a5d */
[----:B------:R-:W-:-:S07]  /*9350*/  ISETP.GT.U32.AND P3, PT, R93, R127, PT ;  /* 0x0000007f5d00720c */ /* 0x000fce0003f64070 */
[----:B------:R-:W-:-:S06]  /*9360*/  @!P0 IMAD.IADD R203, R203, 0x1, -R93 ;  /* 0x00000001cbcb8824 */ /* 0x000fcc00078e0a5d */
[----:B------:R-:W-:Y:S02]  /*9370*/  @!P3 IADD3 R127, R127, -R93, RZ ;  /* 0x8000005d7f7fb210 */ /* 0x000fe40007ffe0ff */
[----:B--2---:R-:W-:Y:S02]  /*9380*/  ISETP.GE.AND P0, PT, R248, RZ, PT ;  /* 0x000000fff800720c */ /* 0x004fe40003f06270 */
[----:B------:R-:W2:Y:S01]  /*9390*/  LDL R248, [R1+0x1fe0] ;  /* 0x001fe00001f87983 */ /* 0x000ea20000100800 */
[----:B---3--:R-:W-:-:S03]  /*93a0*/  ISETP.GE.AND P3, PT, R249, RZ, PT ;  /* 0x000000fff900720c */ /* 0x008fc60003f66270 */
[----:B------:R-:W3:Y:S01]  /*93b0*/  LDL R249, [R1+0x1fe4] ;  /* 0x001fe40001f97983 */ /* 0x000ee20000100800 */
[----:B------:R-:W-:Y:S01]  /*93c0*/  @!P5 IMAD.MOV R8, RZ, RZ, -R8 ;  /* 0x000000ffff08d224 */ /* 0x000fe200078e0a08 */
[----:B------:R-:W-:-:S13]  /*93d0*/  ISETP.GT.U32.AND P5, PT, R93, R239, PT ;  /* 0x000000ef5d00720c */ /* 0x000fda0003fa4070 */
[----:B------:R-:W-:Y:S02]  /*93e0*/  @!P5 IADD3 R239, R239, -R93, RZ ;  /* 0x8000005defefd210 */ /* 0x000fe40007ffe0ff */
[----:B------:R-:W-:Y:S02]  /*93f0*/  ISETP.GE.AND P5, PT, R145, RZ, PT ;  /* 0x000000ff9100720c */ /* 0x000fe40003fa6270 */
[----:B------:R-:W-:Y:S02]  /*9400*/  @!P4 IADD3 R105, -R105, RZ, RZ ;  /* 0x000000ff6969c210 */ /* 0x000fe40007ffe1ff */
[----:B------:R-:W-:-:S09]  /*9410*/  ISETP.GT.U32.AND P4, PT, R93, R39, PT ;  /* 0x000000275d00720c */ /* 0x000fd20003f84070 */
[----:B------:R-:W-:Y:S01]  /*9420*/  @!P5 IMAD.MOV R117, RZ, RZ, -R117 ;  /* 0x000000ffff75d224 */ /* 0x000fe200078e0a75 */
[----:B------:R-:W-:Y:S01]  /*9430*/  ISETP.GT.U32.AND P5, PT, R93, R199, PT ;  /* 0x000000c75d00720c */ /* 0x000fe20003fa4070 */
[----:B------:R-:W-:Y:S01]  /*9440*/  @!P1 IMAD.MOV R239, RZ, RZ, -R239 ;  /* 0x000000ffffef9224 */ /* 0x000fe200078e0aef */
[----:B------:R-:W-:Y:S01]  /*9450*/  @!P2 IADD3 R115, -R115, RZ, RZ ;  /* 0x000000ff7373a210 */ /* 0x000fe20007ffe1ff */
[----:B------:R-:W-:Y:S01]  /*9460*/  @!P4 IMAD.IADD R39, R39, 0x1, -R93 ;  /* 0x000000012727c824 */ /* 0x000fe200078e0a5d */
[C---:B------:R-:W-:Y:S02]  /*9470*/  ISETP.GT.U32.AND P1, PT, R93.reuse, R9, PT ;  /* 0x000000095d00720c */ /* 0x040fe40003f24070 */
[C---:B------:R-:W-:Y:S02]  /*9480*/  ISETP.GT.U32.AND P4, PT, R93.reuse, R240, PT ;  /* 0x000000f05d00720c */ /* 0x040fe40003f84070 */
[----:B------:R-:W-:-:S05]  /*9490*/  ISETP.GT.U32.AND P2, PT, R93, R121, PT ;  /* 0x000000795d00720c */ /* 0x000fca0003f44070 */
[----:B------:R-:W-:Y:S01]  /*94a0*/  @!P5 IMAD.IADD R199, R199, 0x1, -R93 ;  /* 0x00000001c7c7d824 */ /* 0x000fe200078e0a5d */
[----:B------:R-:W-:-:S03]  /*94b0*/  ISETP.GT.U32.AND P5, PT, R93, R125, PT ;  /* 0x0000007d5d00720c */ /* 0x000fc60003fa4070 */
[----:B------:R-:W-:Y:S02]  /*94c0*/  @!P1 IADD3 R9, R9, -R93, RZ ;  /* 0x8000005d09099210 */ /* 0x000fe40007ffe0ff */
[--C-:B------:R-:W-:Y:S02]  /*94d0*/  @!P4 IMAD.IADD R240, R240, 0x1, -R93.reuse ;  /* 0x00000001f0f0c824 */ /* 0x100fe400078e0a5d */
[--C-:B------:R-:W-:Y:S01]  /*94e0*/  @!P2 IMAD.IADD R121, R121, 0x1, -R93.reuse ;  /* 0x000000017979a824 */ /* 0x100fe200078e0a5d */
[----:B------:R-:W-:Y:S02]  /*94f0*/  ISETP.GT.U32.AND P2, PT, R93, R123, PT ;  /* 0x0000007b5d00720c */ /* 0x000fe40003f44070 */
[----:B----4-:R-:W-:Y:S02]  /*9500*/  ISETP.GE.AND P1, PT, R151, RZ, PT ;  /* 0x000000ff9700720c */ /* 0x010fe40003f26270 */
[----:B------:R-:W4:Y:S01]  /*9510*/  LDL R151, [R1+0x1fc0] ;  /* 0x001fc00001977983 */ /* 0x000f220000100800 */
[----:B------:R-:W-:Y:S01]  /*9520*/  @!P5 IMAD.IADD R125, R125, 0x1, -R93 ;  /* 0x000000017d7dd824 */ /* 0x000fe200078e0a5d */
[----:B------:R-:W-:-:S02]  /*9530*/  ISETP.GE.AND P5, PT, R160, RZ, PT ;  /* 0x000000ffa000720c */ /* 0x000fc40003fa6270 */
[----:B------:R-:W4:Y:S01]  /*9540*/  LDL R160, [R1+0x1fdc] ;  /* 0x001fdc0001a07983 */ /* 0x000f220000100800 */
[----:B------:R-:W-:-:S03]  /*9550*/  ISETP.GE.AND P4, PT, R149, RZ, PT ;  /* 0x000000ff9500720c */ /* 0x000fc60003f86270 */
[----:B------:R-:W4:Y:S01]  /*9560*/  LDL R149, [R1+0x1fd8] ;  /* 0x001fd80001957983 */ /* 0x000f220000100800 */
[----:B-1----:R-:W-:Y:S01]  /*9570*/  IABS R27, R27 ;  /* 0x0000001b001b7213 */ /* 0x002fe20000000000 */
[----:B------:R-:W-:-:S08]  /*9580*/  @!P2 IMAD.IADD R123, R123, 0x1, -R93 ;  /* 0x000000017b7ba824 */ /* 0x000fd000078e0a5d */
[----:B------:R-:W-:Y:S02]  /*9590*/  @!P4 IADD3 R119, -R119, RZ, RZ ;  /* 0x000000ff7777c210 */ /* 0x000fe40007ffe1ff */
[C---:B------:R-:W-:Y:S01]  /*95a0*/  ISETP.GT.U32.AND P4, PT, R93.reuse, R125, PT ;  /* 0x0000007d5d00720c */ /* 0x040fe20003f84070 */
[----:B------:R-:W-:Y:S01]  /*95b0*/  @!P5 IMAD.MOV R245, RZ, RZ, -R245 ;  /* 0x000000fffff5d224 */ /* 0x000fe200078e0af5 */
[----:B------:R-:W-:Y:S01]  /*95c0*/  ISETP.GT.U32.AND P5, PT, R93, R123, PT ;  /* 0x0000007b5d00720c */ /* 0x000fe20003fa4070 */
[----:B------:R-:W-:-:S04]  /*95d0*/  IMAD.HI.U32 R145, R208, R27, RZ ;  /* 0x0000001bd0917227 */ /* 0x000fc800078e00ff */
[----:B------:R-:W-:Y:S02]  /*95e0*/  IMAD.MOV R145, RZ, RZ, -R145 ;  /* 0x000000ffff917224 */ /* 0x000fe400078e0a91 */
[----:B------:R-:W-:Y:S01]  /*95f0*/  @!P6 IMAD.MOV R39, RZ, RZ, -R39 ;  /* 0x000000ffff27e224 */ /* 0x000fe200078e0a27 */
[C---:B------:R-:W-:Y:S01]  /*9600*/  ISETP.GT.U32.AND P6, PT, R93.reuse, R203, PT ;  /* 0x000000cb5d00720c */ /* 0x040fe20003fc4070 */
[----:B------:R-:W-:Y:S01]  /*9610*/  IMAD R27, R93, R145, R27 ;  /* 0x000000915d1b7224 */ /* 0x000fe200078e021b */
[----:B------:R-:W-:Y:S01]  /*9620*/  IADD3 R145, R204, 0xf8, RZ ;  /* 0x000000f8cc917810 */ /* 0x000fe20007ffe0ff */
[--C-:B------:R-:W-:Y:S01]  /*9630*/  @!P4 IMAD.IADD R125, R125, 0x1, -R93.reuse ;  /* 0x000000017d7dc824 */ /* 0x100fe200078e0a5d */
[----:B------:R-:W-:Y:S01]  /*9640*/  ISETP.GT.U32.AND P4, PT, R93, R242, PT ;  /* 0x000000f25d00720c */ /* 0x000fe20003f84070 */
[--C-:B------:R-:W-:Y:S01]  /*9650*/  @!P5 IMAD.IADD R123, R123, 0x1, -R93.reuse ;  /* 0x000000017b7bd824 */ /* 0x100fe200078e0a5d */
[----:B------:R-:W-:Y:S01]  /*9660*/  ISETP.GE.AND P5, PT, R220, RZ, PT ;  /* 0x000000ffdc00720c */ /* 0x000fe20003fa6270 */
[----:B------:R1:W-:Y:S04]  /*9670*/  STL [R1+0x1e70], R145 ;  /* 0x001e709101007387 */ /* 0x0003e80000100800 */
[----:B------:R-:W4:Y:S02]  /*9680*/  LDL R220, [R1+0x1fe8] ;  /* 0x001fe80001dc7983 */ /* 0x000f240000100800 */
[----:B------:R-:W-:Y:S01]  /*9690*/  @!P6 IMAD.IADD R203, R203, 0x1, -R93 ;  /* 0x00000001cbcbe824 */ /* 0x000fe200078e0a5d */
[C---:B------:R-:W-:Y:S01]  /*96a0*/  ISETP.GT.U32.AND P6, PT, R93.reuse, R133, PT ;  /* 0x000000855d00720c */ /* 0x040fe20003fc4070 */
[----:B------:R-:W-:Y:S01]  /*96b0*/  @!P1 IMAD.MOV R199, RZ, RZ, -R199 ;  /* 0x000000ffffc79224 */ /* 0x000fe200078e0ac7 */
[----:B------:R-:W-:Y:S01]  /*96c0*/  ISETP.GT.U32.AND P2, PT, R93, R9, PT ;  /* 0x000000095d00720c */ /* 0x000fe20003f44070 */
[--C-:B------:R-:W-:Y:S01]  /*96d0*/  @!P4 IMAD.IADD R242, R242, 0x1, -R93.reuse ;  /* 0x00000001f2f2c824 */ /* 0x100fe200078e0a5d */
[----:B------:R-:W4:Y:S09]  /*96e0*/  LDL R252, [R1+0x2028] ;  /* 0x0020280001fc7983 */ /* 0x000f320000100800 */
[----:B------:R-:W-:Y:S01]  /*96f0*/  @!P6 IMAD.IADD R133, R133, 0x1, -R93 ;  /* 0x000000018585e824 */ /* 0x000fe200078e0a5d */
[----:B--2---:R-:W-:-:S02]  /*9700*/  ISETP.GE.AND P4, PT, R248, RZ, PT ;  /* 0x000000fff800720c */ /* 0x004fc40003f86270 */
[----:B------:R-:W2:Y:S01]  /*9710*/  LDL R248, [R1+0x200c] ;  /* 0x00200c0001f87983 */ /* 0x000ea20000100800 */
[----:B---3--:R-:W-:-:S03]  /*9720*/  ISETP.GE.AND P6, PT, R249, RZ, PT ;  /* 0x000000fff900720c */ /* 0x008fc60003fc6270 */
[----:B------:R-:W3:Y:S01]  /*9730*/  LDL R249, [R1+0x2010] ;  /* 0x0020100001f97983 */ /* 0x000ee20000100800 */
[----:B------:R-:W-:Y:S01]  /*9740*/  ISETP.GT.U32.AND P1, PT, R93, R240, PT ;  /* 0x000000f05d00720c */ /* 0x000fe20003f24070 */
[----:B------:R-:W-:Y:S01]  /*9750*/  @!P3 IMAD.MOV R201, RZ, RZ, -R201 ;  /* 0x000000ffffc9b224 */ /* 0x000fe200078e0ac9 */
[----:B------:R-:W-:Y:S02]  /*9760*/  @!P2 IADD3 R9, R9, -R93, RZ ;  /* 0x8000005d0909a210 */ /* 0x000fe40007ffe0ff */
[C---:B------:R-:W-:Y:S02]  /*9770*/  ISETP.GT.U32.AND P3, PT, R93.reuse, R205, PT ;  /* 0x000000cd5d00720c */ /* 0x040fe40003f64070 */
[----:B------:R-:W-:Y:S01]  /*9780*/  ISETP.GT.U32.AND P2, PT, R93, R135, PT ;  /* 0x000000875d00720c */ /* 0x000fe20003f44070 */
[----:B------:R-:W-:-:S06]  /*9790*/  @!P0 IMAD.MOV R121, RZ, RZ, -R121 ;  /* 0x000000ffff798224 */ /* 0x000fcc00078e0a79 */
[--C-:B------:R-:W-:Y:S01]  /*97a0*/  @!P1 IMAD.IADD R240, R240, 0x1, -R93.reuse ;  /* 0x00000001f0f09824 */ /* 0x100fe200078e0a5d */
[C---:B------:R-:W-:Y:S02]  /*97b0*/  ISETP.GT.U32.AND P1, PT, R93.reuse, R131, PT ;  /* 0x000000835d00720c */ /* 0x040fe40003f24070 */
[----:B------:R-:W-:Y:S01]  /*97c0*/  ISETP.GT.U32.AND P0, PT, R93, R127, PT ;  /* 0x0000007f5d00720c */ /* 0x000fe20003f04070 */
[--C-:B------:R-:W-:Y:S02]  /*97d0*/  @!P3 IMAD.IADD R205, R205, 0x1, -R93.reuse ;  /* 0x00000001cdcdb824 */ /* 0x100fe400078e0a5d */
[----:B------:R-:W-:-:S08]  /*97e0*/  @!P2 IMAD.IADD R135, R135, 0x1, -R93 ;  /* 0x000000018787a824 */ /* 0x000fd000078e0a5d */
[-C--:B------:R-:W-:Y:S02]  /*97f0*/  @!P1 IADD3 R131, R131, -R93.reuse, RZ ;  /* 0x8000005d83839210 */ /* 0x080fe40007ffe0ff */
[----:B------:R-:W-:Y:S02]  /*9800*/  @!P0 IADD3 R127, R127, -R93, RZ ;  /* 0x8000005d7f7f8210 */ /* 0x000fe40007ffe0ff */
[----:B------:R-:W-:Y:S02]  /*9810*/  ISETP.GT.U32.AND P0, PT, R93, R207, PT ;  /* 0x000000cf5d00720c */ /* 0x000fe40003f04070 */
[----:B----4-:R-:W-:Y:S02]  /*9820*/  ISETP.GE.AND P3, PT, R151, RZ, PT ;  /* 0x000000ff9700720c */ /* 0x010fe40003f66270 */
[----:B------:R-:W4:Y:S01]  /*9830*/  LDL R151, [R1+0x2000] ;  /* 0x0020000001977983 */ /* 0x000f220000100800 */
[----:B------:R-:W-:-:S03]  /*9840*/  ISETP.GE.AND P1, PT, R160, RZ, PT ;  /* 0x000000ffa000720c */ /* 0x000fc60003f26270 */
[----:B------:R-:W4:Y:S01]  /*9850*/  LDL R160, [R1+0x2008] ;  /* 0x0020080001a07983 */ /* 0x000f220000100800 */
[----:B------:R-:W-:-:S03]  /*9860*/  ISETP.GE.AND P2, PT, R149, RZ, PT ;  /* 0x000000ff9500720c */ /* 0x000fc60003f46270 */
[----:B------:R-:W4:Y:S01]  /*9870*/  LDL R149, [R1+0x2004] ;  /* 0x0020040001957983 */ /* 0x000f220000100800 */
[----:B------:R-:W-:-:S05]  /*9880*/  @!P0 IMAD.IADD R207, R207, 0x1, -R93 ;  /* 0x00000001cfcf8824 */ /* 0x000fca00078e0a5d */
[----:B------:R-:W-:Y:S01]  /*9890*/  @!P1 IMAD.MOV R203, RZ, RZ, -R203 ;  /* 0x000000ffffcb9224 */ /* 0x000fe200078e0acb */
[C---:B------:R-:W-:Y:S02]  /*98a0*/  ISETP.GT.U32.AND P1, PT, R93.reuse, R242, PT ;  /* 0x000000f25d00720c */ /* 0x040fe40003f24070 */
[----:B------:R-:W-:Y:S02]  /*98b0*/  ISETP.GT.U32.AND P0, PT, R93, R205, PT ;  /* 0x000000cd5d00720c */ /* 0x000fe40003f04070 */
[----:B------:R-:W-:Y:S02]  /*98c0*/  @!P4 IADD3 R127, -R127, RZ, RZ ;  /* 0x000000ff7f7fc210 */ /* 0x000fe40007ffe1ff */
[----:B------:R-:W-:-:S07]  /*98d0*/  ISETP.GT.U32.AND P4, PT, R93, R133, PT ;  /* 0x000000855d00720c */ /* 0x000fce0003f84070 */
[--C-:B------:R-:W-:Y:S01]  /*98e0*/  @!P1 IMAD.IADD R242, R242, 0x1, -R93.reuse ;  /* 0x00000001f2f29824 */ /* 0x100fe200078e0a5d */
        /* <DEDUP_REMOVED lines=15> */
[----:B------:R-:W-:Y:S02]  /*99e0*/  ISETP.GT.U32.AND P2, PT, R93, R131, PT ;  /* 0x000000835d00720c */ /* 0x000fe40003f44070 */
[----:B------:R-:W-:Y:S02]  /*99f0*/  @!P5 IADD3 R9, -R9, RZ, RZ ;  /* 0x000000ff0909d210 */ /* 0x000fe40007ffe1ff */
[----:B------:R-:W-:-:S07]  /*9a00*/  ISETP.GT.U32.AND P5, PT, R93, R207, PT ;  /* 0x000000cf5d00720c */ /* 0x000fce0003fa4070 */
[--C-:B------:R-:W-:Y:S01]  /*9a10*/  @!P3 IMAD.IADD R135, R135, 0x1, -R93.reuse ;  /* 0x000000018787b824 */ /* 0x100fe200078e0a5d */
[----:B------:R-:W-:Y:S02]  /*9a20*/  ISETP.GT.U32.AND P3, PT, R93, R148, PT ;  /* 0x000000945d00720c */ /* 0x000fe40003f64070 */
[----:B------:R-:W-:Y:S02]  /*9a30*/  @!P2 IADD3 R131, R131, -R93, RZ ;  /* 0x8000005d8383a210 */ /* 0x000fe40007ffe0ff */
[----:B------:R-:W-:Y:S01]  /*9a40*/  ISETP.GT.U32.AND P2, PT, R93, R137, PT ;  /* 0x000000895d00720c */ /* 0x000fe20003f44070 */
[----:B------:R-:W-:-:S08]  /*9a50*/  @!P5 IMAD.IADD R207, R207, 0x1, -R93 ;  /* 0x00000001cfcfd824 */ /* 0x000fd000078e0a5d */
[----:B------:R-:W-:-:S04]  /*9a60*/  @!P3 IMAD.IADD R148, R148, 0x1, -R93 ;  /* 0x000000019494b824 */ /* 0x000fc800078e0a5d */
[----:B------:R-:W-:Y:S01]  /*9a70*/  @!P2 IMAD.IADD R137, R137, 0x1, -R93 ;  /* 0x000000018989a824 */ /* 0x000fe200078e0a5d */
[----:B------:R-:W-:Y:S02]  /*9a80*/  @!P4 IADD3 R207, -R207, RZ, RZ ;  /* 0x000000ffcfcfc210 */ /* 0x000fe40007ffe1ff */
[----:B------:R-:W-:Y:S02]  /*9a90*/  ISETP.GT.U32.AND P4, PT, R93, R10, PT ;  /* 0x0000000a5d00720c */ /* 0x000fe40003f84070 */
[----:B----4-:R-:W-:Y:S02]  /*9aa0*/  ISETP.GE.AND P5, PT, R151, RZ, PT ;  /* 0x000000ff9700720c */ /* 0x010fe40003fa6270 */
[----:B------:R-:W4:Y:S01]  /*9ab0*/  LDL R151, [R1+0x2030] ;  /* 0x0020300001977983 */ /* 0x000f220000100800 */
[----:B------:R-:W-:-:S03]  /*9ac0*/  ISETP.GE.AND P2, PT, R160, RZ, PT ;  /* 0x000000ffa000720c */ /* 0x000fc60003f46270 */
[----:B------:R-:W4:Y:S01]  /*9ad0*/  LDL R160, [R1+0x2034] ;  /* 0x0020340001a07983 */ /* 0x000f220000100800 */
[----:B------:R-:W-:-:S13]  /*9ae0*/  ISETP.GE.AND P3, PT, R149, RZ, PT ;  /* 0x000000ff9500720c */ /* 0x000fda0003f66270 */
[----:B------:R-:W-:Y:S01]  /*9af0*/  @!P3 IMAD.MOV R131, RZ, RZ, -R131 ;  /* 0x000000ffff83b224 */ /* 0x000fe200078e0a83 */
[C---:B------:R-:W-:Y:S01]  /*9b00*/  ISETP.GT.U32.AND P3, PT, R93.reuse, R137, PT ;  /* 0x000000895d00720c */ /* 0x040fe20003f64070 */
[----:B------:R-:W-:Y:S01]  /*9b10*/  @!P2 IMAD.MOV R242, RZ, RZ, -R242 ;  /* 0x000000fffff2a224 */ /* 0x000fe200078e0af2 */
[----:B------:R-:W-:Y:S01]  /*9b20*/  ISETP.GT.U32.AND P2, PT, R93, R209, PT ;  /* 0x000000d15d00720c */ /* 0x000fe20003f44070 */
[----:B------:R-:W-:-:S10]  /*9b30*/  @!P4 IMAD.IADD R10, R10, 0x1, -R93 ;  /* 0x000000010a0ac824 */ /* 0x000fd400078e0a5d */
[----:B------:R-:W-:Y:S01]  /*9b40*/  @!P3 IMAD.IADD R137, R137, 0x1, -R93 ;  /* 0x000000018989b824 */ /* 0x000fe200078e0a5d */
[----:B------:R-:W-:Y:S02]  /*9b50*/  ISETP.GT.U32.AND P3, PT, R93, R141, PT ;  /* 0x0000008d5d00720c */ /* 0x000fe40003f64070 */
[----:B------:R-:W-:Y:S02]  /*9b60*/  ISETP.GE.AND P4, PT, R220, RZ, PT ;  /* 0x000000ffdc00720c */ /* 0x000fe40003f86270 */
[----:B------:R-:W4:Y:S01]  /*9b70*/  LDL R220, [R1+0x203c] ;  /* 0x00203c0001dc7983 */ /* 0x000f220000100800 */
[----:B------:R-:W-:Y:S02]  /*9b80*/  @!P2 IADD3 R209, R209, -R93, RZ ;  /* 0x8000005dd1d1a210 */ /* 0x000fe40007ffe0ff */
[----:B------:R-:W-:-:S06]  /*9b90*/  ISETP.GT.U32.AND P2, PT, R93, R18, PT ;  /* 0x000000125d00720c */ /* 0x000fcc0003f44070 */
[----:B------:R-:W-:-:S07]  /*9ba0*/  @!P3 IMAD.IADD R141, R141, 0x1, -R93 ;  /* 0x000000018d8db824 */ /* 0x000fce00078e0a5d */
[----:B------:R-:W-:Y:S01]  /*9bb0*/  @!P2 IMAD.IADD R18, R18, 0x1, -R93 ;  /* 0x000000011212a824 */ /* 0x000fe200078e0a5d */
[----:B--2---:R-:W-:Y:S02]  /*9bc0*/  ISETP.GE.AND P3, PT, R248, RZ, PT ;  /* 0x000000fff800720c */ /* 0x004fe40003f66270 */
[----:B------:R-:W2:Y:S01]  /*9bd0*/  LDL R248, [R1+0x207c] ;  /* 0x00207c0001f87983 */ /* 0x000ea20000100800 */
[----:B---3--:R-:W-:-:S03]  /*9be0*/  ISETP.GE.AND P2, PT, R249, RZ, PT ;  /* 0x000000fff900720c */ /* 0x008fc60003f46270 */
[----:B------:R-:W3:Y:S01]  /*9bf0*/  LDL R249, [R1+0x2080] ;  /* 0x0020800001f97983 */ /* 0x000ee20000100800 */
[----:B------:R-:W-:Y:S01]  /*9c00*/  @!P6 IMAD.MOV R123, RZ, RZ, -R123 ;  /* 0x000000ffff7be224 */ /* 0x000fe200078e0a7b */
[----:B------:R-:W-:-:S13]  /*9c10*/  ISETP.GT.U32.AND P6, PT, R93, R57, PT ;  /* 0x000000395d00720c */ /* 0x000fda0003fc4070 */
[----:B------:R-:W-:Y:S02]  /*9c20*/  @!P6 IADD3 R57, R57, -R93, RZ ;  /* 0x8000005d3939e210 */ /* 0x000fe40007ffe0ff */
[----:B------:R-:W-:Y:S01]  /*9c30*/  ISETP.GT.U32.AND P6, PT, R93, R215, PT ;  /* 0x000000d75d00720c */ /* 0x000fe20003fc4070 */
[----:B------:R-:W-:Y:S01]  /*9c40*/  @!P0 IMAD.MOV R205, RZ, RZ, -R205 ;  /* 0x000000ffffcd8224 */ /* 0x000fe200078e0acd */
[----:B------:R-:W-:Y:S02]  /*9c50*/  @!P5 IADD3 R135, -R135, RZ, RZ ;  /* 0x000000ff8787d210 */ /* 0x000fe40007ffe1ff */
[C---:B------:R-:W-:Y:S02]  /*9c60*/  ISETP.GT.U32.AND P0, PT, R93.reuse, R57, PT ;  /* 0x000000395d00720c */ /* 0x040fe40003f04070 */
[----:B------:R-:W-:-:S07]  /*9c70*/  ISETP.GT.U32.AND P5, PT, R93, R148, PT ;  /* 0x000000945d00720c */ /* 0x000fce0003fa4070 */
[----:B------:R-:W-:-:S05]  /*9c80*/  @!P6 IMAD.IADD R215, R215, 0x1, -R93 ;  /* 0x00000001d7d7e824 */ /* 0x000fca00078e0a5d */
[----:B------:R-:W-:Y:S01]  /*9c90*/  ISETP.GT.U32.AND P6, PT, R93, R215, PT ;  /* 0x000000d75d00720c */ /* 0x000fe20003fc4070 */
[--C-:B------:R-:W-:Y:S01]  /*9ca0*/  @!P0 IMAD.IADD R57, R57, 0x1, -R93.reuse ;  /* 0x0000000139398824 */ /* 0x100fe200078e0a5d */
[C---:B------:R-:W-:Y:S01]  /*9cb0*/  ISETP.GT.U32.AND P0, PT, R93.reuse, R211, PT ;  /* 0x000000d35d00720c */ /* 0x040fe20003f04070 */
[----:B------:R-:W-:Y:S01]  /*9cc0*/  @!P5 IMAD.IADD R148, R148, 0x1, -R93 ;  /* 0x000000019494d824 */ /* 0x000fe200078e0a5d */
[----:B------:R-:W-:-:S09]  /*9cd0*/  ISETP.GT.U32.AND P5, PT, R93, R17, PT ;  /* 0x000000115d00720c */ /* 0x000fd20003fa4070 */
[--C-:B------:R-:W-:Y:S01]  /*9ce0*/  @!P6 IMAD.IADD R215, R215, 0x1, -R93.reuse ;  /* 0x00000001d7d7e824 */ /* 0x100fe200078e0a5d */
[----:B------:R-:W-:Y:S02]  /*9cf0*/  ISETP.GE.AND P6, PT, R252, RZ, PT ;  /* 0x000000fffc00720c */ /* 0x000fe40003fc6270 */
[----:B------:R-:W3:Y:S01]  /*9d00*/  LDL R252, [R1+0x2068] ;  /* 0x0020680001fc7983 */ /* 0x000ee20000100800 */
[----:B------:R-:W-:Y:S01]  /*9d10*/  @!P0 IADD3 R211, R211, -R93, RZ ;  /* 0x8000005dd3d38210 */ /* 0x000fe20007ffe0ff */
[----:B------:R-:W-:Y:S01]  /*9d20*/  @!P5 IMAD.IADD R17, R17, 0x1, -R93 ;  /* 0x000000011111d824 */ /* 0x000fe200078e0a5d */
[----:B----4-:R-:W-:Y:S02]  /*9d30*/  ISETP.GE.AND P0, PT, R151, RZ, PT ;  /* 0x000000ff9700720c */ /* 0x010fe40003f06270 */
[----:B------:R-:W4:Y:S01]  /*9d40*/  LDL R151, [R1+0x204c] ;  /* 0x00204c0001977983 */ /* 0x000f220000100800 */
[----:B------:R-:W-:-:S03]  /*9d50*/  ISETP.GE.AND P5, PT, R160, RZ, PT ;  /* 0x000000ffa000720c */ /* 0x000fc60003fa6270 */
[----:B------:R-:W4:Y:S01]  /*9d60*/  LDL R160, [R1+0x2060] ;  /* 0x0020600001a07983 */ /* 0x000f220000100800 */
[----:B-1----:R-:W-:-:S06]  /*9d70*/  IABS R145, R145 ;  /* 0x0000009100917213 */ /* 0x002fcc0000000000 */
[----:B------:R-:W-:Y:S01]  /*9d80*/  @!P0 IMAD.MOV R137, RZ, RZ, -R137 ;  /* 0x000000ffff898224 */ /* 0x000fe200078e0a89 */
        /* <DEDUP_REMOVED lines=11> */
[----:B------:R-:W-:Y:S02]  /*9e40*/  @!P2 IMAD.IADD R19, R19, 0x1, -R93 ;  /* 0x000000011313a824 */ /* 0x000fe400078e0a5d */
[----:B------:R1:W-:Y:S01]  /*9e50*/  STL [R1+0x1e64], R149 ;  /* 0x001e649501007387 */ /* 0x0003e20000100800 */
[----:B------:R-:W-:Y:S01]  /*9e60*/  @!P1 IMAD.MOV R133, RZ, RZ, -R133 ;  /* 0x000000ffff859224 */ /* 0x000fe200078e0a85 */
[----:B------:R-:W-:-:S04]  /*9e70*/  ISETP.GE.AND P2, PT, R220, RZ, PT ;  /* 0x000000ffdc00720c */ /* 0x000fc80003f46270 */
[--C-:B------:R-:W-:Y:S01]  /*9e80*/  @!P6 IMAD.IADD R141, R141, 0x1, -R93.reuse ;  /* 0x000000018d8de824 */ /* 0x100fe200078e0a5d */
[----:B------:R-:W4:Y:S03]  /*9e90*/  LDL R220, [R1+0x205c] ;  /* 0x00205c0001dc7983 */ /* 0x000f260000100800 */
[----:B------:R-:W-:Y:S02]  /*9ea0*/  @!P0 IADD3 R22, R22, -R93, RZ ;  /* 0x8000005d16168210 */ /* 0x000fe40007ffe0ff */
[----:B------:R-:W-:Y:S01]  /*9eb0*/  ISETP.GT.U32.AND P6, PT, R93, R24, PT ;  /* 0x000000185d00720c */ /* 0x000fe20003fc4070 */
[----:B------:R-:W-:Y:S01]  /*9ec0*/  @!P4 IMAD.MOV R148, RZ, RZ, -R148 ;  /* 0x000000ffff94c224 */ /* 0x000fe200078e0a94 */
[----:B------:R-:W-:Y:S01]  /*9ed0*/  @!P5 IADD3 R209, -R209, RZ, RZ ;  /* 0x000000ffd1d1d210 */ /* 0x000fe20007ffe1ff */
[----:B------:R-:W4:Y:S04]  /*9ee0*/  LDL R251, [R1+0x2074] ;  /* 0x0020740001fb7983 */ /* 0x000f280000100800 */
[----:B------:R-:W4:Y:S06]  /*9ef0*/  LDL R250, [R1+0x20a0] ;  /* 0x0020a00001fa7983 */ /* 0x000f2c0000100800 */
[----:B------:R-:W-:Y:S01]  /*9f00*/  @!P6 IMAD.IADD R24, R24, 0x1, -R93 ;  /* 0x000000011818e824 */ /* 0x000fe200078e0a5d */
[----:B--2---:R-:W-:-:S02]  /*9f10*/  ISETP.GE.AND P0, PT, R248, RZ, PT ;  /* 0x000000fff800720c */ /* 0x004fc40003f06270 */
[----:B------:R-:W2:Y:S01]  /*9f20*/  LDL R248, [R1+0x2094] ;  /* 0x0020940001f87983 */ /* 0x000ea20000100800 */
[----:B---3--:R-:W-:-:S03]  /*9f30*/  ISETP.GE.AND P6, PT, R249, RZ, PT ;  /* 0x000000fff900720c */ /* 0x008fc60003fc6270 */
[----:B------:R-:W3:Y:S01]  /*9f40*/  LDL R249, [R1+0x2058] ;  /* 0x0020580001f97983 */ /* 0x000ee20000100800 */
[----:B------:R-:W-:-:S13]  /*9f50*/  ISETP.GT.U32.AND P1, PT, R93, R139, PT ;  /* 0x0000008b5d00720c */ /* 0x000fda0003f24070 */
[----:B------:R-:W-:Y:S01]  /*9f60*/  @!P1 IMAD.IADD R139, R139, 0x1, -R93 ;  /* 0x000000018b8b9824 */ /* 0x000fe200078e0a5d */
[C---:B------:R-:W-:Y:S02]  /*9f70*/  ISETP.GT.U32.AND P1, PT, R93.reuse, R213, PT ;  /* 0x000000d55d00720c */ /* 0x040fe40003f24070 */
[----:B------:R-:W-:-:S11]  /*9f80*/  ISETP.GT.U32.AND P4, PT, R93, R211, PT ;  /* 0x000000d35d00720c */ /* 0x000fd60003f84070 */
[----:B------:R-:W-:Y:S02]  /*9f90*/  @!P1 IADD3 R213, R213, -R93, RZ ;  /* 0x8000005dd5d59210 */ /* 0x000fe40007ffe0ff */
[C---:B------:R-:W-:Y:S02]  /*9fa0*/  ISETP.GT.U32.AND P1, PT, R93.reuse, R10, PT ;  /* 0x0000000a5d00720c */ /* 0x040fe40003f24070 */
[----:B------:R-:W-:Y:S01]  /*9fb0*/  ISETP.GT.U32.AND P5, PT, R93, R213, PT ;  /* 0x000000d55d00720c */ /* 0x000fe20003fa4070 */
[----:B------:R-:W-:Y:S01]  /*9fc0*/  @!P3 IMAD.MOV R139, RZ, RZ, -R139 ;  /* 0x000000ffff8bb224 */ /* 0x000fe200078e0a8b */
[----:B------:R-:W-:Y:S02]  /*9fd0*/  @!P4 IADD3 R211, R211, -R93, RZ ;  /* 0x8000005dd3d3c210 */ /* 0x000fe40007ffe0ff */
[C---:B------:R-:W-:Y:S02]  /*9fe0*/  ISETP.GT.U32.AND P4, PT, R93.reuse, R20, PT ;  /* 0x000000145d00720c */ /* 0x040fe40003f84070 */
[----:B------:R-:W-:-:S05]  /*9ff0*/  ISETP.GT.U32.AND P3, PT, R93, R18, PT ;  /* 0x000000125d00720c */ /* 0x000fca0003f64070 */
[--C-:B------:R-:W-:Y:S01]  /*a000*/  @!P1 IMAD.IADD R10, R10, 0x1, -R93.reuse ;  /* 0x000000010a0a9824 */ /* 0x100fe200078e0a5d */
[----:B------:R-:W-:Y:S02]  /*a010*/  ISETP.GT.U32.AND P1, PT, R93, R28, PT ;  /* 0x0000001c5d00720c */ /* 0x000fe40003f24070 */
[----:B------:R-:W-:Y:S02]  /*a020*/  @!P5 IADD3 R213, R213, -R93, RZ ;  /* 0x8000005dd5d5d210 */ /* 0x000fe40007ffe0ff */
[----:B------:R-:W-:Y:S02]  /*a030*/  ISETP.GE.AND P5, PT, R252, RZ, PT ;  /* 0x000000fffc00720c */ /* 0x000fe40003fa6270 */
[----:B------:R-:W3:Y:S01]  /*a040*/  LDL R252, [R1+0x2048] ;  /* 0x0020480001fc7983 */ /* 0x000ee20000100800 */
[--C-:B------:R-:W-:Y:S02]  /*a050*/  @!P4 IMAD.IADD R20, R20, 0x1, -R93.reuse ;  /* 0x000000011414c824 */ /* 0x100fe400078e0a5d */
[----:B------:R-:W-:Y:S01]  /*a060*/  @!P3 IMAD.IADD R18, R18, 0x1, -R93 ;  /* 0x000000011212b824 */ /* 0x000fe200078e0a5d */
[----:B------:R-:W-:-:S03]  /*a070*/  ISETP.GT.U32.AND P3, PT, R93, R26, PT ;  /* 0x0000001a5d00720c */ /* 0x000fc60003f64070 */
[--C-:B------:R-:W-:Y:S01]  /*a080*/  @!P1 IMAD.IADD R28, R28, 0x1, -R93.reuse ;  /* 0x000000011c1c9824 */ /* 0x100fe200078e0a5d */
[----:B----4-:R-:W-:Y:S02]  /*a090*/  ISETP.GE.AND P1, PT, R151, RZ, PT ;  /* 0x000000ff9700720c */ /* 0x010fe40003f26270 */
[----:B------:R-:W-:Y:S01]  /*a0a0*/  ISETP.GE.AND P4, PT, R160, RZ, PT ;  /* 0x000000ffa000720c */ /* 0x000fe20003f86270 */
[----:B------:R-:W4:Y:S04]  /*a0b0*/  LDL R151, [R1+0x2078] ;  /* 0x0020780001977983 */ /* 0x000f280000100800 */
[----:B------:R-:W4:Y:S02]  /*a0c0*/  LDL R160, [R1+0x2090] ;  /* 0x0020900001a07983 */ /* 0x000f240000100800 */
[----:B------:R-:W-:-:S06]  /*a0d0*/  @!P3 IMAD.IADD R26, R26, 0x1, -R93 ;  /* 0x000000011a1ab824 */ /* 0x000fcc00078e0a5d */
[----:B------:R-:W-:Y:S01]  /*a0e0*/  @!P4 IMAD.MOV R141, RZ, RZ, -R141 ;  /* 0x000000ffff8dc224 */ /* 0x000fe200078e0a8d */
[C---:B------:R-:W-:Y:S01]  /*a0f0*/  ISETP.GT.U32.AND P4, PT, R93.reuse, R22, PT ;  /* 0x000000165d00720c */ /* 0x040fe20003f84070 */
[----:B------:R-:W-:Y:S01]  /*a100*/  @!P5 IMAD.MOV R10, RZ, RZ, -R10 ;  /* 0x000000ffff0ad224 */ /* 0x000fe200078e0a0a */
[C---:B------:R-:W-:Y:S01]  /*a110*/  ISETP.GT.U32.AND P5, PT, R93.reuse, R26, PT ;  /* 0x0000001a5d00720c */ /* 0x040fe20003fa4070 */
[----:B------:R-:W-:Y:S01]  /*a120*/  @!P0 IMAD.MOV R18, RZ, RZ, -R18 ;  /* 0x000000ffff128224 */ /* 0x000fe200078e0a12 */
[----:B------:R-:W-:-:S09]  /*a130*/  ISETP.GT.U32.AND P0, PT, R93, R24, PT ;  /* 0x000000185d00720c */ /* 0x000fd20003f04070 */
[----:B------:R-:W-:Y:S02]  /*a140*/  @!P4 IADD3 R22, R22, -R93, RZ ;  /* 0x8000005d1616c210 */ /* 0x000fe40007ffe0ff */
[C---:B------:R-:W-:Y:S01]  /*a150*/  ISETP.GT.U32.AND P4, PT, R93.reuse, R34, PT ;  /* 0x000000225d00720c */ /* 0x040fe20003f84070 */
[--C-:B------:R-:W-:Y:S01]  /*a160*/  @!P5 IMAD.IADD R26, R26, 0x1, -R93.reuse ;  /* 0x000000011a1ad824 */ /* 0x100fe200078e0a5d */
[----:B------:R-:W-:Y:S02]  /*a170*/  ISETP.GE.AND P5, PT, R220, RZ, PT ;  /* 0x000000ffdc00720c */ /* 0x000fe40003fa6270 */
[----:B------:R-:W4:Y:S01]  /*a180*/  LDL R220, [R1+0x20a4] ;  /* 0x0020a40001dc7983 */ /* 0x000f220000100800 */
[----:B------:R-:W-:Y:S01]  /*a190*/  @!P0 IMAD.IADD R24, R24, 0x1, -R93 ;  /* 0x0000000118188824 */ /* 0x000fe200078e0a5d */
[----:B------:R-:W-:-:S07]  /*a1a0*/  ISETP.GT.U32.AND P0, PT, R93, R36, PT ;  /* 0x000000245d00720c */ /* 0x000fce0003f04070 */
[----:B------:R-:W-:-:S06]  /*a1b0*/  @!P4 IMAD.IADD R34, R34, 0x1, -R93 ;  /* 0x000000012222c824 */ /* 0x000fcc00078e0a5d */
        /* <DEDUP_REMOVED lines=9> */
[----:B------:R-:W-:Y:S02]  /*a250*/  ISETP.GT.U32.AND P3, PT, R93, R19, PT ;  /* 0x000000135d00720c */ /* 0x000fe40003f64070 */
[----:B------:R-:W-:Y:S02]  /*a260*/  @!P6 IADD3 R213, -R213, RZ, RZ ;  /* 0x000000ffd5d5e210 */ /* 0x000fe40007ffe1ff */
[----:B------:R-:W-:-:S05]  /*a270*/  ISETP.GT.U32.AND P6, PT, R93, R232, PT ;  /* 0x000000e85d00720c */ /* 0x000fca0003fc4070 */
[--C-:B------:R-:W-:Y:S01]  /*a280*/  @!P2 IMAD.IADD R28, R28, 0x1, -R93.reuse ;  /* 0x000000011c1ca824 */ /* 0x100fe200078e0a5d */
[C---:B------:R-:W-:Y:S01]  /*a290*/  ISETP.GT.U32.AND P2, PT, R93.reuse, R30, PT ;  /* 0x0000001e5d00720c */ /* 0x040fe20003f44070 */
[--C-:B------:R-:W-:Y:S01]  /*a2a0*/  @!P1 IMAD.IADD R20, R20, 0x1, -R93.reuse ;  /* 0x0000000114149824 */ /* 0x100fe200078e0a5d */
[----:B------:R-:W-:Y:S01]  /*a2b0*/  ISETP.GT.U32.AND P1, PT, R93, R32, PT ;  /* 0x000000205d00720c */ /* 0x000fe20003f24070 */
[----:B------:R-:W-:-:S04]  /*a2c0*/  @!P3 IMAD.IADD R19, R19, 0x1, -R93 ;  /* 0x000000011313b824 */ /* 0x000fc800078e0a5d */
[----:B------:R-:W-:-:S06]  /*a2d0*/  @!P6 IMAD.IADD R232, R232, 0x1, -R93 ;  /* 0x00000001e8e8e824 */ /* 0x000fcc00078e0a5d */
[----:B------:R-:W-:Y:S02]  /*a2e0*/  @!P2 IADD3 R30, R30, -R93, RZ ;  /* 0x8000005d1e1ea210 */ /* 0x000fe40007ffe0ff */
[----:B------:R-:W-:Y:S01]  /*a2f0*/  @!P1 IMAD.IADD R32, R32, 0x1, -R93 ;  /* 0x0000000120209824 */ /* 0x000fe200078e0a5d */
[----:B------:R-:W-:Y:S02]  /*a300*/  ISETP.GE.AND P3, PT, R252, RZ, PT ;  /* 0x000000fffc00720c */ /* 0x000fe40003f66270 */
[----:B------:R-:W3:Y:S01]  /*a310*/  LDL R252, [R1+0x208c] ;  /* 0x00208c0001fc7983 */ /* 0x000ee20000100800 */
[----:B----4-:R-:W-:Y:S02]  /*a320*/  ISETP.GE.AND P2, PT, R151, RZ, PT ;  /* 0x000000ff9700720c */ /* 0x010fe40003f46270 */
[----:B------:R-:W-:Y:S02]  /*a330*/  ISETP.GE.AND P1, PT, R160, RZ, PT ;  /* 0x000000ffa000720c */ /* 0x000fe40003f26270 */
[----:B------:R-:W4:Y:S06]  /*a340*/  LDL R160, [R1+0x20a8] ;  /* 0x0020a80001a07983 */ /* 0x000f2c0000100800 */
[----:B------:R-:W-:Y:S01]  /*a350*/  @!P3 IMAD.MOV R19, RZ, RZ, -R19 ;  /* 0x000000ffff13b224 */ /* 0x000fe200078e0a13 */
[----:B------:R-:W-:-:S02]  /*a360*/  ISETP.GT.U32.AND P3, PT, R93, R232, PT ;  /* 0x000000e85d00720c */ /* 0x000fc40003f64070 */
[----:B------:R-:W-:Y:S02]  /*a370*/  @!P2 IADD3 R20, -R20, RZ, RZ ;  /* 0x000000ff1414a210 */ /* 0x000fe40007ffe1ff */
[----:B------:R-:W-:-:S09]  /*a380*/  ISETP.GT.U32.AND P2, PT, R93, R32, PT ;  /* 0x000000205d00720c */ /* 0x000fd20003f44070 */
[----:B------:R-:W-:Y:S02]  /*a390*/  @!P3 IADD3 R232, R232, -R93, RZ ;  /* 0x8000005de8e8b210 */ /* 0x000fe40007ffe0ff */
[C---:B------:R-:W-:Y:S01]  /*a3a0*/  ISETP.GT.U32.AND P3, PT, R93.reuse, R42, PT ;  /* 0x0000002a5d00720c */ /* 0x040fe20003f64070 */
[----:B------:R-:W-:Y:S01]  /*a3b0*/  @!P1 IMAD.MOV R22, RZ, RZ, -R22 ;  /* 0x000000ffff169224 */ /* 0x000fe200078e0a16 */
[C---:B------:R-:W-:Y:S01]  /*a3c0*/  ISETP.GT.U32.AND P1, PT, R93.reuse, R34, PT ;  /* 0x000000225d00720c */ /* 0x040fe20003f24070 */
[----:B------:R-:W-:Y:S01]  /*a3d0*/  @!P2 IMAD.IADD R32, R32, 0x1, -R93 ;  /* 0x000000012020a824 */ /* 0x000fe200078e0a5d */
[----:B------:R-:W-:-:S09]  /*a3e0*/  ISETP.GT.U32.AND P2, PT, R93, R46, PT ;  /* 0x0000002e5d00720c */ /* 0x000fd20003f44070 */
[--C-:B------:R-:W-:Y:S01]  /*a3f0*/  @!P3 IMAD.IADD R42, R42, 0x1, -R93.reuse ;  /* 0x000000012a2ab824 */ /* 0x100fe200078e0a5d */
[----:B------:R-:W-:Y:S02]  /*a400*/  ISETP.GE.AND P3, PT, R220, RZ, PT ;  /* 0x000000ffdc00720c */ /* 0x000fe40003f66270 */
[----:B------:R-:W4:Y:S01]  /*a410*/  LDL R220, [R1+0x20bc] ;  /* 0x0020bc0001dc7983 */ /* 0x000f220000100800 */
[--C-:B------:R-:W-:Y:S01]  /*a420*/  @!P1 IMAD.IADD R34, R34, 0x1, -R93.reuse ;  /* 0x0000000122229824 */ /* 0x100fe200078e0a5d */
[----:B------:R-:W-:Y:S01]  /*a430*/  ISETP.GT.U32.AND P1, PT, R93, R48, PT ;  /* 0x000000305d00720c */ /* 0x000fe20003f24070 */
[----:B------:R-:W-:-:S12]  /*a440*/  @!P2 IMAD.IADD R46, R46, 0x1, -R93 ;  /* 0x000000012e2ea824 */ /* 0x000fd800078e0a5d */
        /* <DEDUP_REMOVED lines=9> */
[----:B------:R-:W-:-:S09]  /*a4e0*/  ISETP.GT.U32.AND P4, PT, R93, R36, PT ;  /* 0x000000245d00720c */ /* 0x000fd20003f84070 */
[----:B------:R-:W-:-:S05]  /*a4f0*/  @!P6 IMAD.IADD R38, R38, 0x1, -R93 ;  /* 0x000000012626e824 */ /* 0x000fca00078e0a5d */
[C---:B------:R-:W-:Y:S01]  /*a500*/  ISETP.GT.U32.AND P6, PT, R93.reuse, R38, PT ;  /* 0x000000265d00720c */ /* 0x040fe20003fc4070 */
[----:B------:R-:W-:Y:S01]  /*a510*/  @!P5 IMAD.IADD R30, R30, 0x1, -R93 ;  /* 0x000000011e1ed824 */ /* 0x000fe200078e0a5d */
[C---:B------:R-:W-:Y:S01]  /*a520*/  ISETP.GT.U32.AND P5, PT, R93.reuse, R44, PT ;  /* 0x0000002c5d00720c */ /* 0x040fe20003fa4070 */
[----:B------:R-:W-:Y:S01]  /*a530*/  @!P0 IMAD.MOV R26, RZ, RZ, -R26 ;  /* 0x000000ffff1a8224 */ /* 0x000fe200078e0a1a */
[C---:B------:R-:W-:Y:S02]  /*a540*/  ISETP.GT.U32.AND P0, PT, R93.reuse, R11, PT ;  /* 0x0000000b5d00720c */ /* 0x040fe40003f04070 */
[----:B------:R-:W-:Y:S02]  /*a550*/  @!P4 IADD3 R36, R36, -R93, RZ ;  /* 0x8000005d2424c210 */ /* 0x000fe40007ffe0ff */
[----:B------:R-:W-:-:S05]  /*a560*/  ISETP.GT.U32.AND P4, PT, R93, R50, PT ;  /* 0x000000325d00720c */ /* 0x000fca0003f84070 */
[--C-:B------:R-:W-:Y:S01]  /*a570*/  @!P6 IMAD.IADD R38, R38, 0x1, -R93.reuse ;  /* 0x000000012626e824 */ /* 0x100fe200078e0a5d */
[----:B------:R-:W-:Y:S02]  /*a580*/  ISETP.GE.AND P6, PT, R251, RZ, PT ;  /* 0x000000fffb00720c */ /* 0x000fe40003fc6270 */
[----:B------:R-:W3:Y:S01]  /*a590*/  LDL R251, [R1+0x20b8] ;  /* 0x0020b80001fb7983 */ /* 0x000ee20000100800 */
[----:B------:R-:W-:Y:S01]  /*a5a0*/  @!P5 IADD3 R44, R44, -R93, RZ ;  /* 0x8000005d2c2cd210 */ /* 0x000fe20007ffe0ff */
[----:B------:R-:W-:-:S03]  /*a5b0*/  @!P0 IMAD.IADD R11, R11, 0x1, -R93 ;  /* 0x000000010b0b8824 */ /* 0x000fc600078e0a5d */
[--C-:B------:R-:W-:Y:S02]  /*a5c0*/  @!P4 IMAD.IADD R50, R50, 0x1, -R93.reuse ;  /* 0x000000013232c824 */ /* 0x100fe400078e0a5d */
[C---:B------:R-:W-:Y:S01]  /*a5d0*/  ISETP.GT.U32.AND P4, PT, R93.reuse, R11, PT ;  /* 0x0000000b5d00720c */ /* 0x040fe20003f84070 */
[----:B------:R-:W-:Y:S01]  /*a5e0*/  @!P3 IMAD.MOV R32, RZ, RZ, -R32 ;  /* 0x000000ffff20b224 */ /* 0x000fe200078e0a20 */
[----:B------:R-:W-:Y:S02]  /*a5f0*/  ISETP.GT.U32.AND P3, PT, R93, R44, PT ;  /* 0x0000002c5d00720c */ /* 0x000fe40003f64070 */
[----:B----4-:R-:W-:Y:S02]  /*a600*/  ISETP.GE.AND P5, PT, R160, RZ, PT ;  /* 0x000000ffa000720c */ /* 0x010fe40003fa6270 */
[----:B------:R-:W4:Y:S07]  /*a610*/  LDL R160, [R1+0x2084] ;  /* 0x0020840001a07983 */ /* 0x000f2e0000100800 */
[----:B------:R-:W-:Y:S01]  /*a620*/  @!P4 IMAD.IADD R11, R11, 0x1, -R93 ;  /* 0x000000010b0bc824 */ /* 0x000fe200078e0a5d */
[----:B------:R-:W-:-:S02]  /*a630*/  ISETP.GT.U32.AND P4, PT, R93, R64, PT ;  /* 0x000000405d00720c */ /* 0x000fc40003f84070 */
[----:B------:R-:W-:Y:S02]  /*a640*/  ISETP.GE.AND P0, PT, R252, RZ, PT ;  /* 0x000000fffc00720c */ /* 0x000fe40003f06270 */
[----:B------:R-:W-:Y:S02]  /*a650*/  @!P6 IADD3 R232, -R232, RZ, RZ ;  /* 0x000000ffe8e8e210 */ /* 0x000fe40007ffe1ff */
[----:B------:R-:W-:Y:S02]  /*a660*/  @!P3 IADD3 R44, R44, -R93, RZ ;  /* 0x8000005d2c2cb210 */ /* 0x000fe40007ffe0ff */
[C---:B------:R-:W-:Y:S01]  /*a670*/  ISETP.GT.U32.AND P6, PT, R93.reuse, R46, PT ;  /* 0x0000002e5d00720c */ /* 0x040fe20003fc4070 */
[----:B------:R-:W-:Y:S01]  /*a680*/  @!P5 IMAD.MOV R34, RZ, RZ, -R34 ;  /* 0x000000ffff22d224 */ /* 0x000fe200078e0a22 */
[----:B------:R-:W-:Y:S02]  /*a690*/  IADD3 R252, R204, 0xfa, RZ ;  /* 0x000000faccfc7810 */ /* 0x000fe40007ffe0ff */
[----:B------:R-:W-:-:S02]  /*a6a0*/  ISETP.GT.U32.AND P5, PT, R93, R50, PT ;  /* 0x000000325d00720c */ /* 0x000fc40003fa4070 */
[----:B------:R-:W-:Y:S01]  /*a6b0*/  ISETP.GT.U32.AND P3, PT, R93, R58, PT ;  /* 0x0000003a5d00720c */ /* 0x000fe20003f64070 */
[----:B------:R-:W-:Y:S01]  /*a6c0*/  @!P4 IMAD.IADD R64, R64, 0x1, -R93 ;  /* 0x000000014040c824 */ /* 0x000fe200078e0a5d */
[----:B------:R-:W-:Y:S01]  /*a6d0*/  STL [R1+0x1e54], R252 ;  /* 0x001e54fc01007387 */ /* 0x000fe20000100800 */
[----:B------:R-:W-:-:S04]  /*a6e0*/  @!P0 IMAD.MOV R30, RZ, RZ, -R30 ;  /* 0x000000ffff1e8224 */ /* 0x000fc800078e0a1e */
[--C-:B------:R-:W-:Y:S01]  /*a6f0*/  @!P6 IMAD.IADD R46, R46, 0x1, -R93.reuse ;  /* 0x000000012e2ee824 */ /* 0x100fe200078e0a5d */
[----:B------:R-:W-:Y:S01]  /*a700*/  ISETP.GT.U32.AND P6, PT, R93, R60, PT ;  /* 0x0000003c5d00720c */ /* 0x000fe20003fc4070 */
[----:B------:R-:W-:Y:S01]  /*a710*/  @!P1 IMAD.MOV R38, RZ, RZ, -R38 ;  /* 0x000000ffff269224 */ /* 0x000fe200078e0a26 */
[----:B------:R-:W-:Y:S01]  /*a720*/  @!P2 IADD3 R36, -R36, RZ, RZ ;  /* 0x000000ff2424a210 */ /* 0x000fe20007ffe1ff */
[--C-:B------:R-:W-:Y:S01]  /*a730*/  @!P5 IMAD.IADD R50, R50, 0x1, -R93.reuse ;  /* 0x000000013232d824 */ /* 0x100fe200078e0a5d */
[----:B------:R-:W-:Y:S01]  /*a740*/  ISETP.GE.AND P4, PT, R220, RZ, PT ;  /* 0x000000ffdc00720c */ /* 0x000fe20003f86270 */
[----:B------:R-:W-:Y:S01]  /*a750*/  @!P3 IMAD.IADD R58, R58, 0x1, -R93 ;  /* 0x000000013a3ab824 */ /* 0x000fe200078e0a5d */
[----:B------:R-:W4:Y:S01]  /*a760*/  LDL R220, [R1+0x2098] ;  /* 0x0020980001dc7983 */ /* 0x000f220000100800 */
[----:B------:R-:W-:-:S03]  /*a770*/  ISETP.GE.AND P5, PT, R250, RZ, PT ;  /* 0x000000fffa00720c */ /* 0x000fc60003fa6270 */
[----:B------:R-:W4:Y:S03]  /*a780*/  LDL R250, [R1+0x20e0] ;  /* 0x0020e00001fa7983 */ /* 0x000f260000100800 */
[----:B------:R-:W-:Y:S01]  /*a790*/  @!P6 IADD3 R60, R60, -R93, RZ ;  /* 0x8000005d3c3ce210 */ /* 0x000fe20007ffe0ff */
[----:B------:R-:W4:Y:S04]  /*a7a0*/  LDL R153, [R1+0x2104] ;  /* 0x0021040001997983 */ /* 0x000f280000100800 */
[----:B------:R-:W4:Y:S01]  /*a7b0*/  LDL R241, [R1+0x20d4] ;  /* 0x0020d40001f17983 */ /* 0x000f220000100800 */
[----:B--2---:R-:W-:-:S03]  /*a7c0*/  ISETP.GE.AND P3, PT, R248, RZ, PT ;  /* 0x000000fff800720c */ /* 0x004fc60003f66270 */
[----:B------:R-:W2:Y:S01]  /*a7d0*/  LDL R248, [R1+0x20dc] ;  /* 0x0020dc0001f87983 */ /* 0x000ea20000100800 */
[----:B---3--:R-:W-:-:S03]  /*a7e0*/  ISETP.GE.AND P6, PT, R249, RZ, PT ;  /* 0x000000fff900720c */ /* 0x008fc60003fc6270 */
[----:B------:R-:W3:Y:S01]  /*a7f0*/  LDL R249, [R1+0x20f4] ;  /* 0x0020f40001f97983 */ /* 0x000ee20000100800 */
[C---:B------:R-:W-:Y:S02]  /*a800*/  ISETP.GT.U32.AND P0, PT, R93.reuse, R42, PT ;  /* 0x0000002a5d00720c */ /* 0x040fe40003f04070 */
[----:B------:R-:W-:-:S11]  /*a810*/  ISETP.GT.U32.AND P1, PT, R93, R54, PT ;  /* 0x000000365d00720c */ /* 0x000fd60003f24070 */
[--C-:B------:R-:W-:Y:S01]  /*a820*/  @!P0 IMAD.IADD R42, R42, 0x1, -R93.reuse ;  /* 0x000000012a2a8824 */ /* 0x100fe200078e0a5d */
[C---:B------:R-:W-:Y:S02]  /*a830*/  ISETP.GT.U32.AND P0, PT, R93.reuse, R56, PT ;  /* 0x000000385d00720c */ /* 0x040fe40003f04070 */
[----:B------:R-:W-:Y:S02]  /*a840*/  @!P1 IADD3 R54, R54, -R93, RZ ;  /* 0x8000005d36369210 */ /* 0x000fe40007ffe0ff */
[----:B------:R-:W-:Y:S02]  /*a850*/  ISETP.GT.U32.AND P2, PT, R93, R48, PT ;  /* 0x000000305d00720c */ /* 0x000fe40003f44070 */
[----:B------:R-:W-:Y:S02]  /*a860*/  ISETP.GE.AND P1, PT, R251, RZ, PT ;  /* 0x000000fffb00720c */ /* 0x000fe40003f26270 */
[----:B------:R-:W3:Y:S05]  /*a870*/  LDL R251, [R1+0x20e8] ;  /* 0x0020e80001fb7983 */ /* 0x000eea0000100800 */
[----:B------:R-:W-:-:S06]  /*a880*/  @!P0 IMAD.IADD R56, R56, 0x1, -R93 ;  /* 0x0000000138388824 */ /* 0x000fcc00078e0a5d */
[----:B------:R-:W-:Y:S01]  /*a890*/  @!P1 IMAD.MOV R42, RZ, RZ, -R42 ;  /* 0x000000ffff2a9224 */ /* 0x000fe200078e0a2a */
[C---:B------:R-:W-:Y:S01]  /*a8a0*/  ISETP.GT.U32.AND P1, PT, R93.reuse, R64, PT ;  /* 0x000000405d00720c */ /* 0x040fe20003f24070 */
[--C-:B------:R-:W-:Y:S01]  /*a8b0*/  @!P2 IMAD.IADD R48, R48, 0x1, -R93.reuse ;  /* 0x000000013030a824 */ /* 0x100fe200078e0a5d */
[C---:B------:R-:W-:Y:S02]  /*a8c0*/  ISETP.GT.U32.AND P2, PT, R93.reuse, R62, PT ;  /* 0x0000003e5d00720c */ /* 0x040fe40003f44070 */
[----:B----4-:R-:W-:Y:S02]  /*a8d0*/  ISETP.GE.AND P0, PT, R160, RZ, PT ;  /* 0x000000ffa000720c */ /* 0x010fe40003f06270 */
[----:B------:R-:W4:Y:S07]  /*a8e0*/  LDL R160, [R1+0x20b0] ;  /* 0x0020b00001a07983 */ /* 0x000f2e0000100800 */
[----:B------:R-:W-:Y:S01]  /*a8f0*/  @!P1 IMAD.IADD R64, R64, 0x1, -R93 ;  /* 0x0000000140409824 */ /* 0x000fe200078e0a5d */
[----:B------:R-:W-:-:S03]  /*a900*/  ISETP.GT.U32.AND P1, PT, R93, R66, PT ;  /* 0x000000425d00720c */ /* 0x000fc60003f24070 */
[----:B------:R-:W-:Y:S01]  /*a910*/  @!P0 IMAD.MOV R46, RZ, RZ, -R46 ;  /* 0x000000ffff2e8224 */ /* 0x000fe200078e0a2e */
[C---:B------:R-:W-:Y:S01]  /*a920*/  ISETP.GT.U32.AND P0, PT, R93.reuse, R58, PT ;  /* 0x0000003a5d00720c */ /* 0x040fe20003f04070 */
[----:B------:R-:W-:Y:S01]  /*a930*/  @!P2 IMAD.IADD R62, R62, 0x1, -R93 ;  /* 0x000000013e3ea824 */ /* 0x000fe200078e0a5d */
[C---:B------:R-:W-:Y:S01]  /*a940*/  ISETP.GT.U32.AND P2, PT, R93.reuse, R54, PT ;  /* 0x000000365d00720c */ /* 0x040fe20003f44070 */
[----:B------:R-:W-:Y:S01]  /*a950*/  @!P3 IMAD.MOV R48, RZ, RZ, -R48 ;  /* 0x000000ffff30b224 */ /* 0x000fe200078e0a30 */
[----:B------:R-:W-:-:S05]  /*a960*/  ISETP.GT.U32.AND P3, PT, R93, R60, PT ;  /* 0x0000003c5d00720c */ /* 0x000fca0003f64070 */
[----:B------:R-:W-:-:S04]  /*a970*/  @!P1 IMAD.IADD R66, R66, 0x1, -R93 ;  /* 0x0000000142429824 */ /* 0x000fc800078e0a5d */
[----:B------:R-:W-:Y:S01]  /*a980*/  @!P0 IMAD.IADD R58, R58, 0x1, -R93 ;  /* 0x000000013a3a8824 */ /* 0x000fe200078e0a5d */
[----:B------:R-:W-:Y:S02]  /*a990*/  ISETP.GT.U32.AND P0, PT, R93, R70, PT ;  /* 0x000000465d00720c */ /* 0x000fe40003f04070 */
[----:B------:R-:W-:Y:S02]  /*a9a0*/  ISETP.GE.AND P1, PT, R220, RZ, PT ;  /* 0x000000ffdc00720c */ /* 0x000fe40003f26270 */
[----:B------:R-:W4:Y:S01]  /*a9b0*/  LDL R220, [R1+0x20f0] ;  /* 0x0020f00001dc7983 */ /* 0x000f220000100800 */
[-C--:B------:R-:W-:Y:S02]  /*a9c0*/  @!P2 IADD3 R54, R54, -R93.reuse, RZ ;  /* 0x8000005d3636a210 */ /* 0x080fe40007ffe0ff */
[----:B------:R-:W-:-:S06]  /*a9d0*/  @!P3 IADD3 R60, R60, -R93, RZ ;  /* 0x8000005d3c3cb210 */ /* 0x000fcc0007ffe0ff */
[----:B------:R-:W-:Y:S01]  /*a9e0*/  @!P0 IMAD.IADD R70, R70, 0x1, -R93 ;  /* 0x0000000146468824 */ /* 0x000fe200078e0a5d */
[----:B------:R-:W-:Y:S02]  /*a9f0*/  ISETP.GE.AND P2, PT, R250, RZ, PT ;  /* 0x000000fffa00720c */ /* 0x000fe40003f46270 */
[----:B------:R-:W-:Y:S01]  /*aa00*/  ISETP.GT.U32.AND P3, PT, R93, R72, PT ;  /* 0x000000485d00720c */ /* 0x000fe20003f64070 */
[----:B------:R-:W4:-:S12]  /*aa10*/  LDL R250, [R1+0x20ac] ;  /* 0x0020ac0001fa7983 */ /* 0x000f180000100800 */
[----:B------:R-:W-:Y:S01]  /*aa20*/  @!P3 IMAD.IADD R72, R72, 0x1, -R93 ;  /* 0x000000014848b824 */ /* 0x000fe200078e0a5d */
[----:B--2---:R-:W-:Y:S02]  /*aa30*/  ISETP.GE.AND P0, PT, R248, RZ, PT ;  /* 0x000000fff800720c */ /* 0x004fe40003f06270 */
[----:B------:R-:W2:Y:S01]  /*aa40*/  LDL R248, [R1+0x2118] ;  /* 0x0021180001f87983 */ /* 0x000ea20000100800 */
[----:B---3--:R-:W-:-:S03]  /*aa50*/  ISETP.GE.AND P3, PT, R249, RZ, PT ;  /* 0x000000fff900720c */ /* 0x008fc60003f66270 */
[----:B------:R-:W3:Y:S01]  /*aa60*/  LDL R249, [R1+0x211c] ;  /* 0x00211c0001f97983 */ /* 0x000ee20000100800 */
[----:B------:R-:W-:Y:S01]  /*aa70*/  @!P5 IMAD.MOV R11, RZ, RZ, -R11 ;  /* 0x000000ffff0bd224 */ /* 0x000fe200078e0a0b */
[C---:B------:R-:W-:Y:S02]  /*aa80*/  ISETP.GT.U32.AND P5, PT, R93.reuse, R62, PT ;  /* 0x0000003e5d00720c */ /* 0x040fe40003fa4070 */
[----:B------:R-:W-:Y:S02]  /*aa90*/  @!P4 IADD3 R44, -R44, RZ, RZ ;  /* 0x000000ff2c2cc210 */ /* 0x000fe40007ffe1ff */
[C---:B------:R-:W-:Y:S01]  /*aaa0*/  ISETP.GT.U32.AND P4, PT, R93.reuse, R56, PT ;  /* 0x000000385d00720c */ /* 0x040fe20003f84070 */
[----:B------:R-:W-:Y:S01]  /*aab0*/  @!P6 IMAD.MOV R50, RZ, RZ, -R50 ;  /* 0x000000ffff32e224 */ /* 0x000fe200078e0a32 */
[----:B------:R-:W-:-:S07]  /*aac0*/  ISETP.GT.U32.AND P6, PT, R93, R147, PT ;  /* 0x000000935d00720c */ /* 0x000fce0003fc4070 */
[----:B------:R-:W-:-:S04]  /*aad0*/  @!P5 IMAD.IADD R62, R62, 0x1, -R93 ;  /* 0x000000013e3ed824 */ /* 0x000fc800078e0a5d */
[--C-:B------:R-:W-:Y:S01]  /*aae0*/  @!P4 IMAD.IADD R56, R56, 0x1, -R93.reuse ;  /* 0x000000013838c824 */ /* 0x100fe200078e0a5d */
[----:B------:R-:W-:Y:S02]  /*aaf0*/  ISETP.GT.U32.AND P4, PT, R93, R68, PT ;  /* 0x000000445d00720c */ /* 0x000fe40003f84070 */
[----:B------:R-:W-:Y:S02]  /*ab00*/  ISETP.GE.AND P5, PT, R251, RZ, PT ;  /* 0x000000fffb00720c */ /* 0x000fe40003fa6270 */
[----:B------:R-:W3:Y:S01]  /*ab10*/  LDL R251, [R1+0x20d8] ;  /* 0x0020d80001fb7983 */ /* 0x000ee20000100800 */
[----:B------:R-:W-:-:S08]  /*ab20*/  @!P6 IMAD.IADD R147, R147, 0x1, -R93 ;  /* 0x000000019393e824 */ /* 0x000fd000078e0a5d */
[----:B------:R-:W-:Y:S02]  /*ab30*/  @!P4 IADD3 R68, R68, -R93, RZ ;  /* 0x8000005d4444c210 */ /* 0x000fe40007ffe0ff */
[C---:B------:R-:W-:Y:S01]  /*ab40*/  ISETP.GT.U32.AND P6, PT, R93.reuse, R74, PT ;  /* 0x0000004a5d00720c */ /* 0x040fe20003fc4070 */
[----:B------:R-:W-:Y:S01]  /*ab50*/  @!P5 IMAD.MOV R64, RZ, RZ, -R64 ;  /* 0x000000ffff40d224 */ /* 0x000fe200078e0a40 */
[C---:B------:R-:W-:Y:S01]  /*ab60*/  ISETP.GT.U32.AND P5, PT, R93.reuse, R66, PT ;  /* 0x000000425d00720c */ /* 0x040fe20003fa4070 */
[----:B------:R-:W-:Y:S01]  /*ab70*/  @!P1 IMAD.MOV R56, RZ, RZ, -R56 ;  /* 0x000000ffff389224 */ /* 0x000fe200078e0a38 */
[----:B------:R-:W-:-:S09]  /*ab80*/  ISETP.GT.U32.AND P1, PT, R93, R68, PT ;  /* 0x000000445d00720c */ /* 0x000fd20003f24070 */
[-C--:B------:R-:W-:Y:S02]  /*ab90*/  @!P6 IADD3 R74, R74, -R93.reuse, RZ ;  /* 0x8000005d4a4ae210 */ /* 0x080fe40007ffe0ff */
[----:B----4-:R-:W-:Y:S02]  /*aba0*/  ISETP.GE.AND P4, PT, R160, RZ, PT ;  /* 0x000000ffa000720c */ /* 0x010fe40003f86270 */
[----:B------:R-:W-:Y:S02]  /*abb0*/  @!P5 IADD3 R66, R66, -R93, RZ ;  /* 0x8000005d4242d210 */ /* 0x000fe40007ffe0ff */
[C---:B------:R-:W-:Y:S01]  /*abc0*/  ISETP.GT.U32.AND P5, PT, R93.reuse, R80, PT ;  /* 0x000000505d00720c */ /* 0x040fe20003fa4070 */
[----:B------:R-:W-:Y:S01]  /*abd0*/  @!P3 IMAD.MOV R62, RZ, RZ, -R62 ;  /* 0x000000ffff3eb224 */ /* 0x000fe200078e0a3e */
[C---:B------:R-:W-:Y:S01]  /*abe0*/  ISETP.GT.U32.AND P6, PT, R93.reuse, R74, PT ;  /* 0x0000004a5d00720c */ /* 0x040fe20003fc4070 */
[----:B------:R-:W-:Y:S01]  /*abf0*/  @!P1 IMAD.IADD R68, R68, 0x1, -R93 ;  /* 0x0000000144449824 */ /* 0x000fe200078e0a5d */
[----:B------:R-:W-:-:S02]  /*ac00*/  ISETP.GT.U32.AND P3, PT, R93, R12, PT ;  /* 0x0000000c5d00720c */ /* 0x000fc40003f64070 */
[----:B------:R-:W-:-:S03]  /*ac10*/  ISETP.GT.U32.AND P1, PT, R93, R82, PT ;  /* 0x000000525d00720c */ /* 0x000fc60003f24070 */
[----:B------:R-:W-:Y:S02]  /*ac20*/  @!P4 IADD3 R58, -R58, RZ, RZ ;  /* 0x000000ff3a3ac210 */ /* 0x000fe40007ffe1ff */
[----:B------:R-:W-:Y:S02]  /*ac30*/  ISETP.GT.U32.AND P4, PT, R93, R70, PT ;  /* 0x000000465d00720c */ /* 0x000fe40003f84070 */
[--C-:B------:R-:W-:Y:S02]  /*ac40*/  @!P5 IMAD.IADD R80, R80, 0x1, -R93.reuse ;  /* 0x000000015050d824 */ /* 0x100fe400078e0a5d */
[-C--:B------:R-:W-:Y:S02]  /*ac50*/  @!P6 IADD3 R74, R74, -R93.reuse, RZ ;  /* 0x8000005d4a4ae210 */ /* 0x080fe40007ffe0ff */
[----:B------:R-:W-:Y:S01]  /*ac60*/  @!P3 IMAD.IADD R12, R12, 0x1, -R93 ;  /* 0x000000010c0cb824 */ /* 0x000fe200078e0a5d */
[----:B------:R-:W-:Y:S02]  /*ac70*/  ISETP.GE.AND P6, PT, R153, RZ, PT ;  /* 0x000000ff9900720c */ /* 0x000fe40003fc6270 */
[----:B------:R-:W-:Y:S01]  /*ac80*/  @!P1 IADD3 R82, R82, -R93, RZ ;  /* 0x8000005d52529210 */ /* 0x000fe20007ffe0ff */
[----:B------:R-:W4:Y:S01]  /*ac90*/  LDL R153, [R1+0x20ec] ;  /* 0x0020ec0001997983 */ /* 0x000f220000100800 */
[----:B------:R-:W-:-:S03]  /*aca0*/  ISETP.GE.AND P5, PT, R220, RZ, PT ;  /* 0x000000ffdc00720c */ /* 0x000fc60003fa6270 */
[----:B------:R-:W4:Y:S01]  /*acb0*/  LDL R220, [R1+0x213c] ;  /* 0x00213c0001dc7983 */ /* 0x000f220000100800 */
[--C-:B------:R-:W-:Y:S01]  /*acc0*/  @!P4 IMAD.IADD R70, R70, 0x1, -R93.reuse ;  /* 0x000000014646c824 */ /* 0x100fe200078e0a5d */
[----:B------:R-:W-:Y:S02]  /*acd0*/  ISETP.GT.U32.AND P4, PT, R93, R84, PT ;  /* 0x000000545d00720c */ /* 0x000fe40003f84070 */
[----:B------:R-:W-:Y:S02]  /*ace0*/  ISETP.GE.AND P3, PT, R250, RZ, PT ;  /* 0x000000fffa00720c */ /* 0x000fe40003f66270 */
[----:B------:R-:W4:Y:S09]  /*acf0*/  LDL R250, [R1+0x2114] ;  /* 0x0021140001fa7983 */ /* 0x000f320000100800 */
[----:B------:R-:W-:Y:S01]  /*ad00*/  @!P4 IMAD.IADD R84, R84, 0x1, -R93 ;  /* 0x000000015454c824 */ /* 0x000fe200078e0a5d */
[----:B--2---:R-:W-:-:S02]  /*ad10*/  ISETP.GE.AND P1, PT, R248, RZ, PT ;  /* 0x000000fff800720c */ /* 0x004fc40003f26270 */
[----:B------:R-:W2:Y:S01]  /*ad20*/  LDL R248, [R1+0x2144] ;  /* 0x0021440001f87983 */ /* 0x000ea20000100800 */
[----:B---3--:R-:W-:-:S03]  /*ad30*/  ISETP.GE.AND P4, PT, R249, RZ, PT ;  /* 0x000000fff900720c */ /* 0x008fc60003f86270 */
[----:B------:R-:W3:Y:S01]  /*ad40*/  LDL R249, [R1+0x20e4] ;  /* 0x0020e40001f97983 */ /* 0x000ee20000100800 */
[----:B------:R-:W-:Y:S01]  /*ad50*/  @!P2 IMAD.MOV R54, RZ, RZ, -R54 ;  /* 0x000000ffff36a224 */ /* 0x000fe200078e0a36 */
[C---:B------:R-:W-:Y:S01]  /*ad60*/  ISETP.GT.U32.AND P2, PT, R93.reuse, R147, PT ;  /* 0x000000935d00720c */ /* 0x040fe20003f44070 */
[----:B------:R-:W-:Y:S01]  /*ad70*/  @!P0 IMAD.MOV R60, RZ, RZ, -R60 ;  /* 0x000000ffff3c8224 */ /* 0x000fe200078e0a3c */
[----:B------:R-:W-:-:S11]  /*ad80*/  ISETP.GT.U32.AND P0, PT, R93, R72, PT ;  /* 0x000000485d00720c */ /* 0x000fd60003f04070 */
[--C-:B------:R-:W-:Y:S01]  /*ad90*/  @!P2 IMAD.IADD R147, R147, 0x1, -R93.reuse ;  /* 0x000000019393a824 */ /* 0x100fe200078e0a5d */
[C---:B------:R-:W-:Y:S01]  /*ada0*/  ISETP.GT.U32.AND P2, PT, R93.reuse, R78, PT ;  /* 0x0000004e5d00720c */ /* 0x040fe20003f44070 */
[----:B------:R-:W-:Y:S01]  /*adb0*/  @!P0 IMAD.IADD R72, R72, 0x1, -R93 ;  /* 0x0000000148488824 */ /* 0x000fe200078e0a5d */
[----:B------:R-:W-:Y:S02]  /*adc0*/  ISETP.GT.U32.AND P0, PT, R93, R86, PT ;  /* 0x000000565d00720c */ /* 0x000fe40003f04070 */
[----:B------:R-:W-:-:S09]  /*add0*/  @!P3 IADD3 R66, -R66, RZ, RZ ;  /* 0x000000ff4242b210 */ /* 0x000fd20007ffe1ff */
[----:B------:R-:W-:Y:S01]  /*ade0*/  @!P2 IMAD.IADD R78, R78, 0x1, -R93 ;  /* 0x000000014e4ea824 */ /* 0x000fe200078e0a5d */
[----:B------:R-:W-:-:S04]  /*adf0*/  ISETP.GE.AND P2, PT, R251, RZ, PT ;  /* 0x000000fffb00720c */ /* 0x000fc80003f46270 */
[C---:B------:R-:W-:Y:S01]  /*ae00*/  ISETP.GT.U32.AND P3, PT, R93.reuse, R78, PT ;  /* 0x0000004e5d00720c */ /* 0x040fe20003f64070 */
[----:B------:R-:W-:Y:S01]  /*ae10*/  @!P0 IMAD.IADD R86, R86, 0x1, -R93 ;  /* 0x0000000156568824 */ /* 0x000fe200078e0a5d */
[----:B------:R-:W-:-:S07]  /*ae20*/  ISETP.GT.U32.AND P0, PT, R93, R12, PT ;  /* 0x0000000c5d00720c */ /* 0x000fce0003f04070 */
[----:B------:R-:W-:Y:S01]  /*ae30*/  @!P2 IMAD.MOV R68, RZ, RZ, -R68 ;  /* 0x000000ffff44a224 */ /* 0x000fe200078e0a44 */
[----:B------:R-:W-:-:S03]  /*ae40*/  ISETP.GT.U32.AND P2, PT, R93, R80, PT ;  /* 0x000000505d00720c */ /* 0x000fc60003f44070 */
[----:B------:R-:W-:Y:S01]  /*ae50*/  @!P3 IMAD.IADD R78, R78, 0x1, -R93 ;  /* 0x000000014e4eb824 */ /* 0x000fe200078e0a5d */
[C---:B------:R-:W-:Y:S01]  /*ae60*/  ISETP.GT.U32.AND P3, PT, R93.reuse, R92, PT ;  /* 0x0000005c5d00720c */ /* 0x040fe20003f64070 */
[----:B------:R-:W-:Y:S01]  /*ae70*/  @!P6 IMAD.MOV R147, RZ, RZ, -R147 ;  /* 0x000000ffff93e224 */ /* 0x000fe200078e0a93 */
[----:B------:R-:W-:Y:S01]  /*ae80*/  @!P4 IADD3 R74, -R74, RZ, RZ ;  /* 0x000000ff4a4ac210 */ /* 0x000fe20007ffe1ff */
[----:B------:R-:W-:Y:S01]  /*ae90*/  @!P5 IMAD.MOV R70, RZ, RZ, -R70 ;  /* 0x000000ffff46d224 */ /* 0x000fe200078e0a46 */
[C---:B------:R-:W-:Y:S01]  /*aea0*/  ISETP.GT.U32.AND P6, PT, R93.reuse, R82, PT ;  /* 0x000000525d00720c */ /* 0x040fe20003fc4070 */
[--C-:B------:R-:W-:Y:S01]  /*aeb0*/  @!P0 IMAD.IADD R12, R12, 0x1, -R93.reuse ;  /* 0x000000010c0c8824 */ /* 0x100fe200078e0a5d */
[----:B------:R-:W-:Y:S02]  /*aec0*/  IADD3 R251, R204, 0xfb, RZ ;  /* 0x000000fbccfb7810 */ /* 0x000fe40007ffe0ff */
[C---:B------:R-:W-:Y:S02]  /*aed0*/  ISETP.GT.U32.AND P5, PT, R93.reuse, R86, PT ;  /* 0x000000565d00720c */ /* 0x040fe40003fa4070 */
[C---:B------:R-:W-:Y:S01]  /*aee0*/  ISETP.GT.U32.AND P4, PT, R93.reuse, R90, PT ;  /* 0x0000005a5d00720c */ /* 0x040fe20003f84070 */
[----:B------:R-:W-:Y:S01]  /*aef0*/  @!P2 IMAD.IADD R80, R80, 0x1, -R93 ;  /* 0x000000015050a824 */ /* 0x000fe200078e0a5d */
[----:B------:R-:W-:-:S02]  /*af00*/  ISETP.GT.U32.AND P0, PT, R93, R100, PT ;  /* 0x000000645d00720c */ /* 0x000fc40003f04070 */
[C---:B------:R-:W-:Y:S01]  /*af10*/  ISETP.GT.U32.AND P2, PT, R93.reuse, R94, PT ;  /* 0x0000005e5d00720c */ /* 0x040fe20003f44070 */
[--C-:B------:R-:W-:Y:S01]  /*af20*/  @!P3 IMAD.IADD R92, R92, 0x1, -R93.reuse ;  /* 0x000000015c5cb824 */ /* 0x100fe200078e0a5d */
[----:B------:R-:W-:Y:S01]  /*af30*/  STL [R1+0x1e44], R251 ;  /* 0x001e44fb01007387 */ /* 0x000fe20000100800 */
[-C--:B------:R-:W-:Y:S02]  /*af40*/  @!P6 IADD3 R82, R82, -R93.reuse, RZ ;  /* 0x8000005d5252e210 */ /* 0x080fe40007ffe0ff */
[----:B------:R-:W-:Y:S02]  /*af50*/  ISETP.GT.U32.AND P6, PT, R93, R96, PT ;  /* 0x000000605d00720c */ /* 0x000fe40003fc4070 */
[--C-:B------:R-:W-:Y:S01]  /*af60*/  @!P5 IMAD.IADD R86, R86, 0x1, -R93.reuse ;  /* 0x000000015656d824 */ /* 0x100fe200078e0a5d */
[----:B------:R-:W-:Y:S01]  /*af70*/  ISETP.GE.AND P5, PT, R241, RZ, PT ;  /* 0x000000fff100720c */ /* 0x000fe20003fa6270 */
[----:B------:R-:W-:Y:S01]  /*af80*/  @!P4 IMAD.IADD R90, R90, 0x1, -R93 ;  /* 0x000000015a5ac824 */ /* 0x000fe200078e0a5d */
[----:B------:R-:W3:Y:S01]  /*af90*/  LDL R241, [R1+0x2110] ;  /* 0x0021100001f17983 */ /* 0x000ee20000100800 */
[----:B------:R-:W-:-:S02]  /*afa0*/  @!P0 IADD3 R100, R100, -R93, RZ ;  /* 0x8000005d64648210 */ /* 0x000fc40007ffe0ff */
[----:B------:R-:W-:Y:S01]  /*afb0*/  @!P2 IMAD.IADD R94, R94, 0x1, -R93 ;  /* 0x000000015e5ea824 */ /* 0x000fe200078e0a5d */
[----:B----4-:R-:W-:Y:S02]  /*afc0*/  ISETP.GE.AND P4, PT, R153, RZ, PT ;  /* 0x000000ff9900720c */ /* 0x010fe40003f86270 */
[----:B------:R-:W4:Y:S01]  /*afd0*/  LDL R153, [R1+0x2138] ;  /* 0x0021380001997983 */ /* 0x000f220000100800 */
[----:B------:R-:W-:-:S03]  /*afe0*/  ISETP.GE.AND P3, PT, R220, RZ, PT ;  /* 0x000000ffdc00720c */ /* 0x000fc60003f66270 */
[----:B------:R-:W4:Y:S01]  /*aff0*/  LDL R220, [R1+0x215c] ;  /* 0x00215c0001dc7983 */ /* 0x000f220000100800 */
[----:B------:R-:W-:-:S03]  /*b000*/  ISETP.GE.AND P0, PT, R250, RZ, PT ;  /* 0x000000fffa00720c */ /* 0x000fc60003f06270 */
[----:B------:R-:W4:Y:S01]  /*b010*/  LDL R250, [R1+0x2150] ;  /* 0x0021500001fa7983 */ /* 0x000f220000100800 */
[----:B------:R-:W-:Y:S01]  /*b020*/  @!P6 IMAD.IADD R96, R96, 0x1, -R93 ;  /* 0x000000016060e824 */ /* 0x000fe200078e0a5d */
[----:B--2---:R-:W-:Y:S02]  /*b030*/  ISETP.GE.AND P2, PT, R248, RZ, PT ;  /* 0x000000fff800720c */ /* 0x004fe40003f46270 */
[----:B------:R-:W2:Y:S01]  /*b040*/  LDL R248, [R1+0x20d0] ;  /* 0x0020d00001f87983 */ /* 0x000ea20000100800 */
[----:B---3--:R-:W-:-:S03]  /*b050*/  ISETP.GE.AND P6, PT, R249, RZ, PT ;  /* 0x000000fff900720c */ /* 0x008fc60003fc6270 */
[----:B------:R-:W3:Y:S01]  /*b060*/  LDL R249, [R1+0x210c] ;  /* 0x00210c0001f97983 */ /* 0x000ee20000100800 */
[----:B------:R-:W-:Y:S01]  /*b070*/  @!P1 IMAD.MOV R72, RZ, RZ, -R72 ;  /* 0x000000ffff489224 */ /* 0x000fe200078e0a48 */
[C---:B------:R-:W-:Y:S02]  /*b080*/  ISETP.GT.U32.AND P1, PT, R93.reuse, R84, PT ;  /* 0x000000545d00720c */ /* 0x040fe40003f24070 */
[----:B-1----:R-:W-:Y:S01]  /*b090*/  IABS R149, R149 ;  /* 0x0000009500957213 */ /* 0x002fe20000000000 */
[----:B------:R-:W-:Y:S01]  /*b0a0*/  @!P0 IMAD.MOV R80, RZ, RZ, -R80 ;  /* 0x000000ffff508224 */ /* 0x000fe200078e0a50 */
[----:B------:R-:W-:-:S03]  /*b0b0*/  ISETP.GT.U32.AND P0, PT, R93, R92, PT ;  /* 0x0000005c5d00720c */ /* 0x000fc60003f04070 */
[----:B------:R-:W-:Y:S01]  /*b0c0*/  IMAD.HI.U32 R151, R208, R149, RZ ;  /* 0x00000095d0977227 */ /* 0x000fe200078e00ff */
[----:B------:R-:W-:-:S04]  /*b0d0*/  @!P3 IADD3 R82, -R82, RZ, RZ ;  /* 0x000000ff5252b210 */ /* 0x000fc80007ffe1ff */
[----:B------:R-:W-:Y:S01]  /*b0e0*/  IADD3 R151, -R151, RZ, RZ ;  /* 0x000000ff97977210 */ /* 0x000fe20007ffe1ff */
[----:B------:R-:W-:Y:S01]  /*b0f0*/  @!P1 IMAD.IADD R84, R84, 0x1, -R93 ;  /* 0x0000000154549824 */ /* 0x000fe200078e0a5d */
[C---:B------:R-:W-:Y:S01]  /*b100*/  ISETP.GT.U32.AND P1, PT, R93.reuse, R98, PT ;  /* 0x000000625d00720c */ /* 0x040fe20003f24070 */
[----:B------:R-:W-:Y:S01]  /*b110*/  @!P5 IMAD.MOV R12, RZ, RZ, -R12 ;  /* 0x000000ffff0cd224 */ /* 0x000fe200078e0a0c */
[C---:B------:R-:W-:Y:S01]  /*b120*/  ISETP.GT.U32.AND P5, PT, R93.reuse, R100, PT ;  /* 0x000000645d00720c */ /* 0x040fe20003fa4070 */
[C---:B------:R-:W-:Y:S01]  /*b130*/  IMAD R149, R93.reuse, R151, R149 ;  /* 0x000000975d957224 */ /* 0x040fe200078e0295 */
[C---:B------:R-:W-:Y:S02]  /*b140*/  ISETP.GT.U32.AND P3, PT, R93.reuse, R94, PT ;  /* 0x0000005e5d00720c */ /* 0x040fe40003f64070 */
[----:B------:R-:W-:Y:S01]  /*b150*/  IABS R151, R252 ;  /* 0x000000fc00977213 */ /* 0x000fe20000000000 */
[----:B------:R-:W-:Y:S01]  /*b160*/  @!P0 IMAD.IADD R92, R92, 0x1, -R93 ;  /* 0x000000015c5c8824 */ /* 0x000fe200078e0a5d */
[----:B------:R-:W-:-:S03]  /*b170*/  ISETP.GT.U32.AND P0, PT, R93, R104, PT ;  /* 0x000000685d00720c */ /* 0x000fc60003f04070 */
[----:B------:R-:W-:Y:S02]  /*b180*/  IMAD.HI.U32 R160, R208, R151, RZ ;  /* 0x00000097d0a07227 */ /* 0x000fe400078e00ff */
[-C--:B------:R-:W-:Y:S02]  /*b190*/  @!P1 IADD3 R98, R98, -R93.reuse, RZ ;  /* 0x8000005d62629210 */ /* 0x080fe40007ffe0ff */
[----:B------:R-:W-:Y:S01]  /*b1a0*/  IMAD.MOV R160, RZ, RZ, -R160 ;  /* 0x000000ffffa07224 */ /* 0x000fe200078e0aa0 */
[----:B------:R-:W-:Y:S01]  /*b1b0*/  @!P5 IADD3 R100, R100, -R93, RZ ;  /* 0x8000005d6464d210 */ /* 0x000fe20007ffe0ff */
[----:B------:R-:W-:Y:S01]  /*b1c0*/  @!P4 IMAD.MOV R78, RZ, RZ, -R78 ;  /* 0x000000ffff4ec224 */ /* 0x000fe200078e0a4e */
[C---:B------:R-:W-:Y:S01]  /*b1d0*/  ISETP.GT.U32.AND P1, PT, R93.reuse, R90, PT ;  /* 0x0000005a5d00720c */ /* 0x040fe20003f24070 */
[----:B------:R-:W-:Y:S01]  /*b1e0*/  @!P2 IMAD.MOV R84, RZ, RZ, -R84 ;  /* 0x000000ffff54a224 */ /* 0x000fe200078e0a54 */
[C---:B------:R-:W-:Y:S01]  /*b1f0*/  ISETP.GT.U32.AND P2, PT, R93.reuse, R96, PT ;  /* 0x000000605d00720c */ /* 0x040fe20003f44070 */
[----:B------:R-:W-:Y:S01]  /*b200*/  @!P3 IMAD.IADD R94, R94, 0x1, -R93 ;  /* 0x000000015e5eb824 */ /* 0x000fe200078e0a5d */
[C---:B------:R-:W-:Y:S01]  /*b210*/  ISETP.GT.U32.AND P4, PT, R93.reuse, R98, PT ;  /* 0x000000625d00720c */ /* 0x040fe20003f84070 */
[C---:B------:R-:W-:Y:S01]  /*b220*/  IMAD R151, R93.reuse, R160, R151 ;  /* 0x000000a05d977224 */ /* 0x040fe200078e0297 */
[----:B------:R-:W-:-:S02]  /*b230*/  ISETP.GT.U32.AND P5, PT, R93, R102, PT ;  /* 0x000000665d00720c */ /* 0x000fc40003fa4070 */
[C---:B------:R-:W-:Y:S02]  /*b240*/  ISETP.GT.U32.AND P3, PT, R93.reuse, R106, PT ;  /* 0x0000006a5d00720c */ /* 0x040fe40003f64070 */
[----:B------:R-:W-:Y:S01]  /*b250*/  IABS R160, R251 ;  /* 0x000000fb00a07213 */ /* 0x000fe20000000000 */
[--C-:B------:R-:W-:Y:S02]  /*b260*/  @!P0 IMAD.IADD R104, R104, 0x1, -R93.reuse ;  /* 0x0000000168688824 */ /* 0x100fe400078e0a5d */
[--C-:B------:R-:W-:Y:S02]  /*b270*/  @!P1 IMAD.IADD R90, R90, 0x1, -R93.reuse ;  /* 0x000000015a5a9824 */ /* 0x100fe400078e0a5d */
[--C-:B------:R-:W-:Y:S01]  /*b280*/  @!P2 IMAD.IADD R96, R96, 0x1, -R93.reuse ;  /* 0x000000016060a824 */ /* 0x100fe200078e0a5d */
[----:B------:R-:W-:Y:S02]  /*b290*/  ISETP.GT.U32.AND P2, PT, R93, R108, PT ;  /* 0x0000006c5d00720c */ /* 0x000fe40003f44070 */
[----:B------:R-:W-:Y:S01]  /*b2a0*/  @!P4 IADD3 R98, R98, -R93, RZ ;  /* 0x8000005d6262c210 */ /* 0x000fe20007ffe0ff */
[----:B------:R-:W-:-:S02]  /*b2b0*/  @!P5 IMAD.IADD R102, R102, 0x1, -R93 ;  /* 0x000000016666d824 */ /* 0x000fc400078e0a5d */
[----:B------:R-:W-:Y:S02]  /*b2c0*/  @!P3 IADD3 R106, R106, -R93, RZ ;  /* 0x8000005d6a6ab210 */ /* 0x000fe40007ffe0ff */
[----:B------:R-:W-:Y:S02]  /*b2d0*/  ISETP.GE.AND P1, PT, R241, RZ, PT ;  /* 0x000000fff100720c */ /* 0x000fe40003f26270 */
[----:B------:R-:W3:Y:S01]  /*b2e0*/  LDL R241, [R1+0x2158] ;  /* 0x0021580001f17983 */ /* 0x000ee20000100800 */
[----:B----4-:R-:W-:-:S03]  /*b2f0*/  ISETP.GE.AND P4, PT, R153, RZ, PT ;  /* 0x000000ff9900720c */ /* 0x010fc60003f86270 */
[----:B------:R-:W4:Y:S01]  /*b300*/  LDL R153, [R1+0x216c] ;  /* 0x00216c0001997983 */ /* 0x000f220000100800 */
[----:B------:R-:W-:Y:S01]  /*b310*/  ISETP.GE.AND P0, PT, R220, RZ, PT ;  /* 0x000000ffdc00720c */ /* 0x000fe20003f06270 */
[----:B------:R-:W-:-:S04]  /*b320*/  IMAD.HI.U32 R220, R208, R160, RZ ;  /* 0x000000a0d0dc7227 */ /* 0x000fc800078e00ff */
[----:B------:R-:W-:Y:S01]  /*b330*/  IMAD.MOV R220, RZ, RZ, -R220 ;  /* 0x000000ffffdc7224 */ /* 0x000fe200078e0adc */
[----:B------:R-:W-:-:S03]  /*b340*/  ISETP.GE.AND P5, PT, R250, RZ, PT ;  /* 0x000000fffa00720c */ /* 0x000fc60003fa6270 */
[----:B------:R-:W-:Y:S01]  /*b350*/  IMAD R160, R93, R220, R160 ;  /* 0x000000dc5da07224 */ /* 0x000fe200078e02a0 */
[----:B------:R-:W4:Y:S04]  /*b360*/  LDL R250, [R1+0x20cc] ;  /* 0x0020cc0001fa7983 */ /* 0x000f280000100800 */
[----:B------:R-:W4:Y:S01]  /*b370*/  LDL R220, [R1+0x2134] ;  /* 0x0021340001dc7983 */ /* 0x000f220000100800 */
[----:B------:R-:W-:Y:S01]  /*b380*/  @!P2 IMAD.IADD R108, R108, 0x1, -R93 ;  /* 0x000000016c6ca824 */ /* 0x000fe200078e0a5d */
[----:B--2---:R-:W-:Y:S02]  /*b390*/  ISETP.GE.AND P3, PT, R248, RZ, PT ;  /* 0x000000fff800720c */ /* 0x004fe40003f66270 */
[----:B------:R-:W2:Y:S01]  /*b3a0*/  LDL R248, [R1+0x2108] ;  /* 0x0021080001f87983 */ /* 0x000ea20000100800 */
[----:B---3--:R-:W-:-:S03]  /*b3b0*/  ISETP.GE.AND P2, PT, R249, RZ, PT ;  /* 0x000000fff900720c */ /* 0x008fc60003f46270 */
[----:B------:R-:W3:Y:S01]  /*b3c0*/  LDL R249, [R1+0x2130] ;  /* 0x0021300001f97983 */ /* 0x000ee20000100800 */
[----:B------:R-:W-:Y:S01]  /*b3d0*/  @!P6 IMAD.MOV R86, RZ, RZ, -R86 ;  /* 0x000000ffff56e224 */ /* 0x000fe200078e0a56 */
[C---:B------:R-:W-:Y:S01]  /*b3e0*/  ISETP.GT.U32.AND P6, PT, R93.reuse, R111, PT ;  /* 0x0000006f5d00720c */ /* 0x040fe20003fc4070 */
[----:B------:R-:W-:Y:S01]  /*b3f0*/  @!P4 IMAD.MOV R100, RZ, RZ, -R100 ;  /* 0x000000ffff64c224 */ /* 0x000fe200078e0a64 */
[----:B------:R-:W-:Y:S01]  /*b400*/  @!P1 IADD3 R90, -R90, RZ, RZ ;  /* 0x000000ff5a5a9210 */ /* 0x000fe20007ffe1ff */
[----:B------:R-:W-:Y:S01]  /*b410*/  @!P5 IMAD.MOV R92, RZ, RZ, -R92 ;  /* 0x000000ffff5cd224 */ /* 0x000fe200078e0a5c */
[C---:B------:R-:W-:Y:S02]  /*b420*/  ISETP.GT.U32.AND P4, PT, R93.reuse, R102, PT ;  /* 0x000000665d00720c */ /* 0x040fe40003f84070 */
[----:B------:R-:W-:-:S07]  /*b430*/  ISETP.GT.U32.AND P5, PT, R93, R104, PT ;  /* 0x000000685d00720c */ /* 0x000fce0003fa4070 */
[----:B------:R-:W-:Y:S01]  /*b440*/  @!P6 IMAD.IADD R111, R111, 0x1, -R93 ;  /* 0x000000016f6fe824 */ /* 0x000fe200078e0a5d */
[----:B------:R-:W-:-:S04]  /*b450*/  ISETP.GT.U32.AND P6, PT, R93, R110, PT ;  /* 0x0000006e5d00720c */ /* 0x000fc80003fc4070 */
[C---:B------:R-:W-:Y:S01]  /*b460*/  ISETP.GT.U32.AND P1, PT, R93.reuse, R111, PT ;  /* 0x0000006f5d00720c */ /* 0x040fe20003f24070 */
[----:B------:R-:W-:Y:S01]  /*b470*/  @!P0 IMAD.MOV R94, RZ, RZ, -R94 ;  /* 0x000000ffff5e8224 */ /* 0x000fe200078e0a5e */
[----:B------:R-:W-:Y:S02]  /*b480*/  @!P3 IADD3 R96, -R96, RZ, RZ ;  /* 0x000000ff6060b210 */ /* 0x000fe40007ffe1ff */
[C---:B------:R-:W-:Y:S02]  /*b490*/  ISETP.GT.U32.AND P0, PT, R93.reuse, R106, PT ;  /* 0x0000006a5d00720c */ /* 0x040fe40003f04070 */
[----:B------:R-:W-:-:S03]  /*b4a0*/  ISETP.GT.U32.AND P3, PT, R93, R108, PT ;  /* 0x0000006c5d00720c */ /* 0x000fc60003f64070 */
[--C-:B------:R-:W-:Y:S01]  /*b4b0*/  @!P6 IMAD.IADD R110, R110, 0x1, -R93.reuse ;  /* 0x000000016e6ee824 */ /* 0x100fe200078e0a5d */
[----:B------:R-:W-:Y:S01]  /*b4c0*/  @!P5 IADD3 R104, R104, -R93, RZ ;  /* 0x8000005d6868d210 */ /* 0x000fe20007ffe0ff */
[----:B------:R-:W-:Y:S01]  /*b4d0*/  @!P2 IMAD.MOV R98, RZ, RZ, -R98 ;  /* 0x000000ffff62a224 */ /* 0x000fe200078e0a62 */
[----:B------:R-:W-:Y:S01]  /*b4e0*/  ISETP.GT.U32.AND P2, PT, R93, R13, PT ;  /* 0x0000000d5d00720c */ /* 0x000fe20003f44070 */
[--C-:B------:R-:W-:Y:S01]  /*b4f0*/  @!P1 IMAD.IADD R111, R111, 0x1, -R93.reuse ;  /* 0x000000016f6f9824 */ /* 0x100fe200078e0a5d */
[C---:B------:R-:W-:Y:S01]  /*b500*/  ISETP.GT.U32.AND P1, PT, R93.reuse, R114, PT ;  /* 0x000000725d00720c */ /* 0x040fe20003f24070 */
[--C-:B------:R-:W-:Y:S01]  /*b510*/  @!P4 IMAD.IADD R102, R102, 0x1, -R93.reuse ;  /* 0x000000016666c824 */ /* 0x100fe200078e0a5d */
[C---:B------:R-:W-:Y:S02]  /*b520*/  ISETP.GT.U32.AND P4, PT, R93.reuse, R116, PT ;  /* 0x000000745d00720c */ /* 0x040fe40003f84070 */
[C---:B------:R-:W-:Y:S02]  /*b530*/  ISETP.GT.U32.AND P5, PT, R93.reuse, R118, PT ;  /* 0x000000765d00720c */ /* 0x040fe40003fa4070 */
[C---:B------:R-:W-:Y:S01]  /*b540*/  ISETP.GT.U32.AND P6, PT, R93.reuse, R110, PT ;  /* 0x0000006e5d00720c */ /* 0x040fe20003fc4070 */
[--C-:B------:R-:W-:Y:S01]  /*b550*/  @!P0 IMAD.IADD R106, R106, 0x1, -R93.reuse ;  /* 0x000000016a6a8824 */ /* 0x100fe200078e0a5d */
[C---:B------:R-:W-:Y:S01]  /*b560*/  ISETP.GT.U32.AND P0, PT, R93.reuse, R120, PT ;  /* 0x000000785d00720c */ /* 0x040fe20003f04070 */
[----:B------:R-:W-:Y:S01]  /*b570*/  @!P3 IMAD.IADD R108, R108, 0x1, -R93 ;  /* 0x000000016c6cb824 */ /* 0x000fe200078e0a5d */
[----:B------:R-:W-:-:S02]  /*b580*/  ISETP.GT.U32.AND P3, PT, R93, R122, PT ;  /* 0x0000007a5d00720c */ /* 0x000fc40003f64070 */
[-C--:B------:R-:W-:Y:S01]  /*b590*/  @!P2 IADD3 R13, R13, -R93.reuse, RZ ;  /* 0x8000005d0d0da210 */ /* 0x080fe20007ffe0ff */
[--C-:B------:R-:W-:Y:S02]  /*b5a0*/  @!P1 IMAD.IADD R114, R114, 0x1, -R93.reuse ;  /* 0x0000000172729824 */ /* 0x100fe400078e0a5d */
[--C-:B------:R-:W-:Y:S02]  /*b5b0*/  @!P4 IMAD.IADD R116, R116, 0x1, -R93.reuse ;  /* 0x000000017474c824 */ /* 0x100fe400078e0a5d */
[--C-:B------:R-:W-:Y:S02]  /*b5c0*/  @!P5 IMAD.IADD R118, R118, 0x1, -R93.reuse ;  /* 0x000000017676d824 */ /* 0x100fe400078e0a5d */
[--C-:B------:R-:W-:Y:S02]  /*b5d0*/  @!P6 IMAD.IADD R110, R110, 0x1, -R93.reuse ;  /* 0x000000016e6ee824 */ /* 0x100fe400078e0a5d */
[----:B------:R-:W-:Y:S02]  /*b5e0*/  @!P0 IADD3 R120, R120, -R93, RZ ;  /* 0x8000005d78788210 */ /* 0x000fe40007ffe0ff */
[----:B------:R-:W-:Y:S01]  /*b5f0*/  @!P3 IMAD.IADD R122, R122, 0x1, -R93 ;  /* 0x000000017a7ab824 */ /* 0x000fe200078e0a5d */
[----:B------:R-:W-:-:S02]  /*b600*/  ISETP.GE.AND P2, PT, R241, RZ, PT ;  /* 0x000000fff100720c */ /* 0x000fc40003f46270 */
[----:B----4-:R-:W-:-:S11]  /*b610*/  ISETP.GE.AND P1, PT, R153, RZ, PT ;  /* 0x000000ff9900720c */ /* 0x010fd60003f26270 */
[----:B------:R-:W-:Y:S01]  /*b620*/  @!P2 IMAD.MOV R102, RZ, RZ, -R102 ;  /* 0x000000ffff66a224 */ /* 0x000fe200078e0a66 */
[C---:B------:R-:W-:Y:S01]  /*b630*/  ISETP.GT.U32.AND P3, PT, R93.reuse, R13, PT ;  /* 0x0000000d5d00720c */ /* 0x040fe20003f64070 */
[----:B------:R-:W4:Y:S01]  /*b640*/  LDL R241, [R1+0x20c8] ;  /* 0x0020c80001f17983 */ /* 0x000f220000100800 */
[----:B------:R-:W-:-:S03]  /*b650*/  ISETP.GT.U32.AND P2, PT, R93, R114, PT ;  /* 0x000000725d00720c */ /* 0x000fc60003f44070 */
[----:B------:R-:W4:Y:S01]  /*b660*/  LDL R153, [R1+0x2100] ;  /* 0x0021000001997983 */ /* 0x000f220000100800 */
[----:B------:R-:W-:Y:S02]  /*b670*/  ISETP.GE.AND P4, PT, R250, RZ, PT ;  /* 0x000000fffa00720c */ /* 0x000fe40003f86270 */
[----:B------:R-:W-:Y:S02]  /*b680*/  ISETP.GE.AND P6, PT, R220, RZ, PT ;  /* 0x000000ffdc00720c */ /* 0x000fe40003fc6270 */
[----:B------:R-:W-:Y:S01]  /*b690*/  @!P1 IADD3 R104, -R104, RZ, RZ ;  /* 0x000000ff68689210 */ /* 0x000fe20007ffe1ff */
[----:B------:R-:W4:Y:S01]  /*b6a0*/  LDL R220, [R1+0x2168] ;  /* 0x0021680001dc7983 */ /* 0x000f220000100800 */
[----:B------:R-:W-:-:S07]  /*b6b0*/  ISETP.GT.U32.AND P1, PT, R93, R116, PT ;  /* 0x000000745d00720c */ /* 0x000fce0003f24070 */
[----:B------:R-:W-:Y:S01]  /*b6c0*/  @!P4 IMAD.MOV R106, RZ, RZ, -R106 ;  /* 0x000000ffff6ac224 */ /* 0x000fe200078e0a6a */
[C---:B------:R-:W-:Y:S01]  /*b6d0*/  ISETP.GT.U32.AND P4, PT, R93.reuse, R118, PT ;  /* 0x000000765d00720c */ /* 0x040fe20003f84070 */
[----:B------:R-:W-:Y:S01]  /*b6e0*/  @!P6 IMAD.MOV R111, RZ, RZ, -R111 ;  /* 0x000000ffff6fe224 */ /* 0x000fe200078e0a6f */
[----:B------:R-:W-:Y:S02]  /*b6f0*/  ISETP.GT.U32.AND P6, PT, R93, R122, PT ;  /* 0x0000007a5d00720c */ /* 0x000fe40003fc4070 */
[----:B------:R-:W-:Y:S01]  /*b700*/  IADD3 R250, R204, 0xfc, RZ ;  /* 0x000000fcccfa7810 */ /* 0x000fe20007ffe0ff */
[--C-:B------:R-:W-:Y:S01]  /*b710*/  @!P2 IMAD.IADD R114, R114, 0x1, -R93.reuse ;  /* 0x000000017272a824 */ /* 0x100fe200078e0a5d */
[----:B------:R-:W-:Y:S01]  /*b720*/  @!P3 IADD3 R13, R13, -R93, RZ ;  /* 0x8000005d0d0db210 */ /* 0x000fe20007ffe0ff */
[----:B------:R-:W-:Y:S01]  /*b730*/  @!P1 IMAD.IADD R116, R116, 0x1, -R93 ;  /* 0x0000000174749824 */ /* 0x000fe200078e0a5d */
[C---:B------:R-:W-:Y:S02]  /*b740*/  ISETP.GT.U32.AND P3, PT, R93.reuse, R136, PT ;  /* 0x000000885d00720c */ /* 0x040fe40003f64070 */
[----:B------:R-:W-:-:S03]  /*b750*/  ISETP.GT.U32.AND P2, PT, R93, R128, PT ;  /* 0x000000805d00720c */ /* 0x000fc60003f44070 */
[--C-:B------:R-:W-:Y:S01]  /*b760*/  @!P4 IMAD.IADD R118, R118, 0x1, -R93.reuse ;  /* 0x000000017676c824 */ /* 0x100fe200078e0a5d */
[C---:B------:R-:W-:Y:S02]  /*b770*/  ISETP.GT.U32.AND P1, PT, R93.reuse, R130, PT ;  /* 0x000000825d00720c */ /* 0x040fe40003f24070 */
[----:B------:R-:W-:Y:S01]  /*b780*/  ISETP.GT.U32.AND P4, PT, R93, R132, PT ;  /* 0x000000845d00720c */ /* 0x000fe20003f84070 */
[----:B------:R-:W-:Y:S01]  /*b790*/  @!P6 IMAD.IADD R122, R122, 0x1, -R93 ;  /* 0x000000017a7ae824 */ /* 0x000fe200078e0a5d */
[----:B--2---:R-:W-:Y:S02]  /*b7a0*/  ISETP.GE.AND P5, PT, R248, RZ, PT ;  /* 0x000000fff800720c */ /* 0x004fe40003fa6270 */
[----:B------:R-:W2:Y:S01]  /*b7b0*/  LDL R248, [R1+0x212c] ;  /* 0x00212c0001f87983 */ /* 0x000ea20000100800 */
[----:B---3--:R-:W-:-:S03]  /*b7c0*/  ISETP.GE.AND P0, PT, R249, RZ, PT ;  /* 0x000000fff900720c */ /* 0x008fc60003f06270 */
[----:B------:R-:W3:Y:S07]  /*b7d0*/  LDL R249, [R1+0x214c] ;  /* 0x00214c0001f97983 */ /* 0x000eee0000100800 */
[----:B------:R-:W-:Y:S01]  /*b7e0*/  @!P5 IMAD.MOV R108, RZ, RZ, -R108 ;  /* 0x000000ffff6cd224 */ /* 0x000fe200078e0a6c */
[C---:B------:R-:W-:Y:S01]  /*b7f0*/  ISETP.GT.U32.AND P5, PT, R93.reuse, R120, PT ;  /* 0x000000785d00720c */ /* 0x040fe20003fa4070 */
[----:B------:R1:W-:Y:S01]  /*b800*/  STL [R1+0x1e38], R250 ;  /* 0x001e38fa01007387 */ /* 0x0003e20000100800 */
[----:B------:R-:W-:Y:S01]  /*b810*/  @!P0 IMAD.MOV R110, RZ, RZ, -R110 ;  /* 0x000000ffff6e8224 */ /* 0x000fe200078e0a6e */
[----:B------:R-:W-:-:S10]  /*b820*/  ISETP.GT.U32.AND P0, PT, R93, R126, PT ;  /* 0x0000007e5d00720c */ /* 0x000fd40003f04070 */
[----:B------:R-:W-:Y:S02]  /*b830*/  @!P5 IADD3 R120, R120, -R93, RZ ;  /* 0x8000005d7878d210 */ /* 0x000fe40007ffe0ff */
[----:B------:R-:W-:Y:S02]  /*b840*/  ISETP.GT.U32.AND P5, PT, R93, R134, PT ;  /* 0x000000865d00720c */ /* 0x000fe40003fa4070 */
[----:B------:R-:W2:Y:S02]  /*b850*/  LDL R93, [R1+0x2154] ;  /* 0x00215400015d7983 */ /* 0x000ea40000100800 */
[----:B--2---:R-:W-:Y:S02]  /*b860*/  ISETP.GE.AND P6, PT, R93, RZ, PT ;  /* 0x000000ff5d00720c */ /* 0x004fe40003fc6270 */
[----:B------:R-:W-:-:S04]  /*b870*/  IABS R93, c[0x0][0x17c] ;  /* 0x00005f00005d7a13 */ /* 0x000fc80000000000 */
[----:B------:R-:W-:Y:S01]  /*b880*/  @!P2 IADD3 R128, R128, -R93, RZ ;  /* 0x8000005d8080a210 */ /* 0x000fe20007ffe0ff */
[--C-:B------:R-:W-:Y:S01]  /*b890*/  @!P0 IMAD.IADD R126, R126, 0x1, -R93.reuse ;  /* 0x000000017e7e8824 */ /* 0x100fe200078e0a5d */
[----:B----4-:R-:W-:Y:S01]  /*b8a0*/  ISETP.GE.AND P0, PT, R220, RZ, PT ;  /* 0x000000ffdc00720c */ /* 0x010fe20003f06270 */
[--C-:B------:R-:W-:Y:S01]  /*b8b0*/  @!P3 IMAD.IADD R136, R136, 0x1, -R93.reuse ;  /* 0x000000018888b824 */ /* 0x100fe200078e0a5d */
[----:B------:R-:W-:Y:S01]  /*b8c0*/  ISETP.GE.AND P3, PT, R241, RZ, PT ;  /* 0x000000fff100720c */ /* 0x000fe20003f66270 */
[--C-:B------:R-:W-:Y:S01]  /*b8d0*/  @!P1 IMAD.IADD R130, R130, 0x1, -R93.reuse ;  /* 0x0000000182829824 */ /* 0x100fe200078e0a5d */
[----:B------:R-:W-:Y:S01]  /*b8e0*/  ISETP.GE.AND P2, PT, R153, RZ, PT ;  /* 0x000000ff9900720c */ /* 0x000fe20003f46270 */
[--C-:B------:R-:W-:Y:S01]  /*b8f0*/  @!P4 IMAD.IADD R132, R132, 0x1, -R93.reuse ;  /* 0x000000018484c824 */ /* 0x100fe200078e0a5d */
[----:B------:R-:W-:Y:S01]  /*b900*/  ISETP.GE.AND P1, PT, R248, RZ, PT ;  /* 0x000000fff800720c */ /* 0x000fe20003f26270 */
[----:B------:R-:W-:Y:S01]  /*b910*/  @!P5 IMAD.IADD R134, R134, 0x1, -R93 ;  /* 0x000000018686d824 */ /* 0x000fe200078e0a5d */
[----:B------:R-:W-:Y:S01]  /*b920*/  @!P6 IADD3 R13, -R13, RZ, RZ ;  /* 0x000000ff0d0de210 */ /* 0x000fe20007ffe1ff */
[----:B------:R-:W2:Y:S01]  /*b930*/  LDL R220, [R1+0x2164] ;  /* 0x0021640001dc7983 */ /* 0x000ea20000100800 */
[----:B---3--:R-:W-:-:S02]  /*b940*/  ISETP.GE.AND P4, PT, R249, RZ, PT ;  /* 0x000000fff900720c */ /* 0x008fc40003f86270 */
[C---:B------:R-:W-:Y:S01]  /*b950*/  ISETP.GT.U32.AND P6, PT, R93.reuse, R132, PT ;  /* 0x000000845d00720c */ /* 0x040fe20003fc4070 */
[----:B------:R-:W-:Y:S01]  /*b960*/  @!P0 IMAD.MOV R114, RZ, RZ, -R114 ;  /* 0x000000ffff728224 */ /* 0x000fe200078e0a72 */
[C---:B------:R-:W-:Y:S01]  /*b970*/  ISETP.GT.U32.AND P0, PT, R93.reuse, R136, PT ;  /* 0x000000885d00720c */ /* 0x040fe20003f04070 */
[----:B------:R-:W-:Y:S01]  /*b980*/  @!P3 IMAD.MOV R116, RZ, RZ, -R116 ;  /* 0x000000ffff74b224 */ /* 0x000fe200078e0a74 */
[C---:B------:R-:W-:Y:S01]  /*b990*/  ISETP.GT.U32.AND P3, PT, R93.reuse, R128, PT ;  /* 0x000000805d00720c */ /* 0x040fe20003f64070 */
[----:B------:R-:W-:Y:S01]  /*b9a0*/  @!P2 IMAD.MOV R118, RZ, RZ, -R118 ;  /* 0x000000ffff76a224 */ /* 0x000fe200078e0a76 */
[C---:B------:R-:W-:Y:S01]  /*b9b0*/  ISETP.GT.U32.AND P2, PT, R93.reuse, R130, PT ;  /* 0x000000825d00720c */ /* 0x040fe20003f44070 */
[----:B------:R-:W3:Y:S01]  /*b9c0*/  LDL R241, [R1+0x20fc] ;  /* 0x0020fc0001f17983 */ /* 0x000ee20000100800 */
[----:B------:R-:W-:Y:S02]  /*b9d0*/  @!P1 IADD3 R120, -R120, RZ, RZ ;  /* 0x000000ff78789210 */ /* 0x000fe40007ffe1ff */
[C---:B------:R-:W-:Y:S01]  /*b9e0*/  ISETP.GT.U32.AND P5, PT, R93.reuse, R126, PT ;  /* 0x0000007e5d00720c */ /* 0x040fe20003fa4070 */
[----:B------:R-:W4:Y:S01]  /*b9f0*/  LDL R248, [R1+0x2128] ;  /* 0x0021280001f87983 */ /* 0x000f220000100800 */
[C---:B------:R-:W-:Y:S01]  /*ba00*/  ISETP.GT.U32.AND P1, PT, R93.reuse, R134, PT ;  /* 0x000000865d00720c */ /* 0x040fe20003f24070 */
[----:B------:R-:W-:Y:S01]  /*ba10*/  @!P4 IMAD.MOV R122, RZ, RZ, -R122 ;  /* 0x000000ffff7ac224 */ /* 0x000fe200078e0a7a */
[C---:B------:R-:W-:Y:S01]  /*ba20*/  ISETP.GT.U32.AND P4, PT, R93.reuse, R129, PT ;  /* 0x000000815d00720c */ /* 0x040fe20003f84070 */
[--C-:B------:R-:W-:Y:S01]  /*ba30*/  @!P0 IMAD.IADD R136, R136, 0x1, -R93.reuse ;  /* 0x0000000188888824 */ /* 0x100fe200078e0a5d */
[C---:B------:R-:W-:Y:S01]  /*ba40*/  ISETP.GT.U32.AND P0, PT, R93.reuse, R138, PT ;  /* 0x0000008a5d00720c */ /* 0x040fe20003f04070 */
[--C-:B------:R-:W-:Y:S01]  /*ba50*/  @!P6 IMAD.IADD R132, R132, 0x1, -R93.reuse ;  /* 0x000000018484e824 */ /* 0x100fe200078e0a5d */
[----:B------:R-:W-:Y:S01]  /*ba60*/  @!P3 IADD3 R128, R128, -R93, RZ ;  /* 0x8000005d8080b210 */ /* 0x000fe20007ffe0ff */
[--C-:B------:R-:W-:Y:S01]  /*ba70*/  @!P2 IMAD.IADD R130, R130, 0x1, -R93.reuse ;  /* 0x000000018282a824 */ /* 0x100fe200078e0a5d */
[C---:B------:R-:W-:Y:S01]  /*ba80*/  ISETP.GT.U32.AND P3, PT, R93.reuse, R140, PT ;  /* 0x0000008c5d00720c */ /* 0x040fe20003f64070 */
[----:B------:R-:W3:Y:S01]  /*ba90*/  LDL R153, [R1+0x2148] ;  /* 0x0021480001997983 */ /* 0x000ee20000100800 */
[C---:B------:R-:W-:Y:S01]  /*baa0*/  ISETP.GT.U32.AND P2, PT, R93.reuse, R142, PT ;  /* 0x0000008e5d00720c */ /* 0x040fe20003f44070 */
[--C-:B------:R-:W-:Y:S01]  /*bab0*/  @!P5 IMAD.IADD R126, R126, 0x1, -R93.reuse ;  /* 0x000000017e7ed824 */ /* 0x100fe200078e0a5d */
[----:B------:R-:W-:Y:S01]  /*bac0*/  ISETP.GT.U32.AND P6, PT, R93, R144, PT ;  /* 0x000000905d00720c */ /* 0x000fe20003fc4070 */
[----:B------:R-:W-:Y:S01]  /*bad0*/  @!P1 IMAD.IADD R134, R134, 0x1, -R93 ;  /* 0x0000000186869824 */ /* 0x000fe200078e0a5d */
[----:B------:R-:W3:Y:S04]  /*bae0*/  LDL R249, [R1+0x2160] ;  /* 0x0021600001f97983 */ /* 0x000ee80000100800 */
[----:B------:R-:W3:Y:S01]  /*baf0*/  LDL R93, [R1+0x20c4] ;  /* 0x0020c400015d7983 */ /* 0x000ee20000100800 */
[----:B--2---:R-:W-:-:S02]  /*bb00*/  ISETP.GE.AND P5, PT, R220, RZ, PT ;  /* 0x000000ffdc00720c */ /* 0x004fc40003fa6270 */
[----:B------:R-:W-:Y:S02]  /*bb10*/  IABS R220, R250 ;  /* 0x000000fa00dc7213 */ /* 0x000fe40000000000 */
[----:B---3--:R-:W-:Y:S02]  /*bb20*/  ISETP.GE.AND P1, PT, R93, RZ, PT ;  /* 0x000000ff5d00720c */ /* 0x008fe40003f26270 */
[----:B------:R-:W-:-:S04]  /*bb30*/  IABS R93, c[0x0][0x17c] ;  /* 0x00005f00005d7a13 */ /* 0x000fc80000000000 */
[-C--:B------:R-:W-:Y:S02]  /*bb40*/  @!P4 IADD3 R129, R129, -R93.reuse, RZ ;  /* 0x8000005d8181c210 */ /* 0x080fe40007ffe0ff */
[----:B------:R-:W-:Y:S01]  /*bb50*/  ISETP.GT.U32.AND P4, PT, R93, R146, PT ;  /* 0x000000925d00720c */ /* 0x000fe20003f84070 */
[--C-:B------:R-:W-:Y:S01]  /*bb60*/  @!P0 IMAD.IADD R138, R138, 0x1, -R93.reuse ;  /* 0x000000018a8a8824 */ /* 0x100fe200078e0a5d */
[----:B------:R-:W-:Y:S01]  /*bb70*/  ISETP.GE.AND P0, PT, R241, RZ, PT ;  /* 0x000000fff100720c */ /* 0x000fe20003f06270 */
[--C-:B------:R-:W-:Y:S01]  /*bb80*/  @!P3 IMAD.IADD R140, R140, 0x1, -R93.reuse ;  /* 0x000000018c8cb824 */ /* 0x100fe200078e0a5d */
[----:B----4-:R-:W-:Y:S01]  /*bb90*/  ISETP.GE.AND P3, PT, R248, RZ, PT ;  /* 0x000000fff800720c */ /* 0x010fe20003f66270 */
[--C-:B------:R-:W-:Y:S01]  /*bba0*/  @!P2 IMAD.IADD R142, R142, 0x1, -R93.reuse ;  /* 0x000000018e8ea824 */ /* 0x100fe200078e0a5d */
[----:B------:R-:W-:Y:S02]  /*bbb0*/  ISETP.GE.AND P2, PT, R153, RZ, PT ;  /* 0x000000ff9900720c */ /* 0x000fe40003f46270 */
[----:B------:R-:W-:Y:S01]  /*bbc0*/  @!P6 IADD3 R144, R144, -R93, RZ ;  /* 0x8000005d9090e210 */ /* 0x000fe20007ffe0ff */
[----:B------:R-:W-:Y:S01]  /*bbd0*/  @!P5 IMAD.MOV R126, RZ, RZ, -R126 ;  /* 0x000000ffff7ed224 */ /* 0x000fe200078e0a7e */
[----:B------:R-:W-:Y:S01]  /*bbe0*/  @!P1 IADD3 R136, -R136, RZ, RZ ;  /* 0x000000ff88889210 */ /* 0x000fe20007ffe1ff */
[----:B------:R-:W2:Y:S02]  /*bbf0*/  LDL R241, [R1+0x2140] ;  /* 0x0021400001f17983 */ /* 0x000ea40000100800 */
[----:B------:R-:W-:Y:S01]  /*bc00*/  @!P4 IMAD.IADD R146, R146, 0x1, -R93 ;  /* 0x000000019292c824 */ /* 0x000fe200078e0a5d */
[----:B------:R-:W-:Y:S01]  /*bc10*/  ISETP.GE.AND P6, PT, R249, RZ, PT ;  /* 0x000000fff900720c */ /* 0x000fe20003fc6270 */
[----:B------:R-:W-:Y:S01]  /*bc20*/  @!P0 IMAD.MOV R128, RZ, RZ, -R128 ;  /* 0x000000ffff808224 */ /* 0x000fe200078e0a80 */
[C---:B------:R-:W-:Y:S01]  /*bc30*/  ISETP.GT.U32.AND P4, PT, R93.reuse, R129, PT ;  /* 0x000000815d00720c */ /* 0x040fe20003f84070 */
[----:B------:R-:W-:Y:S01]  /*bc40*/  @!P3 IMAD.MOV R130, RZ, RZ, -R130 ;  /* 0x000000ffff82b224 */ /* 0x000fe200078e0a82 */
[C---:B------:R-:W-:Y:S01]  /*bc50*/  ISETP.GT.U32.AND P1, PT, R93.reuse, R138, PT ;  /* 0x0000008a5d00720c */ /* 0x040fe20003f24070 */
[----:B------:R-:W-:Y:S01]  /*bc60*/  @!P2 IMAD.MOV R132, RZ, RZ, -R132 ;  /* 0x000000ffff84a224 */ /* 0x000fe200078e0a84 */
[C---:B------:R-:W-:Y:S01]  /*bc70*/  ISETP.GT.U32.AND P0, PT, R93.reuse, R140, PT ;  /* 0x0000008c5d00720c */ /* 0x040fe20003f04070 */
[----:B------:R-:W-:Y:S01]  /*bc80*/  IMAD.HI.U32 R248, R208, R220, RZ ;  /* 0x000000dcd0f87227 */ /* 0x000fe200078e00ff */
[C---:B------:R-:W-:Y:S01]  /*bc90*/  ISETP.GT.U32.AND P3, PT, R93.reuse, R142, PT ;  /* 0x0000008e5d00720c */ /* 0x040fe20003f64070 */
[----:B------:R-:W3:Y:S01]  /*bca0*/  LDL R153, [R1+0x2120] ;  /* 0x0021200001997983 */ /* 0x000ee20000100800 */
[----:B------:R-:W-:-:S02]  /*bcb0*/  ISETP.GT.U32.AND P5, PT, R93, R144, PT ;  /* 0x000000905d00720c */ /* 0x000fc40003fa4070 */
[----:B------:R-:W-:Y:S01]  /*bcc0*/  ISETP.GT.U32.AND P2, PT, R93, R146, PT ;  /* 0x000000925d00720c */ /* 0x000fe20003f44070 */
[----:B------:R-:W-:Y:S01]  /*bcd0*/  IMAD.MOV R248, RZ, RZ, -R248 ;  /* 0x000000fffff87224 */ /* 0x000fe200078e0af8 */
[----:B------:R-:W-:Y:S01]  /*bce0*/  @!P6 IADD3 R134, -R134, RZ, RZ ;  /* 0x000000ff8686e210 */ /* 0x000fe20007ffe1ff */
[--C-:B------:R-:W-:Y:S01]  /*bcf0*/  @!P4 IMAD.IADD R129, R129, 0x1, -R93.reuse ;  /* 0x000000018181c824 */ /* 0x100fe200078e0a5d */
[C---:B------:R-:W-:Y:S01]  /*bd00*/  ISETP.GT.U32.AND P6, PT, R93.reuse, R14, PT ;  /* 0x0000000e5d00720c */ /* 0x040fe20003fc4070 */
[--C-:B------:R-:W-:Y:S01]  /*bd10*/  @!P1 IMAD.IADD R138, R138, 0x1, -R93.reuse ;  /* 0x000000018a8a9824 */ /* 0x100fe200078e0a5d */
[C---:B------:R-:W-:Y:S01]  /*bd20*/  ISETP.GT.U32.AND P4, PT, R93.reuse, R150, PT ;  /* 0x000000965d00720c */ /* 0x040fe20003f84070 */
[--C-:B------:R-:W-:Y:S01]  /*bd30*/  @!P0 IMAD.IADD R140, R140, 0x1, -R93.reuse ;  /* 0x000000018c8c8824 */ /* 0x100fe200078e0a5d */
[C---:B------:R-:W-:Y:S01]  /*bd40*/  ISETP.GT.U32.AND P1, PT, R93.reuse, R152, PT ;  /* 0x000000985d00720c */ /* 0x040fe20003f24070 */
[C---:B------:R-:W-:Y:S01]  /*bd50*/  IMAD R220, R93.reuse, R248, R220 ;  /* 0x000000f85ddc7224 */ /* 0x040fe200078e02dc */
[----:B------:R-:W-:Y:S01]  /*bd60*/  @!P3 IADD3 R142, R142, -R93, RZ ;  /* 0x8000005d8e8eb210 */ /* 0x000fe20007ffe0ff */
[--C-:B------:R-:W-:Y:S01]  /*bd70*/  @!P5 IMAD.IADD R144, R144, 0x1, -R93.reuse ;  /* 0x000000019090d824 */ /* 0x100fe200078e0a5d */
[C---:B------:R-:W-:Y:S01]  /*bd80*/  ISETP.GT.U32.AND P0, PT, R93.reuse, R154, PT ;  /* 0x0000009a5d00720c */ /* 0x040fe20003f04070 */
[----:B------:R-:W-:Y:S01]  /*bd90*/  @!P2 IMAD.IADD R146, R146, 0x1, -R93 ;  /* 0x000000019292a824 */ /* 0x000fe200078e0a5d */
[C---:B------:R-:W-:Y:S01]  /*bda0*/  ISETP.GT.U32.AND P3, PT, R93.reuse, R156, PT ;  /* 0x0000009c5d00720c */ /* 0x040fe20003f64070 */
[----:B------:R-:W4:Y:S01]  /*bdb0*/  LDL R248, [R1+0x2124] ;  /* 0x0021240001f87983 */ /* 0x000f220000100800 */
[----:B------:R-:W-:-:S03]  /*bdc0*/  ISETP.GT.U32.AND P5, PT, R93, R158, PT ;  /* 0x0000009e5d00720c */ /* 0x000fc60003fa4070 */
[----:B------:R-:W2:Y:S04]  /*bdd0*/  LDL R93, [R1+0x20c0] ;  /* 0x0020c000015d7983 */ /* 0x000ea80000100800 */
[----:B------:R-:W3:Y:S01]  /*bde0*/  LDL R249, [R1+0x206c] ;  /* 0x00206c0001f97983 */ /* 0x000ee20000100800 */
[----:B--2---:R-:W-:Y:S02]  /*bdf0*/  ISETP.GE.AND P2, PT, R93, RZ, PT ;  /* 0x000000ff5d00720c */ /* 0x004fe40003f46270 */
[----:B------:R-:W-:-:S05]  /*be00*/  IABS R93, c[0x0][0x17c] ;  /* 0x00005f00005d7a13 */ /* 0x000fca0000000000 */
[----:B------:R-:W-:Y:S02]  /*be10*/  @!P6 IMAD.IADD R14, R14, 0x1, -R93 ;  /* 0x000000010e0ee824 */ /* 0x000fe400078e0a5d */
[----:B------:R-:W2:Y:S04]  /*be20*/  LDL R93, [R1+0x20f8] ;  /* 0x0020f800015d7983 */ /* 0x000ea80000100800 */
[----:B------:R-:W-:Y:S01]  /*be30*/  @!P2 IMAD.MOV R129, RZ, RZ, -R129 ;  /* 0x000000ffff81a224 */ /* 0x000fe200078e0a81 */
[----:B--2---:R-:W-:Y:S02]  /*be40*/  ISETP.GE.AND P6, PT, R93, RZ, PT ;  /* 0x000000ff5d00720c */ /* 0x004fe40003fc6270 */
[----:B------:R-:W-:-:S04]  /*be50*/  IABS R93, c[0x0][0x17c] ;  /* 0x00005f00005d7a13 */ /* 0x000fc80000000000 */
[-C--:B------:R-:W-:Y:S01]  /*be60*/  @!P4 IADD3 R150, R150, -R93.reuse, RZ ;  /* 0x8000005d9696c210 */ /* 0x080fe20007ffe0ff */
[--C-:B------:R-:W-:Y:S01]  /*be70*/  @!P1 IMAD.IADD R152, R152, 0x1, -R93.reuse ;  /* 0x0000000198989824 */ /* 0x100fe200078e0a5d */
[----:B----4-:R-:W-:Y:S01]  /*be80*/  ISETP.GE.AND P4, PT, R248, RZ, PT ;  /* 0x000000fff800720c */ /* 0x010fe20003f86270 */
[--C-:B------:R-:W-:Y:S01]  /*be90*/  @!P0 IMAD.IADD R154, R154, 0x1, -R93.reuse ;  /* 0x000000019a9a8824 */ /* 0x100fe200078e0a5d */
[----:B------:R-:W-:Y:S01]  /*bea0*/  ISETP.GE.AND P1, PT, R241, RZ, PT ;  /* 0x000000fff100720c */ /* 0x000fe20003f26270 */
[----:B------:R-:W-:Y:S01]  /*beb0*/  @!P3 IMAD.IADD R156, R156, 0x1, -R93 ;  /* 0x000000019c9cb824 */ /* 0x000fe200078e0a5d */
[----:B---3--:R-:W-:Y:S01]  /*bec0*/  ISETP.GE.AND P0, PT, R153, RZ, PT ;  /* 0x000000ff9900720c */ /* 0x008fe20003f06270 */
[----:B------:R-:W-:Y:S01]  /*bed0*/  @!P6 IMAD.MOV R138, RZ, RZ, -R138 ;  /* 0x000000ffff8ae224 */ /* 0x000fe200078e0a8a */
[----:B------:R-:W-:Y:S01]  /*bee0*/  @!P5 IADD3 R158, R158, -R93, RZ ;  /* 0x8000005d9e9ed210 */ /* 0x000fe20007ffe0ff */
[----:B------:R-:W2:Y:S01]  /*bef0*/  LDL R248, [R1+0x2050] ;  /* 0x0020500001f87983 */ /* 0x000ea20000100800 */
[----:B------:R-:W-:-:S02]  /*bf00*/  ISETP.GE.AND P3, PT, R249, RZ, PT ;  /* 0x000000fff900720c */ /* 0x000fc40003f66270 */
[C---:B------:R-:W-:Y:S01]  /*bf10*/  ISETP.GT.U32.AND P2, PT, R93.reuse, R14, PT ;  /* 0x0000000e5d00720c */ /* 0x040fe20003f44070 */
[----:B------:R-:W3:Y:S01]  /*bf20*/  LDL R153, [R1+0x2024] ;  /* 0x0020240001997983 */ /* 0x000ee20000100800 */
[C---:B------:R-:W-:Y:S01]  /*bf30*/  ISETP.GT.U32.AND P5, PT, R93.reuse, R150, PT ;  /* 0x000000965d00720c */ /* 0x040fe20003fa4070 */
[----:B------:R-:W-:Y:S01]  /*bf40*/  @!P4 IMAD.MOV R140, RZ, RZ, -R140 ;  /* 0x000000ffff8cc224 */ /* 0x000fe200078e0a8c */
[C---:B------:R-:W-:Y:S01]  /*bf50*/  ISETP.GT.U32.AND P4, PT, R93.reuse, R152, PT ;  /* 0x000000985d00720c */ /* 0x040fe20003f84070 */
[----:B------:R-:W4:Y:S01]  /*bf60*/  LDL R249, [R1+0x2020] ;  /* 0x0020200001f97983 */ /* 0x000f220000100800 */
[----:B------:R-:W-:Y:S01]  /*bf70*/  @!P1 IADD3 R142, -R142, RZ, RZ ;  /* 0x000000ff8e8e9210 */ /* 0x000fe20007ffe1ff */
[----:B------:R-:W-:Y:S01]  /*bf80*/  @!P0 IMAD.MOV R144, RZ, RZ, -R144 ;  /* 0x000000ffff908224 */ /* 0x000fe200078e0a90 */
[C---:B------:R-:W-:Y:S02]  /*bf90*/  ISETP.GT.U32.AND P1, PT, R93.reuse, R154, PT ;  /* 0x0000009a5d00720c */ /* 0x040fe40003f24070 */
[----:B------:R-:W-:-:S02]  /*bfa0*/  ISETP.GT.U32.AND P0, PT, R93, R156, PT ;  /* 0x0000009c5d00720c */ /* 0x000fc40003f04070 */
[C---:B------:R-:W-:Y:S02]  /*bfb0*/  ISETP.GT.U32.AND P6, PT, R93.reuse, R158, PT ;  /* 0x0000009e5d00720c */ /* 0x040fe40003fc4070 */
[----:B------:R-:W-:Y:S01]  /*bfc0*/  IADD3 R241, R204, 0xfd, RZ ;  /* 0x000000fdccf17810 */ /* 0x000fe20007ffe0ff */
[----:B------:R-:W-:Y:S01]  /*bfd0*/  @!P3 IMAD.MOV R146, RZ, RZ, -R146 ;  /* 0x000000ffff92b224 */ /* 0x000fe200078e0a92 */
[----:B------:R-:W-:Y:S01]  /*bfe0*/  @!P5 IADD3 R150, R150, -R93, RZ ;  /* 0x8000005d9696d210 */ /* 0x000fe20007ffe0ff */
[--C-:B------:R-:W-:Y:S01]  /*bff0*/  @!P2 IMAD.IADD R14, R14, 0x1, -R93.reuse ;  /* 0x000000010e0ea824 */ /* 0x100fe200078e0a5d */
[C---:B------:R-:W-:Y:S01]  /*c000*/  ISETP.GT.U32.AND P3, PT, R93.reuse, R162, PT ;  /* 0x000000a25d00720c */ /* 0x040fe20003f64070 */
[--C-:B------:R-:W-:Y:S01]  /*c010*/  @!P4 IMAD.IADD R152, R152, 0x1, -R93.reuse ;  /* 0x000000019898c824 */ /* 0x100fe200078e0a5d */
[----:B------:R1:W-:Y:S01]  /*c020*/  STL [R1+0x1e20], R241 ;  /* 0x001e20f101007387 */ /* 0x0003e20000100800 */
[--C-:B------:R-:W-:Y:S01]  /*c030*/  @!P1 IMAD.IADD R154, R154, 0x1, -R93.reuse ;  /* 0x000000019a9a9824 */ /* 0x100fe200078e0a5d */
[C---:B------:R-:W-:Y:S01]  /*c040*/  ISETP.GT.U32.AND P2, PT, R93.reuse, R172, PT ;  /* 0x000000ac5d00720c */ /* 0x040fe20003f44070 */
[----:B------:R-:W-:Y:S01]  /*c050*/  @!P0 IMAD.IADD R156, R156, 0x1, -R93 ;  /* 0x000000019c9c8824 */ /* 0x000fe200078e0a5d */
[----:B------:R-:W-:-:S02]  /*c060*/  ISETP.GT.U32.AND P5, PT, R93, R164, PT ;  /* 0x000000a45d00720c */ /* 0x000fc40003fa4070 */
[C---:B------:R-:W-:Y:S02]  /*c070*/  ISETP.GT.U32.AND P4, PT, R93.reuse, R166, PT ;  /* 0x000000a65d00720c */ /* 0x040fe40003f84070 */
[C---:B------:R-:W-:Y:S02]  /*c080*/  ISETP.GT.U32.AND P1, PT, R93.reuse, R168, PT ;  /* 0x000000a85d00720c */ /* 0x040fe40003f24070 */
[----:B------:R-:W-:Y:S02]  /*c090*/  ISETP.GT.U32.AND P0, PT, R93, R170, PT ;  /* 0x000000aa5d00720c */ /* 0x000fe40003f04070 */
[----:B------:R-:W-:Y:S02]  /*c0a0*/  @!P6 IADD3 R158, R158, -R93, RZ ;  /* 0x8000005d9e9ee210 */ /* 0x000fe40007ffe0ff */
[----:B------:R-:W2:Y:S02]  /*c0b0*/  LDL R93, [R1+0x2054] ;  /* 0x00205400015d7983 */ /* 0x000ea40000100800 */
[----:B--2---:R-:W-:-:S02]  /*c0c0*/  ISETP.GE.AND P6, PT, R93, RZ, PT ;  /* 0x000000ff5d00720c */ /* 0x004fc40003fc6270 */
[----:B------:R-:W-:-:S05]  /*c0d0*/  IABS R93, c[0x0][0x17c] ;  /* 0x00005f00005d7a13 */ /* 0x000fca0000000000 */
[--C-:B------:R-:W-:Y:S02]  /*c0e0*/  @!P3 IMAD.IADD R162, R162, 0x1, -R93.reuse ;  /* 0x00000001a2a2b824 */ /* 0x100fe400078e0a5d */
[----:B------:R-:W-:Y:S02]  /*c0f0*/  @!P2 IMAD.IADD R172, R172, 0x1, -R93 ;  /* 0x00000001acaca824 */ /* 0x000fe400078e0a5d */
[----:B------:R-:W2:Y:S02]  /*c100*/  LDL R93, [R1+0x2044] ;  /* 0x00204400015d7983 */ /* 0x000ea40000100800 */
[----:B--2---:R-:W-:Y:S02]  /*c110*/  ISETP.GE.AND P2, PT, R93, RZ, PT ;  /* 0x000000ff5d00720c */ /* 0x004fe40003f46270 */
[----:B------:R-:W-:-:S05]  /*c120*/  IABS R93, c[0x0][0x17c] ;  /* 0x00005f00005d7a13 */ /* 0x000fca0000000000 */
[----:B------:R-:W-:Y:S02]  /*c130*/  @!P5 IMAD.IADD R164, R164, 0x1, -R93 ;  /* 0x00000001a4a4d824 */ /* 0x000fe400078e0a5d */
[----:B------:R-:W2:Y:S01]  /*c140*/  LDL R93, [R1+0x2038] ;  /* 0x00203800015d7983 */ /* 0x000ea20000100800 */
[----:B------:R-:W-:Y:S01]  /*c150*/  ISETP.GE.AND P3, PT, R248, RZ, PT ;  /* 0x000000fff800720c */ /* 0x000fe20003f66270 */
[----:B------:R-:W-:Y:S02]  /*c160*/  @!P6 IMAD.MOV R14, RZ, RZ, -R14 ;  /* 0x000000ffff0ee224 */ /* 0x000fe400078e0a0e */
[----:B------:R-:W-:Y:S01]  /*c170*/  @!P2 IMAD.MOV R152, RZ, RZ, -R152 ;  /* 0x000000ffff98a224 */ /* 0x000fe200078e0a98 */
[----:B------:R-:W3:Y:S09]  /*c180*/  LDL R248, [R1+0x201c] ;  /* 0x00201c0001f87983 */ /* 0x000ef20000100800 */
[----:B------:R-:W-:-:S02]  /*c190*/  @!P3 IADD3 R150, -R150, RZ, RZ ;  /* 0x000000ff9696b210 */ /* 0x000fc40007ffe1ff */
[----:B--2---:R-:W-:Y:S02]  /*c1a0*/  ISETP.GE.AND P5, PT, R93, RZ, PT ;  /* 0x000000ff5d00720c */ /* 0x004fe40003fa6270 */
[----:B------:R-:W-:-:S04]  /*c1b0*/  IABS R93, c[0x0][0x17c] ;  /* 0x00005f00005d7a13 */ /* 0x000fc80000000000 */
[----:B------:R-:W-:Y:S02]  /*c1c0*/  @!P4 IADD3 R166, R166, -R93, RZ ;  /* 0x8000005da6a6c210 */ /* 0x000fe40007ffe0ff */
[----:B---3--:R-:W-:Y:S01]  /*c1d0*/  ISETP.GE.AND P4, PT, R153, RZ, PT ;  /* 0x000000ff9900720c */ /* 0x008fe20003f86270 */
[--C-:B------:R-:W-:Y:S02]  /*c1e0*/  @!P1 IMAD.IADD R168, R168, 0x1, -R93.reuse ;  /* 0x00000001a8a89824 */ /* 0x100fe400078e0a5d */
[----:B------:R-:W-:Y:S01]  /*c1f0*/  @!P0 IMAD.IADD R170, R170, 0x1, -R93 ;  /* 0x00000001aaaa8824 */ /* 0x000fe200078e0a5d */
[----:B----4-:R-:W-:Y:S01]  /*c200*/  ISETP.GE.AND P1, PT, R249, RZ, PT ;  /* 0x000000fff900720c */ /* 0x010fe20003f26270 */
[----:B------:R-:W-:Y:S01]  /*c210*/  @!P5 IMAD.MOV R154, RZ, RZ, -R154 ;  /* 0x000000ffff9ad224 */ /* 0x000fe200078e0a9a */
[C---:B------:R-:W-:Y:S01]  /*c220*/  ISETP.GT.U32.AND P3, PT, R93.reuse, R172, PT ;  /* 0x000000ac5d00720c */ /* 0x040fe20003f64070 */
[----:B------:R-:W2:Y:S01]  /*c230*/  LDL R249, [R1+0x1ffc] ;  /* 0x001ffc0001f97983 */ /* 0x000ea20000100800 */
[----:B------:R-:W-:-:S02]  /*c240*/  ISETP.GT.U32.AND P2, PT, R93, R164, PT ;  /* 0x000000a45d00720c */ /* 0x000fc40003f44070 */
[C---:B------:R-:W-:Y:S01]  /*c250*/  ISETP.GT.U32.AND P5, PT, R93.reuse, R166, PT ;  /* 0x000000a65d00720c */ /* 0x040fe20003fa4070 */
[----:B------:R-:W3:Y:S02]  /*c260*/  LDL R153, [R1+0x1ff4] ;  /* 0x001ff40001997983 */ /* 0x000ee40000100800 */
[----:B------:R-:W-:Y:S01]  /*c270*/  @!P4 IMAD.MOV R156, RZ, RZ, -R156 ;  /* 0x000000ffff9cc224 */ /* 0x000fe200078e0a9c */
[C---:B------:R-:W-:Y:S02]  /*c280*/  ISETP.GT.U32.AND P4, PT, R93.reuse, R168, PT ;  /* 0x000000a85d00720c */ /* 0x040fe40003f84070 */
[C---:B------:R-:W-:Y:S02]  /*c290*/  ISETP.GT.U32.AND P0, PT, R93.reuse, R162, PT ;  /* 0x000000a25d00720c */ /* 0x040fe40003f04070 */
[C---:B------:R-:W-:Y:S01]  /*c2a0*/  ISETP.GT.U32.AND P6, PT, R93.reuse, R170, PT ;  /* 0x000000aa5d00720c */ /* 0x040fe20003fc4070 */
[--C-:B------:R-:W-:Y:S01]  /*c2b0*/  @!P3 IMAD.IADD R172, R172, 0x1, -R93.reuse ;  /* 0x00000001acacb824 */ /* 0x100fe200078e0a5d */
[----:B------:R-:W-:Y:S01]  /*c2c0*/  @!P1 IADD3 R158, -R158, RZ, RZ ;  /* 0x000000ff9e9e9210 */ /* 0x000fe20007ffe1ff */
[----:B------:R-:W-:Y:S01]  /*c2d0*/  @!P2 IMAD.IADD R164, R164, 0x1, -R93 ;  /* 0x00000001a4a4a824 */ /* 0x000fe200078e0a5d */
[----:B------:R-:W-:-:S02]  /*c2e0*/  ISETP.GT.U32.AND P1, PT, R93, R88, PT ;  /* 0x000000585d00720c */ /* 0x000fc40003f24070 */
[----:B------:R-:W-:Y:S02]  /*c2f0*/  @!P5 IADD3 R166, R166, -R93, RZ ;  /* 0x8000005da6a6d210 */ /* 0x000fe40007ffe0ff */
[C---:B------:R-:W-:Y:S01]  /*c300*/  ISETP.GT.U32.AND P3, PT, R93.reuse, R174, PT ;  /* 0x000000ae5d00720c */ /* 0x040fe20003f64070 */
[--C-:B------:R-:W-:Y:S01]  /*c310*/  @!P4 IMAD.IADD R168, R168, 0x1, -R93.reuse ;  /* 0x00000001a8a8c824 */ /* 0x100fe200078e0a5d */
[C---:B------:R-:W-:Y:S01]  /*c320*/  ISETP.GT.U32.AND P2, PT, R93.reuse, R176, PT ;  /* 0x000000b05d00720c */ /* 0x040fe20003f44070 */
[--C-:B------:R-:W-:Y:S01]  /*c330*/  @!P0 IMAD.IADD R162, R162, 0x1, -R93.reuse ;  /* 0x00000001a2a28824 */ /* 0x100fe200078e0a5d */
[C---:B------:R-:W-:Y:S01]  /*c340*/  ISETP.GT.U32.AND P5, PT, R93.reuse, R178, PT ;  /* 0x000000b25d00720c */ /* 0x040fe20003fa4070 */
[----:B------:R-:W-:Y:S01]  /*c350*/  @!P6 IMAD.IADD R170, R170, 0x1, -R93 ;  /* 0x00000001aaaae824 */ /* 0x000fe200078e0a5d */
[----:B------:R-:W-:Y:S02]  /*c360*/  ISETP.GT.U32.AND P4, PT, R93, R180, PT ;  /* 0x000000b45d00720c */ /* 0x000fe40003f84070 */
[----:B------:R-:W4:Y:S02]  /*c370*/  LDL R93, [R1+0x2018] ;  /* 0x00201800015d7983 */ /* 0x000f240000100800 */
[----:B----4-:R-:W-:-:S02]  /*c380*/  ISETP.GE.AND P6, PT, R93, RZ, PT ;  /* 0x000000ff5d00720c */ /* 0x010fc40003fc6270 */
[----:B------:R-:W-:-:S04]  /*c390*/  IABS R93, c[0x0][0x17c] ;  /* 0x00005f00005d7a13 */ /* 0x000fc80000000000 */
[----:B------:R-:W-:Y:S01]  /*c3a0*/  @!P3 IADD3 R174, R174, -R93, RZ ;  /* 0x8000005daeaeb210 */ /* 0x000fe20007ffe0ff */
[----:B------:R-:W-:Y:S01]  /*c3b0*/  @!P1 IMAD.IADD R88, R88, 0x1, -R93 ;  /* 0x0000000158589824 */ /* 0x000fe200078e0a5d */
[----:B------:R-:W-:Y:S02]  /*c3c0*/  ISETP.GT.U32.AND P1, PT, R93, R182, PT ;  /* 0x000000b65d00720c */ /* 0x000fe40003f24070 */
[----:B------:R-:W4:Y:S02]  /*c3d0*/  LDL R93, [R1+0x2014] ;  /* 0x00201400015d7983 */ /* 0x000f240000100800 */
[----:B----4-:R-:W-:Y:S02]  /*c3e0*/  ISETP.GE.AND P3, PT, R93, RZ, PT ;  /* 0x000000ff5d00720c */ /* 0x010fe40003f66270 */
[----:B------:R-:W-:-:S05]  /*c3f0*/  IABS R93, c[0x0][0x17c] ;  /* 0x00005f00005d7a13 */ /* 0x000fca0000000000 */
[--C-:B------:R-:W-:Y:S02]  /*c400*/  @!P2 IMAD.IADD R176, R176, 0x1, -R93.reuse ;  /* 0x00000001b0b0a824 */ /* 0x100fe400078e0a5d */
[----:B------:R-:W-:Y:S02]  /*c410*/  @!P5 IMAD.IADD R178, R178, 0x1, -R93 ;  /* 0x00000001b2b2d824 */ /* 0x000fe400078e0a5d */
[----:B------:R-:W4:Y:S01]  /*c420*/  LDL R93, [R1+0x1ff8] ;  /* 0x001ff800015d7983 */ /* 0x000f220000100800 */
[----:B------:R-:W-:Y:S02]  /*c430*/  ISETP.GE.AND P0, PT, R248, RZ, PT ;  /* 0x000000fff800720c */ /* 0x000fe40003f06270 */
[----:B--2---:R-:W-:Y:S01]  /*c440*/  ISETP.GE.AND P2, PT, R249, RZ, PT ;  /* 0x000000fff900720c */ /* 0x004fe20003f46270 */
[----:B------:R-:W-:Y:S01]  /*c450*/  @!P6 IMAD.MOV R172, RZ, RZ, -R172 ;  /* 0x000000fffface224 */ /* 0x000fe200078e0aac */
[----:B------:R-:W-:Y:S02]  /*c460*/  IABS R248, R241 ;  /* 0x000000f100f87213 */ /* 0x000fe40000000000 */
[----:B------:R-:W-:-:S07]  /*c470*/  @!P3 IADD3 R164, -R164, RZ, RZ ;  /* 0x000000ffa4a4b210 */ /* 0x000fce0007ffe1ff */
[----:B------:R-:W-:Y:S02]  /*c480*/  @!P0 IMAD.MOV R162, RZ, RZ, -R162 ;  /* 0x000000ffffa28224 */ /* 0x000fe400078e0aa2 */
[----:B------:R-:W-:Y:S02]  /*c490*/  @!P2 IMAD.MOV R166, RZ, RZ, -R166 ;  /* 0x000000ffffa6a224 */ /* 0x000fe400078e0aa6 */
[----:B------:R-:W-:-:S05]  /*c4a0*/  IMAD.HI.U32 R249, R208, R248, RZ ;  /* 0x000000f8d0f97227 */ /* 0x000fca00078e00ff */
[----:B------:R-:W-:Y:S02]  /*c4b0*/  IADD3 R249, -R249, RZ, RZ ;  /* 0x000000fff9f97210 */ /* 0x000fe40007ffe1ff */
[----:B----4-:R-:W-:Y:S02]  /*c4c0*/  ISETP.GE.AND P5, PT, R93, RZ, PT ;  /* 0x000000ff5d00720c */ /* 0x010fe40003fa6270 */
[----:B------:R-:W-:-:S05]  /*c4d0*/  IABS R93, c[0x0][0x17c] ;  /* 0x00005f00005d7a13 */ /* 0x000fca0000000000 */
[--C-:B------:R-:W-:Y:S02]  /*c4e0*/  @!P4 IMAD.IADD R180, R180, 0x1, -R93.reuse ;  /* 0x00000001b4b4c824 */ /* 0x100fe400078e0a5d */
[----:B------:R-:W-:Y:S01]  /*c4f0*/  @!P1 IMAD.IADD R182, R182, 0x1, -R93 ;  /* 0x00000001b6b69824 */ /* 0x000fe200078e0a5d */
[----:B---3--:R-:W-:Y:S02]  /*c500*/  ISETP.GE.AND P4, PT, R153, RZ, PT ;  /* 0x000000ff9900720c */ /* 0x008fe40003f86270 */
[C---:B------:R-:W-:Y:S01]  /*c510*/  ISETP.GT.U32.AND P0, PT, R93.reuse, R88, PT ;  /* 0x000000585d00720c */ /* 0x040fe20003f04070 */
[----:B------:R-:W-:Y:S01]  /*c520*/  @!P5 IMAD.MOV R168, RZ, RZ, -R168 ;  /* 0x000000ffffa8d224 */ /* 0x000fe200078e0aa8 */
[C---:B------:R-:W-:Y:S01]  /*c530*/  ISETP.GT.U32.AND P1, PT, R93.reuse, R174, PT ;  /* 0x000000ae5d00720c */ /* 0x040fe20003f24070 */
[C---:B------:R-:W-:Y:S01]  /*c540*/  IMAD R248, R93.reuse, R249, R248 ;  /* 0x000000f95df87224 */ /* 0x040fe200078e02f8 */
[C---:B------:R-:W-:Y:S01]  /*c550*/  ISETP.GT.U32.AND P3, PT, R93.reuse, R176, PT ;  /* 0x000000b05d00720c */ /* 0x040fe20003f64070 */
[----:B------:R-:W2:Y:S01]  /*c560*/  LDL R153, [R1+0x1fc8] ;  /* 0x001fc80001997983 */ /* 0x000ea20000100800 */
[----:B------:R-:W-:-:S02]  /*c570*/  ISETP.GT.U32.AND P2, PT, R93, R178, PT ;  /* 0x000000b25d00720c */ /* 0x000fc40003f44070 */
[C---:B------:R-:W-:Y:S01]  /*c580*/  ISETP.GT.U32.AND P5, PT, R93.reuse, R180, PT ;  /* 0x000000b45d00720c */ /* 0x040fe20003fa4070 */
[----:B------:R-:W3:Y:S01]  /*c590*/  LDL R249, [R1+0x1fcc] ;  /* 0x001fcc0001f97983 */ /* 0x000ee20000100800 */
[C---:B------:R-:W-:Y:S01]  /*c5a0*/  ISETP.GT.U32.AND P6, PT, R93.reuse, R182, PT ;  /* 0x000000b65d00720c */ /* 0x040fe20003fc4070 */
[----:B------:R-:W-:Y:S01]  /*c5b0*/  @!P4 IMAD.MOV R170, RZ, RZ, -R170 ;  /* 0x000000ffffaac224 */ /* 0x000fe200078e0aaa */
[C---:B------:R-:W-:Y:S02]  /*c5c0*/  ISETP.GT.U32.AND P4, PT, R93.reuse, R15, PT ;  /* 0x0000000f5d00720c */ /* 0x040fe40003f84070 */
[----:B------:R-:W-:Y:S01]  /*c5d0*/  @!P0 IADD3 R88, R88, -R93, RZ ;  /* 0x8000005d58588210 */ /* 0x000fe20007ffe0ff */
[--C-:B------:R-:W-:Y:S01]  /*c5e0*/  @!P1 IMAD.IADD R174, R174, 0x1, -R93.reuse ;  /* 0x00000001aeae9824 */ /* 0x100fe200078e0a5d */
[C---:B------:R-:W-:Y:S01]  /*c5f0*/  ISETP.GT.U32.AND P0, PT, R93.reuse, R186, PT ;  /* 0x000000ba5d00720c */ /* 0x040fe20003f04070 */
[--C-:B------:R-:W-:Y:S01]  /*c600*/  @!P3 IMAD.IADD R176, R176, 0x1, -R93.reuse ;  /* 0x00000001b0b0b824 */ /* 0x100fe200078e0a5d */
[C---:B------:R-:W-:Y:S01]  /*c610*/  ISETP.GT.U32.AND P1, PT, R93.reuse, R188, PT ;  /* 0x000000bc5d00720c */ /* 0x040fe20003f24070 */
[----:B------:R-:W-:Y:S01]  /*c620*/  @!P2 IMAD.IADD R178, R178, 0x1, -R93 ;  /* 0x00000001b2b2a824 */ /* 0x000fe200078e0a5d */
[----:B------:R-:W-:-:S02]  /*c630*/  ISETP.GT.U32.AND P3, PT, R93, R190, PT ;  /* 0x000000be5d00720c */ /* 0x000fc40003f64070 */
[----:B------:R-:W-:Y:S01]  /*c640*/  @!P5 IADD3 R180, R180, -R93, RZ ;  /* 0x8000005db4b4d210 */ /* 0x000fe20007ffe0ff */
[----:B------:R-:W-:Y:S01]  /*c650*/  @!P6 IMAD.IADD R182, R182, 0x1, -R93 ;  /* 0x00000001b6b6e824 */ /* 0x000fe200078e0a5d */
[C---:B------:R-:W-:Y:S02]  /*c660*/  ISETP.GT.U32.AND P2, PT, R93.reuse, R192, PT ;  /* 0x000000c05d00720c */ /* 0x040fe40003f44070 */
[----:B------:R-:W-:Y:S02]  /*c670*/  ISETP.GT.U32.AND P5, PT, R93, R194, PT ;  /* 0x000000c25d00720c */ /* 0x000fe40003fa4070 */
[----:B------:R-:W4:Y:S02]  /*c680*/  LDL R93, [R1+0x1ff0] ;  /* 0x001ff000015d7983 */ /* 0x000f240000100800 */
[----:B----4-:R-:W-:Y:S02]  /*c690*/  ISETP.GE.AND P6, PT, R93, RZ, PT ;  /* 0x000000ff5d00720c */ /* 0x010fe40003fc6270 */
[----:B------:R-:W-:-:S05]  /*c6a0*/  IABS R93, c[0x0][0x17c] ;  /* 0x00005f00005d7a13 */ /* 0x000fca0000000000 */
[----:B------:R-:W-:Y:S02]  /*c6b0*/  @!P4 IMAD.IADD R15, R15, 0x1, -R93 ;  /* 0x000000010f0fc824 */ /* 0x000fe400078e0a5d */
[----:B------:R-:W4:Y:S02]  /*c6c0*/  LDL R93, [R1+0x1fec] ;  /* 0x001fec00015d7983 */ /* 0x000f240000100800 */
[----:B----4-:R-:W-:Y:S02]  /*c6d0*/  ISETP.GE.AND P4, PT, R93, RZ, PT ;  /* 0x000000ff5d00720c */ /* 0x010fe40003f86270 */
[----:B------:R-:W-:-:S05]  /*c6e0*/  IABS R93, c[0x0][0x17c] ;  /* 0x00005f00005d7a13 */ /* 0x000fca0000000000 */
[----:B------:R-:W-:Y:S02]  /*c6f0*/  @!P0 IMAD.IADD R186, R186, 0x1, -R93 ;  /* 0x00000001baba8824 */ /* 0x000fe400078e0a5d */
[----:B------:R-:W4:Y:S02]  /*c700*/  LDL R93, [R1+0x1fd4] ;  /* 0x001fd400015d7983 */ /* 0x000f240000100800 */
[----:B----4-:R-:W-:Y:S02]  /*c710*/  ISETP.GE.AND P0, PT, R93, RZ, PT ;  /* 0x000000ff5d00720c */ /* 0x010fe40003f06270 */
[----:B------:R-:W-:-:S04]  /*c720*/  IABS R93, c[0x0][0x17c] ;  /* 0x00005f00005d7a13 */ /* 0x000fc80000000000 */
[----:B------:R-:W-:Y:S02]  /*c730*/  @!P1 IADD3 R188, R188, -R93, RZ ;  /* 0x8000005dbcbc9210 */ /* 0x000fe40007ffe0ff */
[----:B------:R-:W4:Y:S01]  /*c740*/  LDL R93, [R1+0x1fd0] ;  /* 0x001fd000015d7983 */ /* 0x000f220000100800 */
[----:B------:R-:W-:Y:S01]  /*c750*/  @!P4 IMAD.MOV R174, RZ, RZ, -R174 ;  /* 0x000000ffffaec224 */ /* 0x000fe200078e0aae */
[----:B------:R-:W-:-:S03]  /*c760*/  @!P6 IADD3 R88, -R88, RZ, RZ ;  /* 0x000000ff5858e210 */ /* 0x000fc60007ffe1ff */
[----:B------:R-:W-:Y:S01]  /*c770*/  @!P0 IMAD.MOV R176, RZ, RZ, -R176 ;  /* 0x000000ffffb08224 */ /* 0x000fe200078e0ab0 */
[----:B----4-:R-:W-:Y:S02]  /*c780*/  ISETP.GE.AND P1, PT, R93, RZ, PT ;  /* 0x000000ff5d00720c */ /* 0x010fe40003f26270 */
[----:B------:R-:W-:-:S05]  /*c790*/  IABS R93, c[0x0][0x17c] ;  /* 0x00005f00005d7a13 */ /* 0x000fca0000000000 */
[--C-:B------:R-:W-:Y:S01]  /*c7a0*/  @!P3 IMAD.IADD R190, R190, 0x1, -R93.reuse ;  /* 0x00000001bebeb824 */ /* 0x100fe200078e0a5d */
[----:B---3--:R-:W-:Y:S01]  /*c7b0*/  ISETP.GE.AND P3, PT, R249, RZ, PT ;  /* 0x000000fff900720c */ /* 0x008fe20003f66270 */
[----:B------:R-:W-:Y:S01]  /*c7c0*/  @!P2 IMAD.IADD R192, R192, 0x1, -R93 ;  /* 0x00000001c0c0a824 */ /* 0x000fe200078e0a5d */
[----:B--2---:R-:W-:Y:S01]  /*c7d0*/  ISETP.GE.AND P2, PT, R153, RZ, PT ;  /* 0x000000ff9900720c */ /* 0x004fe20003f46270 */
[----:B------:R-:W2:Y:S01]  /*c7e0*/  LDL R249, [R1+0x1fc4] ;  /* 0x001fc40001f97983 */ /* 0x000ea20000100800 */
[----:B------:R-:W-:-:S03]  /*c7f0*/  IADD3 R153, R204, 0xfe, RZ ;  /* 0x000000fecc997810 */ /* 0x000fc60007ffe0ff */
[----:B------:R-:W3:Y:S01]  /*c800*/  LDL.LU R204, [R1+0x2210] ;  /* 0x0022100001cc7983 */ /* 0x000ee20000300800 */
[----:B------:R-:W-:Y:S01]  /*c810*/  @!P5 IMAD.IADD R194, R194, 0x1, -R93 ;  /* 0x00000001c2c2d824 */ /* 0x000fe200078e0a5d */
[C---:B------:R-:W-:Y:S01]  /*c820*/  ISETP.GT.U32.AND P5, PT, R93.reuse, R15, PT ;  /* 0x0000000f5d00720c */ /* 0x040fe20003fa4070 */
[----:B------:R-:W-:Y:S01]  /*c830*/  @!P1 IMAD.MOV R178, RZ, RZ, -R178 ;  /* 0x000000ffffb29224 */ /* 0x000fe200078e0ab2 */
[C---:B------:R-:W-:Y:S02]  /*c840*/  ISETP.GT.U32.AND P4, PT, R93.reuse, R186, PT ;  /* 0x000000ba5d00720c */ /* 0x040fe40003f84070 */
[----:B------:R-:W-:Y:S02]  /*c850*/  @!P3 IADD3 R180, -R180, RZ, RZ ;  /* 0x000000ffb4b4b210 */ /* 0x000fe40007ffe1ff */
[C---:B------:R-:W-:Y:S01]  /*c860*/  ISETP.GT.U32.AND P0, PT, R93.reuse, R188, PT ;  /* 0x000000bc5d00720c */ /* 0x040fe20003f04070 */
[----:B------:R-:W-:Y:S01]  /*c870*/  @!P2 IMAD.MOV R182, RZ, RZ, -R182 ;  /* 0x000000ffffb6a224 */ /* 0x000fe200078e0ab6 */
[----:B------:R-:W-:-:S02]  /*c880*/  ISETP.GT.U32.AND P1, PT, R93, R190, PT ;  /* 0x000000be5d00720c */ /* 0x000fc40003f24070 */
[C---:B------:R-:W-:Y:S02]  /*c890*/  ISETP.GT.U32.AND P3, PT, R93.reuse, R192, PT ;  /* 0x000000c05d00720c */ /* 0x040fe40003f64070 */
[C---:B------:R-:W-:Y:S02]  /*c8a0*/  ISETP.GT.U32.AND P6, PT, R93.reuse, R194, PT ;  /* 0x000000c25d00720c */ /* 0x040fe40003fc4070 */
[----:B------:R-:W-:Y:S01]  /*c8b0*/  ISETP.GT.U32.AND P2, PT, R93, R198, PT ;  /* 0x000000c65d00720c */ /* 0x000fe20003f44070 */
[--C-:B------:R-:W-:Y:S01]  /*c8c0*/  @!P5 IMAD.IADD R15, R15, 0x1, -R93.reuse ;  /* 0x000000010f0fd824 */ /* 0x100fe200078e0a5d */
[----:B------:R4:W-:Y:S01]  /*c8d0*/  STL [R1+0x1e14], R153 ;  /* 0x001e149901007387 */ /* 0x0009e20000100800 */
[--C-:B------:R-:W-:Y:S01]  /*c8e0*/  @!P4 IMAD.IADD R186, R186, 0x1, -R93.reuse ;  /* 0x00000001babac824 */ /* 0x100fe200078e0a5d */
        /* <DEDUP_REMOVED lines=8> */
[----:B------:R-:W-:Y:S02]  /*c970*/  @!P2 IADD3 R198, R198, -R93, RZ ;  /* 0x8000005dc6c6a210 */ /* 0x000fe40007ffe0ff */
[----:B---3--:R-:W-:Y:S02]  /*c980*/  ISETP.GT.U32.AND P1, PT, R93, R204, PT ;  /* 0x000000cc5d00720c */ /* 0x008fe40003f24070 */
[----:B------:R-:W3:Y:S02]  /*c990*/  LDL R93, [R1+0x1fac] ;  /* 0x001fac00015d7983 */ /* 0x000ee40000100800 */
[----:B---3--:R-:W-:Y:S02]  /*c9a0*/  ISETP.GE.AND P2, PT, R93, RZ, PT ;  /* 0x000000ff5d00720c */ /* 0x008fe40003f46270 */
[----:B------:R-:W-:-:S05]  /*c9b0*/  IABS R93, c[0x0][0x17c] ;  /* 0x00005f00005d7a13 */ /* 0x000fca0000000000 */
[----:B------:R-:W-:Y:S02]  /*c9c0*/  @!P5 IMAD.IADD R196, R196, 0x1, -R93 ;  /* 0x00000001c4c4d824 */ /* 0x000fe400078e0a5d */
        /* <DEDUP_REMOVED lines=10> */
[----:B------:R-:W-:-:S04]  /*ca70*/  IABS R93, c[0x0][0x17c] ;  /* 0x00005f00005d7a13 */ /* 0x000fc80000000000 */
[----:B------:R-:W-:Y:S02]  /*ca80*/  @!P1 IADD3 R204, R204, -R93, RZ ;  /* 0x8000005dcccc9210 */ /* 0x000fe40007ffe0ff */
[----:B------:R-:W3:Y:S01]  /*ca90*/  LDL R93, [R1+0x1f9c] ;  /* 0x001f9c00015d7983 */ /* 0x000ee20000100800 */
[----:B--2---:R-:W-:Y:S01]  /*caa0*/  ISETP.GE.AND P6, PT, R249, RZ, PT ;  /* 0x000000fff900720c */ /* 0x004fe20003fc6270 */
[----:B------:R-:W-:Y:S01]  /*cab0*/  @!P2 IMAD.MOV R186, RZ, RZ, -R186 ;  /* 0x000000ffffbaa224 */ /* 0x000fe200078e0aba */
[----:B------:R-:W-:Y:S01]  /*cac0*/  @!P5 IADD3 R188, -R188, RZ, RZ ;  /* 0x000000ffbcbcd210 */ /* 0x000fe20007ffe1ff */
[----:B------:R-:W-:Y:S01]  /*cad0*/  @!P4 IMAD.MOV R190, RZ, RZ, -R190 ;  /* 0x000000ffffbec224 */ /* 0x000fe200078e0abe */
[----:B------:R-:W2:Y:S01]  /*cae0*/  LDL R249, [R1+0x1f8c] ;  /* 0x001f8c0001f97983 */ /* 0x000ea20000100800 */
[----:B------:R-:W-:-:S08]  /*caf0*/  @!P0 IMAD.MOV R192, RZ, RZ, -R192 ;  /* 0x000000ffffc08224 */ /* 0x000fd000078e0ac0 */
[----:B------:R-:W-:Y:S01]  /*cb00*/  @!P6 IMAD.MOV R15, RZ, RZ, -R15 ;  /* 0x000000ffff0fe224 */ /* 0x000fe200078e0a0f */
[----:B---3--:R-:W-:Y:S02]  /*cb10*/  ISETP.GE.AND P1, PT, R93, RZ, PT ;  /* 0x000000ff5d00720c */ /* 0x008fe40003f26270 */
[----:B------:R-:W-:-:S05]  /*cb20*/  IABS R93, c[0x0][0x17c] ;  /* 0x00005f00005d7a13 */ /* 0x000fca0000000000 */
[--C-:B------:R-:W-:Y:S01]  /*cb30*/  @!P3 IMAD.IADD R206, R206, 0x1, -R93.reuse ;  /* 0x00000001ceceb824 */ /* 0x100fe200078e0a5d */
[C---:B------:R-:W-:Y:S02]  /*cb40*/  ISETP.GT.U32.AND P2, PT, R93.reuse, R196, PT ;  /* 0x000000c45d00720c */ /* 0x040fe40003f44070 */
[C---:B------:R-:W-:Y:S02]  /*cb50*/  ISETP.GT.U32.AND P5, PT, R93.reuse, R200, PT ;  /* 0x000000c85d00720c */ /* 0x040fe40003fa4070 */
[C---:B------:R-:W-:Y:S02]  /*cb60*/  ISETP.GT.U32.AND P4, PT, R93.reuse, R202, PT ;  /* 0x000000ca5d00720c */ /* 0x040fe40003f84070 */
[C---:B------:R-:W-:Y:S02]  /*cb70*/  ISETP.GT.U32.AND P0, PT, R93.reuse, R204, PT ;  /* 0x000000cc5d00720c */ /* 0x040fe40003f04070 */
[C---:B------:R-:W-:Y:S02]  /*cb80*/  ISETP.GT.U32.AND P3, PT, R93.reuse, R198, PT ;  /* 0x000000c65d00720c */ /* 0x040fe40003f64070 */
[C---:B------:R-:W-:Y:S01]  /*cb90*/  ISETP.GT.U32.AND P6, PT, R93.reuse, R206, PT ;  /* 0x000000ce5d00720c */ /* 0x040fe20003fc4070 */
[----:B------:R-:W-:Y:S01]  /*cba0*/  @!P1 IMAD.MOV R194, RZ, RZ, -R194 ;  /* 0x000000ffffc29224 */ /* 0x000fe200078e0ac2 */
[C---:B------:R-:W-:Y:S01]  /*cbb0*/  ISETP.GT.U32.AND P1, PT, R93.reuse, R124, PT ;  /* 0x0000007c5d00720c */ /* 0x040fe20003f24070 */
[--C-:B------:R-:W-:Y:S01]  /*cbc0*/  @!P2 IMAD.IADD R196, R196, 0x1, -R93.reuse ;  /* 0x00000001c4c4a824 */ /* 0x100fe200078e0a5d */
[C---:B------:R-:W-:Y:S01]  /*cbd0*/  ISETP.GT.U32.AND P2, PT, R93.reuse, R210, PT ;  /* 0x000000d25d00720c */ /* 0x040fe20003f44070 */
[--C-:B------:R-:W-:Y:S01]  /*cbe0*/  @!P5 IMAD.IADD R200, R200, 0x1, -R93.reuse ;  /* 0x00000001c8c8d824 */ /* 0x100fe200078e0a5d */
[C---:B------:R-:W-:Y:S01]  /*cbf0*/  ISETP.GT.U32.AND P5, PT, R93.reuse, R212, PT ;  /* 0x000000d45d00720c */ /* 0x040fe20003fa4070 */
[----:B------:R-:W-:Y:S01]  /*cc00*/  @!P4 IMAD.IADD R202, R202, 0x1, -R93 ;  /* 0x00000001cacac824 */ /* 0x000fe200078e0a5d */
[----:B------:R-:W-:-:S02]  /*cc10*/  ISETP.GT.U32.AND P4, PT, R93, R214, PT ;  /* 0x000000d65d00720c */ /* 0x000fc40003f84070 */
[-C--:B------:R-:W-:Y:S02]  /*cc20*/  @!P0 IADD3 R204, R204, -R93.reuse, RZ ;  /* 0x8000005dcccc8210 */ /* 0x080fe40007ffe0ff */
[----:B------:R-:W-:Y:S01]  /*cc30*/  @!P3 IADD3 R198, R198, -R93, RZ ;  /* 0x8000005dc6c6b210 */ /* 0x000fe20007ffe0ff */
[----:B------:R-:W-:Y:S01]  /*cc40*/  @!P6 IMAD.IADD R206, R206, 0x1, -R93 ;  /* 0x00000001cecee824 */ /* 0x000fe200078e0a5d */
[----:B------:R-:W-:Y:S02]  /*cc50*/  ISETP.GT.U32.AND P0, PT, R93, R216, PT ;  /* 0x000000d85d00720c */ /* 0x000fe40003f04070 */
[----:B------:R-:W3:Y:S02]  /*cc60*/  LDL R93, [R1+0x1f80] ;  /* 0x001f8000015d7983 */ /* 0x000ee40000100800 */
[----:B---3--:R-:W-:Y:S02]  /*cc70*/  ISETP.GE.AND P6, PT, R93, RZ, PT ;  /* 0x000000ff5d00720c */ /* 0x008fe40003fc6270 */
[----:B------:R-:W-:-:S05]  /*cc80*/  IABS R93, c[0x0][0x17c] ;  /* 0x00005f00005d7a13 */ /* 0x000fca0000000000 */
[--C-:B------:R-:W-:Y:S01]  /*cc90*/  @!P1 IMAD.IADD R124, R124, 0x1, -R93.reuse ;  /* 0x000000017c7c9824 */ /* 0x100fe200078e0a5d */
[----:B------:R-:W-:Y:S01]  /*cca0*/  ISETP.GT.U32.AND P1, PT, R93, R218, PT ;  /* 0x000000da5d00720c */ /* 0x000fe20003f24070 */
[----:B------:R-:W-:Y:S02]  /*ccb0*/  @!P2 IMAD.IADD R210, R210, 0x1, -R93 ;  /* 0x00000001d2d2a824 */ /* 0x000fe400078e0a5d */
[----:B------:R-:W3:Y:S02]  /*ccc0*/  LDL R93, [R1+0x1f7c] ;  /* 0x001f7c00015d7983 */ /* 0x000ee40000100800 */
[----:B---3--:R-:W-:Y:S02]  /*ccd0*/  ISETP.GE.AND P2, PT, R93, RZ, PT ;  /* 0x000000ff5d00720c */ /* 0x008fe40003f46270 */
[----:B------:R-:W-:-:S04]  /*cce0*/  IABS R93, c[0x0][0x17c] ;  /* 0x00005f00005d7a13 */ /* 0x000fc80000000000 */
[----:B------:R-:W-:Y:S02]  /*ccf0*/  @!P5 IADD3 R212, R212, -R93, RZ ;  /* 0x8000005dd4d4d210 */ /* 0x000fe40007ffe0ff */
        /* <DEDUP_REMOVED lines=8> */
[----:B------:R-:W3:Y:S01]  /*cd80*/  LDL R93, [R1+0x1f64] ;  /* 0x001f6400015d7983 */ /* 0x000ee20000100800 */
[----:B--2---:R-:W-:Y:S01]  /*cd90*/  ISETP.GE.AND P3, PT, R249, RZ, PT ;  /* 0x000000fff900720c */ /* 0x004fe20003f66270 */
[----:B------:R-:W-:Y:S01]  /*cda0*/  @!P2 IMAD.MOV R200, RZ, RZ, -R200 ;  /* 0x000000ffffc8a224 */ /* 0x000fe200078e0ac8 */
[----:B------:R-:W-:Y:S01]  /*cdb0*/  @!P5 IADD3 R202, -R202, RZ, RZ ;  /* 0x000000ffcacad210 */ /* 0x000fe20007ffe1ff */
[----:B------:R-:W-:Y:S01]  /*cdc0*/  @!P4 IMAD.MOV R204, RZ, RZ, -R204 ;  /* 0x000000ffffccc224 */ /* 0x000fe200078e0acc */
[----:B------:R-:W-:Y:S01]  /*cdd0*/  IABS R249, R153 ;  /* 0x0000009900f97213 */ /* 0x000fe20000000000 */
[----:B------:R-:W-:-:S08]  /*cde0*/  @!P6 IMAD.MOV R196, RZ, RZ, -R196 ;  /* 0x000000ffffc4e224 */ /* 0x000fd000078e0ac4 */
[----:B------:R-:W-:Y:S02]  /*cdf0*/  @!P3 IMAD.MOV R198, RZ, RZ, -R198 ;  /* 0x000000ffffc6b224 */ /* 0x000fe400078e0ac6 */
[----:B------:R-:W-:-:S04]  /*ce00*/  IMAD.HI.U32 R208, R208, R249, RZ ;  /* 0x000000f9d0d07227 */ /* 0x000fc800078e00ff */
[----:B------:R-:W-:Y:S01]  /*ce10*/  IMAD.MOV R208, RZ, RZ, -R208 ;  /* 0x000000ffffd07224 */ /* 0x000fe200078e0ad0 */
[----:B---3--:R-:W-:Y:S02]  /*ce20*/  ISETP.GE.AND P0, PT, R93, RZ, PT ;  /* 0x000000ff5d00720c */ /* 0x008fe40003f06270 */
[----:B------:R-:W-:-:S04]  /*ce30*/  IABS R93, c[0x0][0x17c] ;  /* 0x00005f00005d7a13 */ /* 0x000fc80000000000 */
[----:B------:R-:W-:Y:S02]  /*ce40*/  @!P1 IADD3 R218, R218, -R93, RZ ;  /* 0x8000005ddada9210 */ /* 0x000fe40007ffe0ff */
[C---:B------:R-:W-:Y:S02]  /*ce50*/  ISETP.GT.U32.AND P1, PT, R93.reuse, R124, PT ;  /* 0x0000007c5d00720c */ /* 0x040fe40003f24070 */
[C---:B------:R-:W-:Y:S02]  /*ce60*/  ISETP.GT.U32.AND P3, PT, R93.reuse, R210, PT ;  /* 0x000000d25d00720c */ /* 0x040fe40003f64070 */
[C---:B------:R-:W-:Y:S02]  /*ce70*/  ISETP.GT.U32.AND P2, PT, R93.reuse, R212, PT ;  /* 0x000000d45d00720c */ /* 0x040fe40003f44070 */
[C---:B------:R-:W-:Y:S02]  /*ce80*/  ISETP.GT.U32.AND P5, PT, R93.reuse, R214, PT ;  /* 0x000000d65d00720c */ /* 0x040fe40003fa4070 */
[----:B------:R-:W-:-:S02]  /*ce90*/  ISETP.GT.U32.AND P4, PT, R93, R216, PT ;  /* 0x000000d85d00720c */ /* 0x000fc40003f84070 */
[C---:B------:R-:W-:Y:S01]  /*cea0*/  ISETP.GT.U32.AND P6, PT, R93.reuse, R218, PT ;  /* 0x000000da5d00720c */ /* 0x040fe20003fc4070 */
[----:B------:R-:W-:Y:S01]  /*ceb0*/  @!P0 IMAD.MOV R206, RZ, RZ, -R206 ;  /* 0x000000ffffce8224 */ /* 0x000fe200078e0ace */
[C---:B------:R-:W-:Y:S01]  /*cec0*/  ISETP.GT.U32.AND P0, PT, R93.reuse, R16, PT ;  /* 0x000000105d00720c */ /* 0x040fe20003f04070 */
[----:B------:R-:W-:Y:S01]  /*ced0*/  @!P1 IMAD.IADD R124, R124, 0x1, -R93 ;  /* 0x000000017c7c9824 */ /* 0x000fe200078e0a5d */
[C---:B------:R-:W-:Y:S01]  /*cee0*/  ISETP.GT.U32.AND P1, PT, R93.reuse, R222, PT ;  /* 0x000000de5d00720c */ /* 0x040fe20003f24070 */
[C---:B------:R-:W-:Y:S01]  /*cef0*/  IMAD R208, R93.reuse, R208, R249 ;  /* 0x000000d05dd07224 */ /* 0x040fe200078e02f9 */
[----:B------:R-:W-:Y:S01]  /*cf00*/  @!P3 IADD3 R210, R210, -R93, RZ ;  /* 0x8000005dd2d2b210 */ /* 0x000fe20007ffe0ff */
[--C-:B------:R-:W-:Y:S01]  /*cf10*/  @!P2 IMAD.IADD R212, R212, 0x1, -R93.reuse ;  /* 0x00000001d4d4a824 */ /* 0x100fe200078e0a5d */
[C---:B------:R-:W-:Y:S01]  /*cf20*/  ISETP.GT.U32.AND P3, PT, R93.reuse, R224, PT ;  /* 0x000000e05d00720c */ /* 0x040fe20003f64070 */
[--C-:B------:R-:W-:Y:S01]  /*cf30*/  @!P5 IMAD.IADD R214, R214, 0x1, -R93.reuse ;  /* 0x00000001d6d6d824 */ /* 0x100fe200078e0a5d */
[C---:B------:R-:W-:Y:S01]  /*cf40*/  ISETP.GT.U32.AND P2, PT, R93.reuse, R226, PT ;  /* 0x000000e25d00720c */ /* 0x040fe20003f44070 */
[----:B------:R-:W-:Y:S01]  /*cf50*/  @!P4 IMAD.IADD R216, R216, 0x1, -R93 ;  /* 0x00000001d8d8c824 */ /* 0x000fe200078e0a5d */
[C---:B------:R-:W-:Y:S01]  /*cf60*/  ISETP.GT.U32.AND P5, PT, R93.reuse, R228, PT ;  /* 0x000000e45d00720c */ /* 0x040fe20003fa4070 */
[----:B------:R-:W2:Y:S01]  /*cf70*/  LDL R249, [R1+0x1f38] ;  /* 0x001f380001f97983 */ /* 0x000ea20000100800 */
[----:B------:R-:W-:-:S02]  /*cf80*/  ISETP.GT.U32.AND P4, PT, R93, R230, PT ;  /* 0x000000e65d00720c */ /* 0x000fc40003f84070 */
        /* <DEDUP_REMOVED lines=18> */
[----:B------:R-:W-:Y:S01]  /*d0b0*/  @!P0 IADD3 R210, -R210, RZ, RZ ;  /* 0x000000ffd2d28210 */ /* 0x000fe20007ffe1ff */
[----:B------:R-:W-:Y:S02]  /*d0c0*/  @!P1 IMAD.MOV R212, RZ, RZ, -R212 ;  /* 0x000000ffffd49224 */ /* 0x000fe400078e0ad4 */
[----:B------:R-:W-:Y:S02]  /*d0d0*/  @!P6 IMAD.MOV R124, RZ, RZ, -R124 ;  /* 0x000000ffff7ce224 */ /* 0x000fe400078e0a7c */
[----:B------:R-:W-:Y:S01]  /*d0e0*/  @!P3 IMAD.MOV R214, RZ, RZ, -R214 ;  /* 0x000000ffffd6b224 */ /* 0x000fe200078e0ad6 */
[----:B---3--:R-:W-:Y:S02]  /*d0f0*/  ISETP.GE.AND P2, PT, R93, RZ, PT ;  /* 0x000000ff5d00720c */ /* 0x008fe40003f46270 */
[----:B------:R-:W-:-:S05]  /*d100*/  IABS R93, c[0x0][0x17c] ;  /* 0x00005f00005d7a13 */ /* 0x000fca0000000000 */
[--C-:B------:R-:W-:Y:S02]  /*d110*/  @!P5 IMAD.IADD R228, R228, 0x1, -R93.reuse ;  /* 0x00000001e4e4d824 */ /* 0x100fe400078e0a5d */
[----:B------:R-:W-:Y:S01]  /*d120*/  @!P4 IMAD.IADD R230, R230, 0x1, -R93 ;  /* 0x00000001e6e6c824 */ /* 0x000fe200078e0a5d */
[----:B--2---:R-:W-:Y:S02]  /*d130*/  ISETP.GE.AND P5, PT, R249, RZ, PT ;  /* 0x000000fff900720c */ /* 0x004fe40003fa6270 */
[C---:B------:R-:W-:Y:S01]  /*d140*/  ISETP.GT.U32.AND P4, PT, R93.reuse, R16, PT ;  /* 0x000000105d00720c */ /* 0x040fe20003f84070 */
[----:B------:R-:W-:Y:S01]  /*d150*/  @!P2 IMAD.MOV R216, RZ, RZ, -R216 ;  /* 0x000000ffffd8a224 */ /* 0x000fe200078e0ad8 */
[C---:B------:R-:W-:Y:S02]  /*d160*/  ISETP.GT.U32.AND P0, PT, R93.reuse, R222, PT ;  /* 0x000000de5d00720c */ /* 0x040fe40003f04070 */
[C---:B------:R-:W-:Y:S02]  /*d170*/  ISETP.GT.U32.AND P1, PT, R93.reuse, R224, PT ;  /* 0x000000e05d00720c */ /* 0x040fe40003f24070 */
[----:B------:R-:W-:-:S02]  /*d180*/  ISETP.GT.U32.AND P3, PT, R93, R226, PT ;  /* 0x000000e25d00720c */ /* 0x000fc40003f64070 */
[C---:B------:R-:W-:Y:S02]  /*d190*/  ISETP.GT.U32.AND P2, PT, R93.reuse, R228, PT ;  /* 0x000000e45d00720c */ /* 0x040fe40003f44070 */
[C---:B------:R-:W-:Y:S01]  /*d1a0*/  ISETP.GT.U32.AND P6, PT, R93.reuse, R230, PT ;  /* 0x000000e65d00720c */ /* 0x040fe20003fc4070 */
[----:B------:R-:W-:Y:S01]  /*d1b0*/  @!P5 IMAD.MOV R218, RZ, RZ, -R218 ;  /* 0x000000ffffdad224 */ /* 0x000fe200078e0ada */
[C---:B------:R-:W-:Y:S01]  /*d1c0*/  ISETP.GT.U32.AND P5, PT, R93.reuse, R247, PT ;  /* 0x000000f75d00720c */ /* 0x040fe20003fa4070 */
[--C-:B------:R-:W-:Y:S01]  /*d1d0*/  @!P4 IMAD.IADD R16, R16, 0x1, -R93.reuse ;  /* 0x000000011010c824 */ /* 0x100fe200078e0a5d */
[C---:B------:R-:W-:Y:S01]  /*d1e0*/  ISETP.GT.U32.AND P4, PT, R93.reuse, R75, PT ;  /* 0x0000004b5d00720c */ /* 0x040fe20003f84070 */
        /* <DEDUP_REMOVED lines=9> */
[----:B------:R-:W2:Y:S02]  /*d280*/  LDL R93, [R1+0x1f34] ;  /* 0x001f3400015d7983 */ /* 0x000ea40000100800 */
[----:B--2---:R-:W-:Y:S02]  /*d290*/  ISETP.GE.AND P6, PT, R93, RZ, PT ;  /* 0x000000ff5d00720c */ /* 0x004fe40003fc6270 */
[----:B------:R-:W-:-:S04]  /*d2a0*/  IABS R93, c[0x0][0x17c] ;  /* 0x00005f00005d7a13 */ /* 0x000fc80000000000 */
[----:B------:R-:W-:Y:S02]  /*d2b0*/  @!P5 IADD3 R247, R247, -R93, RZ ;  /* 0x8000005df7f7d210 */ /* 0x000fe40007ffe0ff */
[----:B------:R-:W2:Y:S02]  /*d2c0*/  LDL R93, [R1+0x1f28] ;  /* 0x001f2800015d7983 */ /* 0x000ea40000100800 */
[----:B--2---:R-:W-:Y:S02]  /*d2d0*/  ISETP.GE.AND P5, PT, R93, RZ, PT ;  /* 0x000000ff5d00720c */ /* 0x004fe40003fa6270 */
[----:B------:R-:W-:-:S05]  /*d2e0*/  IABS R93, c[0x0][0x17c] ;  /* 0x00005f00005d7a13 */ /* 0x000fca0000000000 */
[----:B------:R-:W-:Y:S02]  /*d2f0*/  @!P4 IMAD.IADD R75, R75, 0x1, -R93 ;  /* 0x000000014b4bc824 */ /* 0x000fe400078e0a5d */
        /* <DEDUP_REMOVED lines=10> */
[----:B------:R-:W-:-:S04]  /*d3a0*/  IABS R93, c[0x0][0x17c] ;  /* 0x00005f00005d7a13 */ /* 0x000fc80000000000 */
[----:B------:R-:W-:Y:S02]  /*d3b0*/  @!P3 IADD3 R238, R238, -R93, RZ ;  /* 0x8000005deeeeb210 */ /* 0x000fe40007ffe0ff */
[----:B------:R-:W2:Y:S01]  /*d3c0*/  LDL R93, [R1+0x1f0c] ;  /* 0x001f0c00015d7983 */ /* 0x000ea20000100800 */
[----:B------:R-:W-:Y:S01]  /*d3d0*/  @!P5 IMAD.MOV R222, RZ, RZ, -R222 ;  /* 0x000000ffffded224 */ /* 0x000fe200078e0ade */
[----:B------:R-:W-:Y:S01]  /*d3e0*/  @!P4 IADD3 R224, -R224, RZ, RZ ;  /* 0x000000ffe0e0c210 */ /* 0x000fe20007ffe1ff */
[----:B------:R-:W-:Y:S02]  /*d3f0*/  @!P0 IMAD.MOV R226, RZ, RZ, -R226 ;  /* 0x000000ffffe28224 */ /* 0x000fe400078e0ae2 */
[----:B------:R-:W-:Y:S02]  /*d400*/  @!P1 IMAD.MOV R228, RZ, RZ, -R228 ;  /* 0x000000ffffe49224 */ /* 0x000fe400078e0ae4 */
[----:B------:R-:W-:Y:S01]  /*d410*/  @!P6 IMAD.MOV R16, RZ, RZ, -R16 ;  /* 0x000000ffff10e224 */ /* 0x000fe200078e0a10 */
[----:B--2---:R-:W-:-:S02]  /*d420*/  ISETP.GE.AND P3, PT, R93, RZ, PT ;  /* 0x000000ff5d00720c */ /* 0x004fc40003f66270 */
[----:B------:R-:W-:-:S05]  /*d430*/  IABS R93, c[0x0][0x17c] ;  /* 0x00005f00005d7a13 */ /* 0x000fca0000000000 */
[----:B------:R-:W-:Y:S01]  /*d440*/  @!P2 IMAD.IADD R0, R0, 0x1, -R93 ;  /* 0x000000010000a824 */ /* 0x000fe200078e0a5d */
[C---:B------:R-:W-:Y:S02]  /*d450*/  ISETP.GT.U32.AND P2, PT, R93.reuse, R247, PT ;  /* 0x000000f75d00720c */ /* 0x040fe40003f44070 */
[C---:B------:R-:W-:Y:S02]  /*d460*/  ISETP.GT.U32.AND P5, PT, R93.reuse, R75, PT ;  /* 0x0000004b5d00720c */ /* 0x040fe40003fa4070 */
[C---:B------:R-:W-:Y:S02]  /*d470*/  ISETP.GT.U32.AND P4, PT, R93.reuse, R234, PT ;  /* 0x000000ea5d00720c */ /* 0x040fe40003f84070 */
[C---:B------:R-:W-:Y:S02]  /*d480*/  ISETP.GT.U32.AND P0, PT, R93.reuse, R236, PT ;  /* 0x000000ec5d00720c */ /* 0x040fe40003f04070 */
[C---:B------:R-:W-:Y:S02]  /*d490*/  ISETP.GT.U32.AND P1, PT, R93.reuse, R238, PT ;  /* 0x000000ee5d00720c */ /* 0x040fe40003f24070 */
[C---:B------:R-:W-:Y:S01]  /*d4a0*/  ISETP.GT.U32.AND P6, PT, R93.reuse, R0, PT ;  /* 0x000000005d00720c */ /* 0x040fe20003fc4070 */
[----:B------:R-:W-:Y:S01]  /*d4b0*/  @!P3 IMAD.MOV R230, RZ, RZ, -R230 ;  /* 0x000000ffffe6b224 */ /* 0x000fe200078e0ae6 */
[----:B------:R-:W-:-:S02]  /*d4c0*/  ISETP.GT.U32.AND P3, PT, R93, R2, PT ;  /* 0x000000025d00720c */ /* 0x000fc40003f64070 */
[----:B------:R-:W-:Y:S01]  /*d4d0*/  @!P2 IADD3 R247, R247, -R93, RZ ;  /* 0x8000005df7f7a210 */ /* 0x000fe20007ffe0ff */
[--C-:B------:R-:W-:Y:S01]  /*d4e0*/  @!P5 IMAD.IADD R75, R75, 0x1, -R93.reuse ;  /* 0x000000014b4bd824 */ /* 0x100fe200078e0a5d */
[C---:B------:R-:W-:Y:S01]  /*d4f0*/  ISETP.GT.U32.AND P2, PT, R93.reuse, R3, PT ;  /* 0x000000035d00720c */ /* 0x040fe20003f44070 */
[--C-:B------:R-:W-:Y:S01]  /*d500*/  @!P4 IMAD.IADD R234, R234, 0x1, -R93.reuse ;  /* 0x00000001eaeac824 */ /* 0x100fe200078e0a5d */
[C---:B------:R-:W-:Y:S01]  /*d510*/  ISETP.GT.U32.AND P5, PT, R93.reuse, R23, PT ;  /* 0x000000175d00720c */ /* 0x040fe20003fa4070 */
[--C-:B------:R-:W-:Y:S01]  /*d520*/  @!P0 IMAD.IADD R236, R236, 0x1, -R93.reuse ;  /* 0x00000001ecec8824 */ /* 0x100fe200078e0a5d */
[C---:B------:R-:W-:Y:S02]  /*d530*/  ISETP.GT.U32.AND P4, PT, R93.reuse, R25, PT ;  /* 0x000000195d00720c */ /* 0x040fe40003f84070 */
[----:B------:R-:W-:Y:S01]  /*d540*/  @!P1 IADD3 R238, R238, -R93, RZ ;  /* 0x8000005deeee9210 */ /* 0x000fe20007ffe0ff */
[----:B------:R-:W-:Y:S01]  /*d550*/  @!P6 IMAD.IADD R0, R0, 0x1, -R93 ;  /* 0x000000010000e824 */ /* 0x000fe200078e0a5d */
[----:B------:R-:W-:-:S02]  /*d560*/  ISETP.GT.U32.AND P0, PT, R93, R27, PT ;  /* 0x0000001b5d00720c */ /* 0x000fc40003f04070 */
[----:B------:R-:W-:Y:S02]  /*d570*/  ISETP.GT.U32.AND P1, PT, R93, R145, PT ;  /* 0x000000915d00720c */ /* 0x000fe40003f24070 */
        /* <DEDUP_REMOVED lines=20> */
[----:B------:R-:W2:Y:S01]  /*d6c0*/  LDL R93, [R1+0x1ed4] ;  /* 0x001ed400015d7983 */ /* 0x000ea20000100800 */
[----:B------:R-:W-:Y:S02]  /*d6d0*/  @!P3 IMAD.MOV R75, RZ, RZ, -R75 ;  /* 0x000000ffff4bb224 */ /* 0x000fe400078e0a4b */
[----:B------:R-:W-:Y:S02]  /*d6e0*/  @!P2 IMAD.MOV R234, RZ, RZ, -R234 ;  /* 0x000000ffffeaa224 */ /* 0x000fe400078e0aea */
[----:B------:R-:W-:Y:S01]  /*d6f0*/  @!P5 IMAD.MOV R236, RZ, RZ, -R236 ;  /* 0x000000ffffecd224 */ /* 0x000fe200078e0aec */
[----:B------:R-:W-:Y:S02]  /*d700*/  @!P6 IADD3 R247, -R247, RZ, RZ ;  /* 0x000000fff7f7e210 */ /* 0x000fe40007ffe1ff */
[----:B------:R-:W-:-:S02]  /*d710*/  @!P4 IADD3 R238, -R238, RZ, RZ ;  /* 0x000000ffeeeec210 */ /* 0x000fc40007ffe1ff */
[----:B--2---:R-:W-:Y:S02]  /*d720*/  ISETP.GE.AND P0, PT, R93, RZ, PT ;  /* 0x000000ff5d00720c */ /* 0x004fe40003f06270 */
[----:B------:R-:W-:-:S04]  /*d730*/  IABS R93, c[0x0][0x17c] ;  /* 0x00005f00005d7a13 */ /* 0x000fc80000000000 */
[----:B------:R-:W-:Y:S01]  /*d740*/  ISETP.GT.U32.AND P3, PT, R93, R3, PT ;  /* 0x000000035d00720c */ /* 0x000fe20003f64070 */
[----:B------:R-:W-:Y:S01]  /*d750*/  @!P1 IMAD.IADD R145, R145, 0x1, -R93 ;  /* 0x0000000191919824 */ /* 0x000fe200078e0a5d */
[C---:B------:R-:W-:Y:S02]  /*d760*/  ISETP.GT.U32.AND P1, PT, R93.reuse, R2, PT ;  /* 0x000000025d00720c */ /* 0x040fe40003f24070 */
[C---:B------:R-:W-:Y:S02]  /*d770*/  ISETP.GT.U32.AND P2, PT, R93.reuse, R23, PT ;  /* 0x000000175d00720c */ /* 0x040fe40003f44070 */
[C---:B------:R-:W-:Y:S01]  /*d780*/  ISETP.GT.U32.AND P5, PT, R93.reuse, R25, PT ;  /* 0x000000195d00720c */ /* 0x040fe20003fa4070 */
[----:B------:R-:W-:Y:S01]  /*d790*/  @!P0 IMAD.MOV R0, RZ, RZ, -R0 ;  /* 0x000000ffff008224 */ /* 0x000fe200078e0a00 */
[C---:B------:R-:W-:Y:S02]  /*d7a0*/  ISETP.GT.U32.AND P6, PT, R93.reuse, R27, PT ;  /* 0x0000001b5d00720c */ /* 0x040fe40003fc4070 */
[----:B------:R-:W-:-:S02]  /*d7b0*/  ISETP.GT.U32.AND P4, PT, R93, R145, PT ;  /* 0x000000915d00720c */ /* 0x000fc40003f84070 */
[----:B------:R-:W-:Y:S01]  /*d7c0*/  ISETP.GT.U32.AND P0, PT, R93, R149, PT ;  /* 0x000000955d00720c */ /* 0x000fe20003f04070 */
[--C-:B------:R-:W-:Y:S01]  /*d7d0*/  @!P3 IMAD.IADD R3, R3, 0x1, -R93.reuse ;  /* 0x000000010303b824 */ /* 0x100fe200078e0a5d */
[C---:B------:R-:W-:Y:S01]  /*d7e0*/  ISETP.GT.U32.AND P3, PT, R93.reuse, R160, PT ;  /* 0x000000a05d00720c */ /* 0x040fe20003f64070 */
[--C-:B------:R-:W-:Y:S01]  /*d7f0*/  @!P1 IMAD.IADD R2, R2, 0x1, -R93.reuse ;  /* 0x0000000102029824 */ /* 0x100fe200078e0a5d */
[----:B------:R-:W-:Y:S02]  /*d800*/  ISETP.GT.U32.AND P1, PT, R93, R151, PT ;  /* 0x000000975d00720c */ /* 0x000fe40003f24070 */
[----:B------:R-:W-:Y:S01]  /*d810*/  @!P2 IADD3 R23, R23, -R93, RZ ;  /* 0x8000005d1717a210 */ /* 0x000fe20007ffe0ff */
[----:B------:R-:W-:Y:S01]  /*d820*/  @!P5 IMAD.IADD R25, R25, 0x1, -R93 ;  /* 0x000000011919d824 */ /* 0x000fe200078e0a5d */
[----:B------:R-:W-:Y:S02]  /*d830*/  ISETP.GT.U32.AND P2, PT, R93, R220, PT ;  /* 0x000000dc5d00720c */ /* 0x000fe40003f44070 */
[----:B------:R-:W2:Y:S02]  /*d840*/  LDL R93, [R1+0x1ec0] ;  /* 0x001ec000015d7983 */ /* 0x000ea40000100800 */
[----:B--2---:R-:W-:-:S02]  /*d850*/  ISETP.GE.AND P5, PT, R93, RZ, PT ;  /* 0x000000ff5d00720c */ /* 0x004fc40003fa6270 */
        /* <DEDUP_REMOVED lines=19> */
[----:B------:R-:W-:Y:S01]  /*d990*/  @!P5 IADD3 R2, -R2, RZ, RZ ;  /* 0x000000ff0202d210 */ /* 0x000fe20007ffe1ff */
[----:B------:R-:W-:Y:S02]  /*d9a0*/  @!P6 IMAD.MOV R3, RZ, RZ, -R3 ;  /* 0x000000ffff03e224 */ /* 0x000fe400078e0a03 */
[----:B------:R-:W-:Y:S01]  /*d9b0*/  @!P4 IMAD.MOV R23, RZ, RZ, -R23 ;  /* 0x000000ffff17c224 */ /* 0x000fe200078e0a17 */
[----:B------:R-:W-:Y:S01]  /*d9c0*/  @!P1 IADD3 R27, -R27, RZ, RZ ;  /* 0x000000ff1b1b9210 */ /* 0x000fe20007ffe1ff */
[----:B------:R-:W-:Y:S01]  /*d9d0*/  @!P0 IMAD.MOV R25, RZ, RZ, -R25 ;  /* 0x000000ffff198224 */ /* 0x000fe200078e0a19 */
[----:B--2---:R-:W-:Y:S02]  /*d9e0*/  ISETP.GE.AND P3, PT, R93, RZ, PT ;  /* 0x000000ff5d00720c */ /* 0x004fe40003f66270 */
[----:B------:R-:W-:-:S05]  /*d9f0*/  IABS R93, c[0x0][0x17c] ;  /* 0x00005f00005d7a13 */ /* 0x000fca0000000000 */
[----:B------:R-:W-:Y:S01]  /*da00*/  @!P2 IMAD.IADD R220, R220, 0x1, -R93 ;  /* 0x00000001dcdca824 */ /* 0x000fe200078e0a5d */
[C---:B------:R-:W-:Y:S02]  /*da10*/  ISETP.GT.U32.AND P2, PT, R93.reuse, R149, PT ;  /* 0x000000955d00720c */ /* 0x040fe40003f44070 */
[C---:B------:R-:W-:Y:S02]  /*da20*/  ISETP.GT.U32.AND P5, PT, R93.reuse, R151, PT ;  /* 0x000000975d00720c */ /* 0x040fe40003fa4070 */
[C---:B------:R-:W-:Y:S02]  /*da30*/  ISETP.GT.U32.AND P6, PT, R93.reuse, R160, PT ;  /* 0x000000a05d00720c */ /* 0x040fe40003fc4070 */
[C---:B------:R-:W-:Y:S02]  /*da40*/  ISETP.GT.U32.AND P4, PT, R93.reuse, R220, PT ;  /* 0x000000dc5d00720c */ /* 0x040fe40003f84070 */
[C---:B------:R-:W-:Y:S02]  /*da50*/  ISETP.GT.U32.AND P0, PT, R93.reuse, R248, PT ;  /* 0x000000f85d00720c */ /* 0x040fe40003f04070 */
[----:B------:R-:W-:-:S02]  /*da60*/  ISETP.GT.U32.AND P1, PT, R93, R208, PT ;  /* 0x000000d05d00720c */ /* 0x000fc40003f24070 */
[----:B------:R-:W2:Y:S01]  /*da70*/  LDL R93, [R1+0x1e64] ;  /* 0x001e6400015d7983 */ /* 0x000ea20000100800 */
[----:B------:R-:W-:Y:S01]  /*da80*/  @!P3 IMAD.MOV R145, RZ, RZ, -R145 ;  /* 0x000000ffff91b224 */ /* 0x000fe200078e0a91 */
[----:B------:R-:W-:-:S04]  /*da90*/  MOV R249, c[0x0][0x180] ;  /* 0x0000600000f97a02 */ /* 0x000fc80000000f00 */
[----:B------:R-:W-:Y:S02]  /*daa0*/  IADD3 R249, R249, -0x1, RZ ;  /* 0xfffffffff9f97810 */ /* 0x000fe40007ffe0ff */
[----:B--2---:R-:W-:Y:S02]  /*dab0*/  ISETP.GE.AND P3, PT, R93, RZ, PT ;  /* 0x000000ff5d00720c */ /* 0x004fe40003f66270 */
[----:B------:R-:W-:-:S05]  /*dac0*/  IABS R93, c[0x0][0x17c] ;  /* 0x00005f00005d7a13 */ /* 0x000fca0000000000 */
[--C-:B------:R-:W-:Y:S01]  /*dad0*/  @!P2 IMAD.IADD R149, R149, 0x1, -R93.reuse ;  /* 0x000000019595a824 */ /* 0x100fe200078e0a5d */
[----:B------:R-:W-:Y:S01]  /*dae0*/  ISETP.GE.U32.AND P2, PT, R249, 0x7fffff80, PT ;  /* 0x7fffff80f900780c */ /* 0x000fe20003f46070 */
[----:B------:R-:W-:Y:S01]  /*daf0*/  @!P0 IMAD.IADD R248, R248, 0x1, -R93 ;  /* 0x00000001f8f88824 */ /* 0x000fe200078e0a5d */
[-C--:B------:R-:W-:Y:S01]  /*db00*/  @!P1 IADD3 R208, R208, -R93.reuse, RZ ;  /* 0x8000005dd0d09210 */ /* 0x080fe20007ffe0ff */
[----:B------:R-:W-:Y:S01]  /*db10*/  IMAD.MOV.U32 R249, RZ, RZ, c[0x0][0x180] ;  /* 0x00006000fff97624 */ /* 0x000fe200078e00ff */
[----:B------:R-:W-:Y:S01]  /*db20*/  ISETP.GE.AND P0, PT, R250, RZ, PT ;  /* 0x000000fffa00720c */ /* 0x000fe20003f06270 */
[----:B------:R-:W-:Y:S01]  /*db30*/  @!P3 IMAD.MOV R149, RZ, RZ, -R149 ;  /* 0x000000ffff95b224 */ /* 0x000fe200078e0a95 */
[----:B------:R-:W-:Y:S01]  /*db40*/  @!P5 IADD3 R151, R151, -R93, RZ ;  /* 0x8000005d9797d210 */ /* 0x000fe20007ffe0ff */
[--C-:B------:R-:W-:Y:S01]  /*db50*/  @!P6 IMAD.IADD R160, R160, 0x1, -R93.reuse ;  /* 0x00000001a0a0e824 */ /* 0x100fe200078e0a5d */
[C---:B------:R-:W-:Y:S01]  /*db60*/  ISETP.GT.U32.AND P1, PT, R93.reuse, R248, PT ;  /* 0x000000f85d00720c */ /* 0x040fe20003f24070 */
[----:B------:R-:W-:Y:S01]  /*db70*/  @!P4 IMAD.IADD R220, R220, 0x1, -R93 ;  /* 0x00000001dcdcc824 */ /* 0x000fe200078e0a5d */
[----:B------:R-:W-:Y:S01]  /*db80*/  ISETP.GT.U32.AND P3, PT, R93, R208, PT ;  /* 0x000000d05d00720c */ /* 0x000fe20003f64070 */
[----:B------:R-:W-:Y:S01]  /*db90*/  IMAD.MOV.U32 R93, RZ, RZ, c[0x0][0x180] ;  /* 0x00006000ff5d7624 */ /* 0x000fe200078e00ff */
[----:B------:R-:W-:Y:S01]  /*dba0*/  IADD3 R249, R249, -0x5, RZ ;  /* 0xfffffffbf9f97810 */ /* 0x000fe20007ffe0ff */
[----:B-1----:R-:W2:Y:S01]  /*dbb0*/  LDL.LU R250, [R1+0x14] ;  /* 0x0000140001fa7983 */ /* 0x002ea20000300800 */
[----:B------:R-:W-:-:S02]  /*dbc0*/  ISETP.GE.AND P6, PT, R252, RZ, PT ;  /* 0x000000fffc00720c */ /* 0x000fc40003fc6270 */
[----:B------:R-:W-:Y:S02]  /*dbd0*/  ISETP.GE.U32.AND P5, PT, R249, 0x7fffff7c, PT ;  /* 0x7fffff7cf900780c */ /* 0x000fe40003fa6070 */
[C---:B------:R-:W-:Y:S02]  /*dbe0*/  IADD3 R249, R93.reuse, -0xd, RZ ;  /* 0xfffffff35df97810 */ /* 0x040fe40007ffe0ff */
[----:B------:R-:W-:Y:S01]  /*dbf0*/  IADD3 R93, R93, -0x9, RZ ;  /* 0xfffffff75d5d7810 */ /* 0x000fe20007ffe0ff */
[----:B------:R-:W-:-:S03]  /*dc00*/  @!P0 IMAD.MOV R220, RZ, RZ, -R220 ;  /* 0x000000ffffdc8224 */ /* 0x000fc600078e0adc */
[----:B------:R-:W-:Y:S02]  /*dc10*/  ISETP.GE.U32.AND P0, PT, R93, 0x7fffff78, PT ;  /* 0x7fffff785d00780c */ /* 0x000fe40003f06070 */
[----:B------:R-:W-:Y:S01]  /*dc20*/  IABS R93, c[0x0][0x17c] ;  /* 0x00005f00005d7a13 */ /* 0x000fe20000000000 */
[----:B------:R-:W-:Y:S01]  /*dc30*/  @!P6 IMAD.MOV R151, RZ, RZ, -R151 ;  /* 0x000000ffff97e224 */ /* 0x000fe200078e0a97 */
[----:B------:R-:W-:-:S03]  /*dc40*/  ISETP.GE.AND P6, PT, R241, RZ, PT ;  /* 0x000000fff100720c */ /* 0x000fc60003fc6270 */
[----:B------:R-:W-:Y:S01]  /*dc50*/  @!P1 IMAD.IADD R248, R248, 0x1, -R93 ;  /* 0x00000001f8f89824 */ /* 0x000fe200078e0a5d */
[----:B------:R-:W-:Y:S01]  /*dc60*/  ISETP.GE.U32.AND P1, PT, R249, 0x7fffff74, PT ;  /* 0x7fffff74f900780c */ /* 0x000fe20003f26070 */
[----:B------:R-:W-:Y:S01]  /*dc70*/  IMAD.MOV.U32 R249, RZ, RZ, c[0x0][0x180] ;  /* 0x00006000fff97624 */ /* 0x000fe200078e00ff */
[----:B------:R-:W-:-:S04]  /*dc80*/  @!P3 IADD3 R208, R208, -R93, RZ ;  /* 0x8000005dd0d0b210 */ /* 0x000fc80007ffe0ff */
[----:B------:R-:W-:-:S03]  /*dc90*/  IADD3 R93, R249, -0x11, RZ ;  /* 0xffffffeff95d7810 */ /* 0x000fc60007ffe0ff */
[----:B------:R-:W-:Y:S01]  /*dca0*/  @!P6 IMAD.MOV R248, RZ, RZ, -R248 ;  /* 0x000000fffff8e224 */ /* 0x000fe200078e0af8 */
[----:B------:R-:W-:Y:S02]  /*dcb0*/  ISETP.GE.U32.AND P6, PT, R93, 0x7fffff70, PT ;  /* 0x7fffff705d00780c */ /* 0x000fe40003fc6070 */
[----:B------:R-:W1:Y:S01]  /*dcc0*/  S2R R93, SR_TID.X ;  /* 0x00000000005d7919 */ /* 0x000e620000002100 */
[----:B------:R-:W-:-:S03]  /*dcd0*/  ISETP.GE.AND P4, PT, R251, RZ, PT ;  /* 0x000000fffb00720c */ /* 0x000fc60003f86270 */
[----:B------:R-:W3:Y:S04]  /*dce0*/  LDL.LU R251, [R1+0xc] ;  /* 0x00000c0001fb7983 */ /* 0x000ee80000300800 */
[----:B------:R-:W3:Y:S04]  /*dcf0*/  LDL.LU R252, [R1+0x8] ;  /* 0x0000080001fc7983 */ /* 0x000ee80000300800 */
[----:B------:R-:W3:Y:S02]  /*dd00*/  LDL.LU R241, [R1+0x220c] ;  /* 0x00220c0001f17983 */ /* 0x000ee40000300800 */
[----:B------:R-:W-:-:S02]  /*dd10*/  @!P4 IADD3 R160, -R160, RZ, RZ ;  /* 0x000000ffa0a0c210 */ /* 0x000fc40007ffe1ff */
[----:B------:R-:W-:Y:S02]  /*dd20*/  ISETP.GE.AND P4, PT, R153, RZ, PT ;  /* 0x000000ff9900720c */ /* 0x000fe40003f86270 */
[----:B----4-:R-:W4:Y:S01]  /*dd30*/  LDL.LU R153, [R1+0x2208] ;  /* 0x0022080001997983 */ /* 0x010f220000300800 */
[----:B-1----:R-:W-:-:S05]  /*dd40*/  LOP3.LUT R93, R93, 0x7f, RZ, 0xc0, !PT ;  /* 0x0000007f5d5d7812 */ /* 0x002fca00078ec0ff */
[----:B------:R-:W-:-:S05]  /*dd50*/  IMAD R93, R93, c[0x0][0x18c], RZ ;  /* 0x000063005d5d7a24 */ /* 0x000fca00078e02ff */
[----:B------:R-:W-:Y:S01]  /*dd60*/  @!P4 IMAD.MOV R208, RZ, RZ, -R208 ;  /* 0x000000ffffd0c224 */ /* 0x000fe200078e0ad0 */
[----:B------:R-:W-:Y:S01]  /*dd70*/  LEA R93, P4, R93, c[0x0][0x168], 0x2 ;  /* 0x00005a005d5d7a11 */ /* 0x000fe200078810ff */
[----:B------:R1:W-:Y:S04]  /*dd80*/  STL [R1+0x21f8], R220 ;  /* 0x0021f8dc01007387 */ /* 0x0003e80000100800 */
[----:B-1----:R-:W3:Y:S04]  /*dd90*/  LDL.LU R220, [R1] ;  /* 0x0000000001dc7983 */ /* 0x002ee80000300800 */
[----:B------:R1:W-:Y:S04]  /*dda0*/  STL [R1+0x21f0], R93 ;  /* 0x0021f05d01007387 */ /* 0x0003e80000100800 */
[----:B-1----:R-:W3:Y:S01]  /*ddb0*/  LDL.LU R93, [R1+0x10] ;  /* 0x00001000015d7983 */ /* 0x002ee20000300800 */
[----:B------:R-:W-:-:S02]  /*ddc0*/  ISETP.NE.AND P3, PT, RZ, c[0x0][0x17c], PT ;  /* 0x00005f00ff007a0c */ /* 0x000fc40003f65270 */
[----:B------:R-:W-:-:S04]  /*ddd0*/  LOP3.LUT R249, RZ, c[0x0][0x17c], RZ, 0x33, !PT ;  /* 0x00005f00fff97a12 */ /* 0x000fc800078e33ff */
[----:B--2---:R-:W-:-:S05]  /*dde0*/  SEL R250, R249, R250, !P3 ;  /* 0x000000faf9fa7207 */ /* 0x004fca0005800000 */
[----:B------:R1:W-:Y:S04]  /*ddf0*/  STL [R1+0x14], R250 ;  /* 0x000014fa01007387 */ /* 0x0003e80000100800 */
[----:B-1----:R-:W2:Y:S01]  /*de00*/  LDL.LU R250, [R1+0x2204] ;  /* 0x0022040001fa7983 */ /* 0x002ea20000300800 */
[----:B---3--:R-:W-:-:S05]  /*de10*/  SEL R93, R249, R93, !P3 ;  /* 0x0000005df95d7207 */ /* 0x008fca0005800000 */
[----:B------:R1:W-:Y:S04]  /*de20*/  STL [R1+0x21f4], R93 ;  /* 0x0021f45d01007387 */ /* 0x0003e80000100800 */
[----:B-1----:R-:W3:Y:S01]  /*de30*/  LDL.LU R93, [R1+0x4] ;  /* 0x00000400015d7983 */ /* 0x002ee20000300800 */
[C---:B------:R-:W-:Y:S02]  /*de40*/  SEL R251, R249.reuse, R251, !P3 ;  /* 0x000000fbf9fb7207 */ /* 0x040fe40005800000 */
[C---:B------:R-:W-:Y:S02]  /*de50*/  SEL R252, R249.reuse, R252, !P3 ;  /* 0x000000fcf9fc7207 */ /* 0x040fe40005800000 */
[C---:B------:R-:W-:Y:S01]  /*de60*/  SEL R111, R249.reuse, R111, !P3 ;  /* 0x0000006ff96f7207 */ /* 0x040fe20005800000 */
[----:B------:R1:W-:Y:S01]  /*de70*/  STL [R1+0xc], R251 ;  /* 0x00000cfb01007387 */ /* 0x0003e20000100800 */
[----:B------:R-:W-:-:S02]  /*de80*/  SEL R110, R249, R110, !P3 ;  /* 0x0000006ef96e7207 */ /* 0x000fc40005800000 */
[C---:B------:R-:W-:Y:S01]  /*de90*/  SEL R82, R249.reuse, R82, !P3 ;  /* 0x00000052f9527207 */ /* 0x040fe20005800000 */
[----:B-1----:R-:W2:Y:S04]  /*dea0*/  LDL.LU R251, [R1+0x2200] ;  /* 0x0022000001fb7983 */ /* 0x002ea80000300800 */
[----:B------:R1:W-:Y:S01]  /*deb0*/  STL [R1+0x8], R252 ;  /* 0x000008fc01007387 */ /* 0x0003e20000100800 */
[C---:B------:R-:W-:Y:S02]  /*dec0*/  SEL R12, R249.reuse, R12, !P3 ;  /* 0x0000000cf90c7207 */ /* 0x040fe40005800000 */
[C---:B------:R-:W-:Y:S01]  /*ded0*/  SEL R13, R249.reuse, R13, !P3 ;  /* 0x0000000df90d7207 */ /* 0x040fe20005800000 */
[----:B-1----:R-:W2:Y:S01]  /*dee0*/  LDL.LU R252, [R1+0x21fc] ;  /* 0x0021fc0001fc7983 */ /* 0x002ea20000300800 */
[----:B------:R-:W-:-:S02]  /*def0*/  SEL R130, R249, R130, !P3 ;  /* 0x00000082f9827207 */ /* 0x000fc40005800000 */
[----:B---3--:R-:W-:-:S05]  /*df00*/  SEL R93, R249, R93, !P3 ;  /* 0x0000005df95d7207 */ /* 0x008fca0005800000 */
[----:B------:R1:W-:Y:S04]  /*df10*/  STL [R1+0x4], R93 ;  /* 0x0000045d01007387 */ /* 0x0003e80000100800 */
[----:B------:R3:W-:Y:S01]  /*df20*/  STL.64 [R1+0x21a8], R110 ;  /* 0x0021a86e01007387 */ /* 0x0007e20000100a00 */
[C---:B-1----:R-:W-:Y:S02]  /*df30*/  SEL R93, R249.reuse, R220, !P3 ;  /* 0x000000dcf95d7207 */ /* 0x042fe40005800000 */
[C---:B------:R-:W-:Y:S02]  /*df40*/  SEL R220, R249.reuse, R84, !P3 ;  /* 0x00000054f9dc7207 */ /* 0x040fe40005800000 */
[C---:B------:R-:W-:Y:S02]  /*df50*/  SEL R84, R249.reuse, R128, !P3 ;  /* 0x00000080f9547207 */ /* 0x040fe40005800000 */
[----:B---3--:R-:W-:-:S02]  /*df60*/  SEL R111, R249, R132, !P3 ;  /* 0x00000084f96f7207 */ /* 0x008fc40005800000 */
[C---:B------:R-:W-:Y:S02]  /*df70*/  SEL R110, R249.reuse, R129, !P3 ;  /* 0x00000081f96e7207 */ /* 0x040fe40005800000 */
[C---:B------:R-:W-:Y:S01]  /*df80*/  SEL R128, R249.reuse, R134, !P3 ;  /* 0x00000086f9807207 */ /* 0x040fe20005800000 */
[----:B------:R-:W-:Y:S01]  /*df90*/  IMAD.MOV.U32 R129, RZ, RZ, R82 ;  /* 0x000000ffff817224 */ /* 0x000fe200078e0052 */
[C---:B------:R-:W-:Y:S01]  /*dfa0*/  SEL R82, R249.reuse, R138, !P3 ;  /* 0x0000008af9527207 */ /* 0x040fe20005800000 */
[----:B------:R1:W-:Y:S01]  /*dfb0*/  STL.64 [R1+0x21b0], R110 ;  /* 0x0021b06e01007387 */ /* 0x0003e20000100a00 */
[----:B------:R-:W-:Y:S01]  /*dfc0*/  MOV R134, R130 ;  /* 0x0000008200867202 */ /* 0x000fe20000000f00 */
[----:B------:R-:W-:Y:S01]  /*dfd0*/  IMAD.MOV.U32 R138, RZ, RZ, R128 ;  /* 0x000000ffff8a7224 */ /* 0x000fe200078e0080 */
[C---:B------:R-:W-:Y:S01]  /*dfe0*/  SEL R130, R249.reuse, R142, !P3 ;  /* 0x0000008ef9827207 */ /* 0x040fe20005800000 */
[----:B------:R3:W-:Y:S01]  /*dff0*/  STL [R1+0x21c0], R111 ;  /* 0x0021c06f01007387 */ /* 0x0007e20000100800 */
[----:B------:R-:W-:Y:S01]  /*e000*/  IMAD.MOV.U32 R128, RZ, RZ, R13 ;  /* 0x000000ffff807224 */ /* 0x000fe200078e000d */
[----:B------:R-:W-:-:S02]  /*e010*/  SEL R142, R249, R144, !P3 ;  /* 0x00000090f98e7207 */ /* 0x000fc40005800000 */
[C---:B------:R-:W-:Y:S02]  /*e020*/  SEL R144, R249.reuse, R15, !P3 ;  /* 0x0000000ff9907207 */ /* 0x040fe40005800000 */
[----:B-1----:R-:W-:Y:S02]  /*e030*/  MOV R110, R12 ;  /* 0x0000000c006e7202 */ /* 0x002fe40000000f00 */
[----:B------:R-:W2:Y:S01]  /*e040*/  LDL.LU R12, [R1+0x14] ;  /* 0x00001400010c7983 */ /* 0x000ea20000300800 */
[----:B---3--:R-:W-:-:S03]  /*e050*/  SEL R111, R249, R14, !P3 ;  /* 0x0000000ef96f7207 */ /* 0x008fc60005800000 */
[----:B------:R-:W3:Y:S04]  /*e060*/  LDL.LU R13, [R1+0xc] ;  /* 0x00000c00010d7983 */ /* 0x000ee80000300800 */
[----:B------:R-:W2:Y:S04]  /*e070*/  LDL.LU R14, [R1+0x8] ;  /* 0x00000800010e7983 */ /* 0x000ea80000300800 */
[----:B------:R-:W3:Y:S01]  /*e080*/  LDL.LU R15, [R1+0x4] ;  /* 0x00000400010f7983 */ /* 0x000ee20000300800 */
[----:B------:R-:W-:Y:S01]  /*e090*/  IMAD.MOV.U32 R132, RZ, RZ, R220 ;  /* 0x000000ffff847224 */ /* 0x000fe200078e00dc */
[C---:B------:R-:W-:Y:S01]  /*e0a0*/  SEL R220, R249.reuse, R146, !P3 ;  /* 0x00000092f9dc7207 */ /* 0x040fe20005800000 */
[----:B------:R-:W-:Y:S01]  /*e0b0*/  IMAD.MOV.U32 R146, RZ, RZ, R129 ;  /* 0x000000ffff927224 */ /* 0x000fe200078e0081 */
[----:B------:R-:W-:Y:S01]  /*e0c0*/  SEL R129, R249, R88, !P3 ;  /* 0x00000058f9817207 */ /* 0x000fe20005800000 */
[----:B------:R-:W-:-:S02]  /*e0d0*/  IMAD.MOV.U32 R88, RZ, RZ, R134 ;  /* 0x000000ffff587224 */ /* 0x000fc400078e0086 */
[----:B------:R-:W-:Y:S01]  /*e0e0*/  IMAD.MOV.U32 R134, RZ, RZ, R84 ;  /* 0x000000ffff867224 */ /* 0x000fe200078e0054 */
[C---:B------:R-:W-:Y:S02]  /*e0f0*/  SEL R84, R249.reuse, R124, !P3 ;  /* 0x0000007cf9547207 */ /* 0x040fe40005800000 */
[----:B------:R-:W-:Y:S02]  /*e100*/  MOV R124, R128 ;  /* 0x00000080007c7202 */ /* 0x000fe40000000f00 */
[C---:B------:R-:W-:Y:S01]  /*e110*/  SEL R128, R249.reuse, R16, !P3 ;  /* 0x00000010f9807207 */ /* 0x040fe20005800000 */
[----:B------:R-:W-:Y:S01]  /*e120*/  IMAD.MOV.U32 R16, RZ, RZ, R111 ;  /* 0x000000ffff107224 */ /* 0x000fe200078e006f */
[C---:B------:R-:W-:Y:S01]  /*e130*/  SEL R111, R249.reuse, R75, !P3 ;  /* 0x0000004bf96f7207 */ /* 0x040fe20005800000 */
[----:B------:R-:W-:Y:S01]  /*e140*/  IMAD.MOV.U32 R75, RZ, RZ, R144 ;  /* 0x000000ffff4b7224 */ /* 0x000fe200078e0090 */
[C---:B------:R-:W-:Y:S02]  /*e150*/  SEL R144, R249.reuse, R0, !P3 ;  /* 0x00000000f9907207 */ /* 0x040fe40005800000 */
[C---:B------:R-:W-:Y:S01]  /*e160*/  SEL R0, R249.reuse, R2, !P3 ;  /* 0x00000002f9007207 */ /* 0x040fe20005800000 */
[----:B------:R-:W-:Y:S01]  /*e170*/  IMAD.MOV.U32 R2, RZ, RZ, R75 ;  /* 0x000000ffff027224 */ /* 0x000fe200078e004b */
[----:B------:R-:W-:-:S02]  /*e180*/  SEL R75, R249, R23, !P3 ;  /* 0x00000017f94b7207 */ /* 0x000fc40005800000 */
[----:B------:R-:W-:Y:S02]  /*e190*/  MOV R23, R144 ;  /* 0x0000009000177202 */ /* 0x000fe40000000f00 */
[C---:B------:R-:W-:Y:S01]  /*e1a0*/  SEL R144, R249.reuse, R25, !P3 ;  /* 0x00000019f9907207 */ /* 0x040fe20005800000 */
[----:B------:R-:W-:Y:S01]  /*e1b0*/  IMAD.MOV.U32 R25, RZ, RZ, R129 ;  /* 0x000000ffff197224 */ /* 0x000fe200078e0081 */
[----:B------:R-:W-:Y:S01]  /*e1c0*/  SEL R129, R249, R27, !P3 ;  /* 0x0000001bf9817207 */ /* 0x000fe20005800000 */
[----:B------:R-:W-:Y:S02]  /*e1d0*/  IMAD.MOV.U32 R27, RZ, RZ, R220 ;  /* 0x000000ffff1b7224 */ /* 0x000fe400078e00dc */
[----:B------:R-:W4:Y:S04]  /*e1e0*/  LDL.LU R220, [R1+0x21f8] ;  /* 0x0021f80001dc7983 */ /* 0x000f280000300800 */
[----:B------:R1:W-:Y:S02]  /*e1f0*/  STL.64 [R1+0x21b8], R128 ;  /* 0x0021b88001007387 */ /* 0x0003e40000100a00 */
[----:B-1----:R-:W-:-:S02]  /*e200*/  IMAD.MOV.U32 R129, RZ, RZ, R16 ;  /* 0x000000ffff817224 */ /* 0x002fc400078e0010 */
[----:B------:R-:W1:Y:S01]  /*e210*/  S2R R16, SR_TID.X ;  /* 0x0000000000107919 */ /* 0x000e620000002100 */
[C---:B------:R-:W-:Y:S02]  /*e220*/  SEL R150, R249.reuse, R150, !P3 ;  /* 0x00000096f9967207 */ /* 0x040fe40005800000 */
[----:B------:R-:W-:Y:S02]  /*e230*/  SEL R151, R249, R151, !P3 ;  /* 0x00000097f9977207 */ /* 0x000fe40005800000 */
[----:B------:R-:W-:-:S03]  /*e240*/  MOV R128, R0 ;  /* 0x0000000000807202 */ /* 0x000fc60000000f00 */
[----:B------:R1:W-:Y:S02]  /*e250*/  STL.64 [R1+0x21c8], R150 ;  /* 0x0021c89601007387 */ /* 0x0003e40000100a00 */
[----:B-1----:R-:W-:-:S05]  /*e260*/  LOP3.LUT R16, R16, 0x7f, RZ, 0xc0, !PT ;  /* 0x0000007f10107812 */ /* 0x002fca00078ec0ff */
[----:B------:R-:W-:-:S05]  /*e270*/  IMAD R16, R16, c[0x0][0x18c], RZ ;  /* 0x0000630010107a24 */ /* 0x000fca00078e02ff */
[----:B------:R-:W-:Y:S01]  /*e280*/  LEA.HI.X.SX32 R0, R16, c[0x0][0x16c], 0x2, P4 ;  /* 0x00005b0010007a11 */ /* 0x000fe200020f16ff */
[----:B------:R-:W-:Y:S02]  /*e290*/  IMAD R16, R93, c[0x0][0x190], RZ ;  /* 0x000064005d107a24 */ /* 0x000fe400078e02ff */
[----:B--2---:R-:W-:Y:S02]  /*e2a0*/  IMAD R14, R14, c[0x0][0x190], RZ ;  /* 0x000064000e0e7a24 */ /* 0x004fe400078e02ff */
[----:B---3--:R-:W-:-:S05]  /*e2b0*/  IMAD R15, R15, c[0x0][0x190], RZ ;  /* 0x000064000f0f7a24 */ /* 0x008fca00078e02ff */
[----:B------:R-:W-:Y:S04]  /*e2c0*/  STL.64 [R1+0x21e0], R14 ;  /* 0x0021e00e01007387 */ /* 0x000fe80000100a00 */
[----:B------:R-:W2:Y:S01]  /*e2d0*/  LDL.LU R93, [R1+0x21f4] ;  /* 0x0021f400015d7983 */ /* 0x000ea20000300800 */
[----:B------:R-:W-:-:S03]  /*e2e0*/  IMAD.MOV.U32 R150, RZ, RZ, R27 ;  /* 0x000000ffff967224 */ /* 0x000fc600078e001b */
[----:B------:R-:W3:Y:S01]  /*e2f0*/  LDL.LU R27, [R1+0x64] ;  /* 0x00006400011b7983 */ /* 0x000ee20000300800 */
[C---:B------:R-:W-:Y:S02]  /*e300*/  SEL R251, R249.reuse, R251, !P3 ;  /* 0x000000fbf9fb7207 */ /* 0x040fe40005800000 */
[C---:B------:R-:W-:Y:S01]  /*e310*/  SEL R250, R249.reuse, R250, !P3 ;  /* 0x000000faf9fa7207 */ /* 0x040fe20005800000 */
[----:B------:R-:W-:Y:S01]  /*e320*/  IMAD.MOV.U32 R151, RZ, RZ, R25 ;  /* 0x000000ffff977224 */ /* 0x000fe200078e0019 */
[C---:B----4-:R-:W-:Y:S01]  /*e330*/  SEL R153, R249.reuse, R153, !P3 ;  /* 0x00000099f9997207 */ /* 0x050fe20005800000 */
[----:B------:R-:W4:Y:S01]  /*e340*/  LDL.LU R25, [R1+0x68] ;  /* 0x0000680001197983 */ /* 0x000f220000300800 */
[----:B------:R-:W-:Y:S01]  /*e350*/  SEL R217, R249, R217, !P3 ;  /* 0x000000d9f9d97207 */ /* 0x000fe20005800000 */
[----:B------:R-:W-:Y:S01]  /*e360*/  IMAD R251, R251, c[0x0][0x190], RZ ;  /* 0x00006400fbfb7a24 */ /* 0x000fe200078e02ff */
[C---:B------:R-:W-:Y:S01]  /*e370*/  SEL R145, R249.reuse, R145, !P3 ;  /* 0x00000091f9917207 */ /* 0x040fe20005800000 */
[----:B------:R-:W-:Y:S01]  /*e380*/  IMAD R250, R250, c[0x0][0x190], RZ ;  /* 0x00006400fafa7a24 */ /* 0x000fe200078e02ff */
[----:B------:R-:W-:Y:S01]  /*e390*/  SEL R9, R249, R9, !P3 ;  /* 0x00000009f9097207 */ /* 0x000fe20005800000 */
[----:B------:R-:W-:Y:S01]  /*e3a0*/  IMAD R153, R153, c[0x0][0x190], RZ ;  /* 0x0000640099997a24 */ /* 0x000fe200078e02ff */
[----:B------:R-:W-:Y:S01]  /*e3b0*/  SEL R152, R249, R152, !P3 ;  /* 0x00000098f9987207 */ /* 0x000fe20005800000 */
[----:B------:R-:W-:Y:S01]  /*e3c0*/  IMAD R217, R217, c[0x0][0x190], RZ ;  /* 0x00006400d9d97a24 */ /* 0x000fe200078e02ff */
[----:B------:R-:W-:-:S02]  /*e3d0*/  SEL R216, R249, R216, !P3 ;  /* 0x000000d8f9d87207 */ /* 0x000fc40005800000 */
[C---:B------:R-:W-:Y:S02]  /*e3e0*/  SEL R252, R249.reuse, R252, !P3 ;  /* 0x000000fcf9fc7207 */ /* 0x040fe40005800000 */
[C---:B------:R-:W-:Y:S02]  /*e3f0*/  SEL R241, R249.reuse, R241, !P3 ;  /* 0x000000f1f9f17207 */ /* 0x040fe40005800000 */
[C---:B------:R-:W-:Y:S02]  /*e400*/  SEL R29, R249.reuse, R29, !P3 ;  /* 0x0000001df91d7207 */ /* 0x040fe40005800000 */
[C---:B------:R-:W-:Y:S02]  /*e410*/  SEL R155, R249.reuse, R155, !P3 ;  /* 0x0000009bf99b7207 */ /* 0x040fe40005800000 */
[C---:B------:R-:W-:Y:S02]  /*e420*/  SEL R31, R249.reuse, R31, !P3 ;  /* 0x0000001ff91f7207 */ /* 0x040fe40005800000 */
        /* <DEDUP_REMOVED lines=208> */
[----:B------:R-:W-:Y:S01]  /*f130*/  SEL R208, R249, R208, !P3 ;  /* 0x000000d0f9d07207 */ /* 0x000fe20005800000 */
[----:B------:R-:W-:Y:S01]  /*f140*/  IMAD.MOV.U32 R249, RZ, RZ, R145 ;  /* 0x000000fffff97224 */ /* 0x000fe200078e0091 */
[----:B------:R-:W-:Y:S01]  /*f150*/  MOV R145, R23 ;  /* 0x0000001700917202 */ /* 0x000fe20000000f00 */
[----:B------:R1:W-:Y:S01]  /*f160*/  STL.64 [R1+0x21d8], R250 ;  /* 0x0021d8fa01007387 */ /* 0x0003e20000100a00 */
[----:B------:R-:W-:-:S02]  /*f170*/  IMAD R23, R9, c[0x0][0x190], RZ ;  /* 0x0000640009177a24 */ /* 0x000fc400078e02ff */
[----:B--2---:R-:W-:Y:S01]  /*f180*/  IMAD R9, R93, c[0x0][0x190], RZ ;  /* 0x000064005d097a24 */ /* 0x004fe200078e02ff */
[----:B------:R4:W-:Y:S04]  /*f190*/  STL.64 [R1+0x21d0], R152 ;  /* 0x0021d09801007387 */ /* 0x0009e80000100a00 */
[----:B------:R4:W-:Y:S04]  /*f1a0*/  STL.64 [R1+0x21e8], R216 ;  /* 0x0021e8d801007387 */ /* 0x0009e80000100a00 */
[----:B------:R-:W2:Y:S01]  /*f1b0*/  LDL.LU R93, [R1+0x21f0] ;  /* 0x0021f000015d7983 */ /* 0x000ea20000300800 */
[----:B---3--:R-:W-:Y:S01]  /*f1c0*/  IMAD R27, R27, c[0x0][0x184], RZ ;  /* 0x000061001b1b7a24 */ /* 0x008fe200078e02ff */
[----:B-1----:R-:W-:Y:S01]  /*f1d0*/  MOV R250, R84 ;  /* 0x0000005400fa7202 */ /* 0x002fe20000000f00 */
[----:B----4-:R-:W-:-:S03]  /*f1e0*/  IMAD R25, R25, c[0x0][0x184], RZ ;  /* 0x0000610019197a24 */ /* 0x010fc600078e02ff */
[----:B------:R-:W-:Y:S01]  /*f1f0*/  LEA R84, P3, R27, c[0x0][0x160], 0x2 ;  /* 0x000058001b547a11 */ /* 0x000fe200078610ff */
[----:B------:R-:W-:Y:S02]  /*f200*/  IMAD.MOV.U32 R14, RZ, RZ, R2 ;  /* 0x000000ffff0e7224 */ /* 0x000fe400078e0002 */
[----:B------:R-:W-:Y:S01]  /*f210*/  IMAD R2, R85, c[0x0][0x190], RZ ;  /* 0x0000640055027a24 */ /* 0x000fe200078e02ff */
[----:B------:R-:W-:Y:S01]  /*f220*/  LEA.HI.X.SX32 R85, R27, c[0x0][0x164], 0x2, P3 ;  /* 0x000059001b557a11 */ /* 0x000fe200018f16ff */
[----:B------:R-:W-:Y:S01]  /*f230*/  IMAD.MOV.U32 R27, RZ, RZ, R82 ;  /* 0x000000ffff1b7224 */ /* 0x000fe200078e0052 */
[----:B------:R-:W-:Y:S01]  /*f240*/  LEA R82, P3, R25, c[0x0][0x160], 0x2 ;  /* 0x0000580019527a11 */ /* 0x000fe200078610ff */
[----:B------:R-:W-:Y:S02]  /*f250*/  IMAD.MOV.U32 R251, RZ, RZ, R75 ;  /* 0x000000fffffb7224 */ /* 0x000fe400078e004b */
[----:B------:R-:W-:Y:S02]  /*f260*/  IMAD R12, R12, c[0x0][0x190], RZ ;  /* 0x000064000c0c7a24 */ /* 0x000fe400078e02ff */
[----:B------:R-:W-:-:S02]  /*f270*/  IMAD.MOV.U32 R15, RZ, RZ, R3 ;  /* 0x000000ffff0f7224 */ /* 0x000fc400078e0003 */
[----:B------:R-:W-:Y:S02]  /*f280*/  IMAD R75, R10, c[0x0][0x190], RZ ;  /* 0x000064000a4b7a24 */ /* 0x000fe400078e02ff */
[----:B------:R-:W-:Y:S01]  /*f290*/  IMAD R3, R83, c[0x0][0x190], RZ ;  /* 0x0000640053037a24 */ /* 0x000fe200078e02ff */
[----:B------:R-:W-:Y:S01]  /*f2a0*/  LEA.HI.X.SX32 R83, R25, c[0x0][0x164], 0x2, P3 ;  /* 0x0000590019537a11 */ /* 0x000fe200018f16ff */
[----:B------:R-:W-:Y:S02]  /*f2b0*/  IMAD.MOV.U32 R10, RZ, RZ, R150 ;  /* 0x000000ffff0a7224 */ /* 0x000fe400078e0096 */
[----:B------:R-:W-:Y:S01]  /*f2c0*/  IMAD.MOV.U32 R150, RZ, RZ, R128 ;  /* 0x000000ffff967224 */ /* 0x000fe200078e0080 */
[----:B------:R-:W-:Y:S01]  /*f2d0*/  MOV R128, R129 ;  /* 0x0000008100807202 */ /* 0x000fe20000000f00 */
[----:B------:R-:W-:Y:S02]  /*f2e0*/  IMAD.MOV.U32 R153, RZ, RZ, R14 ;  /* 0x000000ffff997224 */ /* 0x000fe400078e000e */
[----:B------:R-:W-:-:S02]  /*f2f0*/  IMAD.MOV.U32 R129, RZ, RZ, R88 ;  /* 0x000000ffff817224 */ /* 0x000fc400078e0058 */
[----:B------:R-:W-:Y:S02]  /*f300*/  IMAD R88, R17, c[0x0][0x190], RZ ;  /* 0x0000640011587a24 */ /* 0x000fe400078e02ff */
[----:B------:R-:W-:Y:S02]  /*f310*/  IMAD.MOV.U32 R17, RZ, RZ, R134 ;  /* 0x000000ffff117224 */ /* 0x000fe400078e0086 */
[----:B------:R-:W-:Y:S01]  /*f320*/  IMAD R134, R18, c[0x0][0x190], RZ ;  /* 0x0000640012867a24 */ /* 0x000fe200078e02ff */
[----:B------:R-:W-:Y:S01]  /*f330*/  MOV R18, R15 ;  /* 0x0000000f00127202 */ /* 0x000fe20000000f00 */
[----:B------:R-:W-:Y:S02]  /*f340*/  IMAD R13, R13, c[0x0][0x190], RZ ;  /* 0x000064000d0d7a24 */ /* 0x000fe400078e02ff */
[----:B------:R-:W-:Y:S02]  /*f350*/  IMAD.MOV.U32 R25, RZ, RZ, R146 ;  /* 0x000000ffff197224 */ /* 0x000fe400078e0092 */
[----:B------:R-:W-:-:S02]  /*f360*/  IMAD R146, R19, c[0x0][0x190], RZ ;  /* 0x0000640013927a24 */ /* 0x000fc400078e02ff */
[----:B------:R-:W-:Y:S01]  /*f370*/  IMAD.MOV.U32 R19, RZ, RZ, R250 ;  /* 0x000000ffff137224 */ /* 0x000fe200078e00fa */
[CC--:B--2---:R-:W-:Y:S02]  /*f380*/  LEA R216, P3, R9.reuse, R93.reuse, 0x2 ;  /* 0x0000005d09d87211 */ /* 0x0c4fe400078610ff */
[C---:B------:R-:W-:Y:S02]  /*f390*/  LEA R14, P4, R12.reuse, R93, 0x2 ;  /* 0x0000005d0c0e7211 */ /* 0x040fe400078810ff */
[-C--:B------:R-:W-:Y:S02]  /*f3a0*/  LEA.HI.X.SX32 R217, R9, R0.reuse, 0x2, P3 ;  /* 0x0000000009d97211 */ /* 0x080fe400018f16ff */
[----:B------:R-:W-:-:S03]  /*f3b0*/  LEA.HI.X.SX32 R15, R12, R0, 0x2, P4 ;  /* 0x000000000c0f7211 */ /* 0x000fc600020f16ff */
[----:B------:R1:W-:Y:S04]  /*f3c0*/  STL.64 [R1+0x1060], R216 ;  /* 0x001060d801007387 */ /* 0x0003e80000100a00 */
[----:B-1----:R-:W2:Y:S04]  /*f3d0*/  LDL.LU.64 R216, [R1+0x21e8] ;  /* 0x0021e80001d87983 */ /* 0x002ea80000300a00 */
[----:B------:R1:W-:Y:S01]  /*f3e0*/  STL.64 [R1+0x1058], R14 ;  /* 0x0010580e01007387 */ /* 0x0003e20000100a00 */
[----:B------:R-:W-:-:S03]  /*f3f0*/  LEA R250, P3, R13, R93, 0x2 ;  /* 0x0000005d0dfa7211 */ /* 0x000fc600078610ff */
[----:B-1----:R-:W3:Y:S01]  /*f400*/  LDL.LU.64 R14, [R1+0x21e0] ;  /* 0x0021e000010e7983 */ /* 0x002ee20000300a00 */
[----:B------:R-:W-:Y:S01]  /*f410*/  IMAD.MOV.U32 R9, RZ, RZ, R251 ;  /* 0x000000ffff097224 */ /* 0x000fe200078e00fb */
[----:B------:R-:W-:-:S05]  /*f420*/  LEA.HI.X.SX32 R251, R13, R0, 0x2, P3 ;  /* 0x000000000dfb7211 */ /* 0x000fca00018f16ff */
[----:B------:R1:W-:Y:S04]  /*f430*/  STL.64 [R1+0x1050], R250 ;  /* 0x001050fa01007387 */ /* 0x0003e80000100a00 */
[----:B-1----:R-:W4:Y:S01]  /*f440*/  LDL.LU.64 R250, [R1+0x21d8] ;  /* 0x0021d80001fa7983 */ /* 0x002f220000300a00 */
[----:B------:R-:W-:Y:S01]  /*f450*/  MOV R12, R153 ;  /* 0x00000099000c7202 */ /* 0x000fe20000000f00 */
[----:B------:R-:W-:-:S04]  /*f460*/  IMAD.MOV.U32 R153, RZ, RZ, R145 ;  /* 0x000000ffff997224 */ /* 0x000fc800078e0091 */
[----:B------:R-:W-:Y:S01]  /*f470*/  IMAD.MOV.U32 R13, RZ, RZ, R12 ;  /* 0x000000ffff0d7224 */ /* 0x000fe200078e000c */
[----:B------:R-:W-:Y:S01]  /*f480*/  MOV R12, R19 ;  /* 0x00000013000c7202 */ /* 0x000fe20000000f00 */
[----:B------:R-:W-:Y:S02]  /*f490*/  IMAD.MOV.U32 R19, RZ, RZ, R27 ;  /* 0x000000ffff137224 */ /* 0x000fe400078e001b */
[----:B------:R-:W-:Y:S02]  /*f4a0*/  IMAD.MOV.U32 R27, RZ, RZ, R150 ;  /* 0x000000ffff1b7224 */ /* 0x000fe400078e0096 */
[----:B------:R-:W-:Y:S01]  /*f4b0*/  IMAD.MOV.U32 R150, RZ, RZ, R129 ;  /* 0x000000ffff967224 */ /* 0x000fe200078e0081 */
[----:B------:R-:W-:Y:S01]  /*f4c0*/  MOV R129, R153 ;  /* 0x0000009900817202 */ /* 0x000fe20000000f00 */
[----:B------:R-:W-:Y:S02]  /*f4d0*/  IMAD R145, R28, c[0x0][0x190], RZ ;  /* 0x000064001c917a24 */ /* 0x000fe400078e02ff */
[----:B------:R-:W-:-:S02]  /*f4e0*/  IMAD.MOV.U32 R28, RZ, RZ, R9 ;  /* 0x000000ffff1c7224 */ /* 0x000fc400078e0009 */
[----:B------:R-:W-:Y:S02]  /*f4f0*/  IMAD.MOV.U32 R9, RZ, RZ, R25 ;  /* 0x000000ffff097224 */ /* 0x000fe400078e0019 */
[----:B------:R-:W-:Y:S01]  /*f500*/  IMAD.MOV.U32 R25, RZ, RZ, R18 ;  /* 0x000000ffff197224 */ /* 0x000fe200078e0012 */
[----:B------:R-:W-:Y:S01]  /*f510*/  MOV R18, R10 ;  /* 0x0000000a00127202 */ /* 0x000fe20000000f00 */
[----:B------:R-:W-:Y:S02]  /*f520*/  IMAD.MOV.U32 R10, RZ, RZ, R128 ;  /* 0x000000ffff0a7224 */ /* 0x000fe400078e0080 */
[----:B------:R-:W-:Y:S01]  /*f530*/  IMAD R252, R252, c[0x0][0x190], RZ ;  /* 0x00006400fcfc7a24 */ /* 0x000fe200078e02ff */
[----:B---3--:R-:W-:-:S04]  /*f540*/  LEA R152, P4, R14, R93, 0x2 ;  /* 0x0000005d0e987211 */ /* 0x008fc800078810ff */
[-C--:B------:R-:W-:Y:S01]  /*f550*/  LEA.HI.X.SX32 R153, R14, R0.reuse, 0x2, P4 ;  /* 0x000000000e997211 */ /* 0x080fe200020f16ff */
[----:B------:R-:W-:Y:S01]  /*f560*/  IMAD.MOV.U32 R14, RZ, RZ, R144 ;  /* 0x000000ffff0e7224 */ /* 0x000fe200078e0090 */
[CC--:B------:R-:W-:Y:S01]  /*f570*/  LEA R128, P3, R15.reuse, R93.reuse, 0x2 ;  /* 0x0000005d0f807211 */ /* 0x0c0fe200078610ff */
[----:B------:R-:W-:Y:S02]  /*f580*/  IMAD R144, R20, c[0x0][0x190], RZ ;  /* 0x0000640014907a24 */ /* 0x000fe400078e02ff */
[----:B------:R1:W-:Y:S01]  /*f590*/  STL.64 [R1+0x1048], R152 ;  /* 0x0010489801007387 */ /* 0x0003e20000100a00 */
[----:B------:R-:W-:Y:S01]  /*f5a0*/  IMAD.MOV.U32 R20, RZ, RZ, R129 ;  /* 0x000000ffff147224 */ /* 0x000fe200078e0081 */
[----:B------:R-:W-:Y:S02]  /*f5b0*/  LEA.HI.X.SX32 R129, R15, R0, 0x2, P3 ;  /* 0x000000000f817211 */ /* 0x000fe400018f16ff */
[----:B-1----:R-:W-:-:S04]  /*f5c0*/  LEA R152, P4, R16, R93, 0x2 ;  /* 0x0000005d10987211 */ /* 0x002fc800078810ff */
[-C--:B------:R-:W-:Y:S01]  /*f5d0*/  LEA.HI.X.SX32 R153, R16, R0.reuse, 0x2, P4 ;  /* 0x0000000010997211 */ /* 0x080fe200020f16ff */
[----:B------:R1:W-:Y:S04]  /*f5e0*/  STL.64 [R1+0x1040], R128 ;  /* 0x0010408001007387 */ /* 0x0003e80000100a00 */
[----:B------:R4:W-:Y:S01]  /*f5f0*/  STL.64 [R1+0x1038], R152 ;  /* 0x0010389801007387 */ /* 0x0009e20000100a00 */
[CC--:B-1----:R-:W-:Y:S02]  /*f600*/  LEA R128, P3, R252.reuse, R93.reuse, 0x2 ;  /* 0x0000005dfc807211 */ /* 0x0c2fe400078610ff */
[----:B----4-:R-:W-:Y:S02]  /*f610*/  LEA R152, P4, R251, R93, 0x2 ;  /* 0x0000005dfb987211 */ /* 0x010fe400078810ff */
[----:B------:R-:W-:-:S02]  /*f620*/  LEA.HI.X.SX32 R129, R252, R0, 0x2, P3 ;  /* 0x00000000fc817211 */ /* 0x000fc400018f16ff */
[----:B------:R-:W-:-:S03]  /*f630*/  LEA.HI.X.SX32 R153, R251, R0, 0x2, P4 ;  /* 0x00000000fb997211 */ /* 0x000fc600020f16ff */
[----:B------:R-:W-:Y:S04]  /*f640*/  STL.64 [R1+0x1030], R128 ;  /* 0x0010308001007387 */ /* 0x000fe80000100a00 */
[----:B------:R1:W-:Y:S04]  /*f650*/  STL.64 [R1+0xfd8], R152 ;  /* 0x000fd89801007387 */ /* 0x0003e80000100a00 */
[----:B-1----:R-:W3:Y:S01]  /*f660*/  LDL.LU.64 R152, [R1+0x21d0] ;  /* 0x0021d00001987983 */ /* 0x002ee20000300a00 */
[----:B------:R-:W-:Y:S01]  /*f670*/  LEA R128, P3, R250, R93, 0x2 ;  /* 0x0000005dfa807211 */ /* 0x000fe200078610ff */
[----:B------:R-:W-:-:S02]  /*f680*/  IMAD.MOV.U32 R16, RZ, RZ, R13 ;  /* 0x000000ffff107224 */ /* 0x000fc400078e000d */
[----:B------:R-:W-:Y:S01]  /*f690*/  IMAD.MOV.U32 R13, RZ, RZ, R19 ;  /* 0x000000ffff0d7224 */ /* 0x000fe200078e0013 */
[----:B------:R-:W-:Y:S01]  /*f6a0*/  LEA.HI.X.SX32 R129, R250, R0, 0x2, P3 ;  /* 0x00000000fa817211 */ /* 0x000fe200018f16ff */
[----:B------:R-:W-:Y:S02]  /*f6b0*/  IMAD R241, R241, c[0x0][0x190], RZ ;  /* 0x00006400f1f17a24 */ /* 0x000fe400078e02ff */
[----:B------:R-:W-:Y:S02]  /*f6c0*/  IMAD.MOV.U32 R19, RZ, RZ, R150 ;  /* 0x000000ffff137224 */ /* 0x000fe400078e0096 */
[----:B------:R-:W-:Y:S02]  /*f6d0*/  IMAD.MOV.U32 R15, RZ, RZ, R142 ;  /* 0x000000ffff0f7224 */ /* 0x000fe400078e008e */
[----:B------:R-:W-:Y:S02]  /*f6e0*/  IMAD.MOV.U32 R251, RZ, RZ, R20 ;  /* 0x000000fffffb7224 */ /* 0x000fe400078e0014 */
[----:B------:R-:W-:Y:S01]  /*f6f0*/  IMAD.MOV.U32 R20, RZ, RZ, R12 ;  /* 0x000000ffff147224 */ /* 0x000fe200078e000c */
[----:B------:R-:W-:Y:S01]  /*f700*/  MOV R12, R18 ;  /* 0x00000012000c7202 */ /* 0x000fe20000000f00 */
[----:B------:R1:W-:Y:S01]  /*f710*/  STL.64 [R1+0xfd0], R128 ;  /* 0x000fd08001007387 */ /* 0x0003e20000100a00 */
[----:B------:R-:W-:Y:S01]  /*f720*/  MOV R18, R151 ;  /* 0x0000009700127202 */ /* 0x000fe20000000f00 */
[----:B------:R-:W-:Y:S01]  /*f730*/  IMAD R142, R22, c[0x0][0x190], RZ ;  /* 0x00006400168e7a24 */ /* 0x000fe200078e02ff */
[----:B------:R-:W-:Y:S01]  /*f740*/  MOV R252, R15 ;  /* 0x0000000f00fc7202 */ /* 0x000fe20000000f00 */
[----:B------:R-:W-:Y:S01]  /*f750*/  IMAD.MOV.U32 R22, RZ, RZ, R14 ;  /* 0x000000ffff167224 */ /* 0x000fe200078e000e */
[----:B------:R-:W-:Y:S01]  /*f760*/  MOV R15, R28 ;  /* 0x0000001c000f7202 */ /* 0x000fe20000000f00 */
[----:B------:R-:W-:-:S02]  /*f770*/  IMAD.MOV.U32 R14, RZ, RZ, R9 ;  /* 0x000000ffff0e7224 */ /* 0x000fc400078e0009 */
[----:B------:R-:W-:Y:S01]  /*f780*/  IMAD.MOV.U32 R9, RZ, RZ, R27 ;  /* 0x000000ffff097224 */ /* 0x000fe200078e001b */
[----:B-1----:R-:W-:Y:S01]  /*f790*/  LEA R128, P3, R241, R93, 0x2 ;  /* 0x0000005df1807211 */ /* 0x002fe200078610ff */
[----:B------:R-:W-:Y:S02]  /*f7a0*/  IMAD R29, R29, c[0x0][0x190], RZ ;  /* 0x000064001d1d7a24 */ /* 0x000fe400078e02ff */
[----:B------:R-:W-:Y:S01]  /*f7b0*/  IMAD.MOV.U32 R27, RZ, RZ, R140 ;  /* 0x000000ffff1b7224 */ /* 0x000fe200078e008c */
[----:B------:R-:W-:Y:S01]  /*f7c0*/  LEA.HI.X.SX32 R129, R241, R0, 0x2, P3 ;  /* 0x00000000f1817211 */ /* 0x000fe200018f16ff */
[----:B------:R-:W-:Y:S02]  /*f7d0*/  IMAD R155, R155, c[0x0][0x190], RZ ;  /* 0x000064009b9b7a24 */ /* 0x000fe400078e02ff */
[----:B------:R-:W-:Y:S02]  /*f7e0*/  IMAD R140, R24, c[0x0][0x190], RZ ;  /* 0x00006400188c7a24 */ /* 0x000fe400078e02ff */
[----:B------:R-:W-:-:S02]  /*f7f0*/  IMAD.MOV.U32 R24, RZ, RZ, R15 ;  /* 0x000000ffff187224 */ /* 0x000fc400078e000f */
[----:B------:R-:W-:Y:S02]  /*f800*/  IMAD.MOV.U32 R15, RZ, RZ, R19 ;  /* 0x000000ffff0f7224 */ /* 0x000fe400078e0013 */
[----:B------:R-:W-:Y:S02]  /*f810*/  IMAD.MOV.U32 R250, RZ, RZ, R16 ;  /* 0x000000fffffa7224 */ /* 0x000fe400078e0010 */
[----:B------:R-:W-:Y:S01]  /*f820*/  IMAD.MOV.U32 R19, RZ, RZ, R27 ;  /* 0x000000ffff137224 */ /* 0x000fe200078e001b */
[----:B------:R-:W-:Y:S01]  /*f830*/  MOV R27, R110 ;  /* 0x0000006e001b7202 */ /* 0x000fe20000000f00 */
[----:B------:R-:W-:Y:S01]  /*f840*/  IMAD.MOV.U32 R16, RZ, RZ, R20 ;  /* 0x000000ffff107224 */ /* 0x000fe200078e0014 */
[----:B------:R-:W-:Y:S01]  /*f850*/  MOV R20, R14 ;  /* 0x0000000e00147202 */ /* 0x000fe20000000f00 */
[----:B------:R-:W-:Y:S01]  /*f860*/  IMAD.MOV.U32 R14, RZ, RZ, R13 ;  /* 0x000000ffff0e7224 */ /* 0x000fe200078e000d */
[----:B------:R-:W-:Y:S01]  /*f870*/  MOV R13, R18 ;  /* 0x00000012000d7202 */ /* 0x000fe20000000f00 */
[----:B------:R-:W-:Y:S01]  /*f880*/  IMAD.MOV.U32 R18, RZ, RZ, R111 ;  /* 0x000000ffff127224 */ /* 0x000fe200078e006f */
[----:B---3--:R-:W-:-:S04]  /*f890*/  LEA R150, P4, R153, R93, 0x2 ;  /* 0x0000005d99967211 */ /* 0x008fc800078810ff */
[----:B------:R-:W-:-:S05]  /*f8a0*/  LEA.HI.X.SX32 R151, R153, R0, 0x2, P4 ;  /* 0x0000000099977211 */ /* 0x000fca00020f16ff */
[----:B------:R2:W-:Y:S04]  /*f8b0*/  STL.64 [R1+0xfc8], R150 ;  /* 0x000fc89601007387 */ /* 0x0005e80000100a00 */
[----:B------:R1:W-:Y:S01]  /*f8c0*/  STL.64 [R1+0xfc0], R128 ;  /* 0x000fc08001007387 */ /* 0x0003e20000100a00 */
[-C--:B--2---:R-:W-:Y:S02]  /*f8d0*/  LEA R150, P4, R217, R93.reuse, 0x2 ;  /* 0x0000005dd9967211 */ /* 0x084fe400078810ff */
[-C--:B-1----:R-:W-:Y:S02]  /*f8e0*/  LEA R128, P3, R29, R93.reuse, 0x2 ;  /* 0x0000005d1d807211 */ /* 0x082fe400078610ff */
[----:B------:R-:W-:Y:S02]  /*f8f0*/  LEA.HI.X.SX32 R151, R217, R0, 0x2, P4 ;  /* 0x00000000d9977211 */ /* 0x000fe400020f16ff */
[----:B------:R-:W-:-:S02]  /*f900*/  LEA R110, P4, R155, R93, 0x2 ;  /* 0x0000005d9b6e7211 */ /* 0x000fc400078810ff */
[-C--:B------:R-:W-:Y:S02]  /*f910*/  LEA.HI.X.SX32 R129, R29, R0.reuse, 0x2, P3 ;  /* 0x000000001d817211 */ /* 0x080fe400018f16ff */
[----:B------:R-:W-:Y:S01]  /*f920*/  LEA.HI.X.SX32 R111, R155, R0, 0x2, P4 ;  /* 0x000000009b6f7211 */ /* 0x000fe200020f16ff */
[----:B------:R1:W-:Y:S04]  /*f930*/  STL.64 [R1+0xfb8], R150 ;  /* 0x000fb89601007387 */ /* 0x0003e80000100a00 */
[----:B-1----:R-:W2:Y:S04]  /*f940*/  LDL.LU.64 R150, [R1+0x21c8] ;  /* 0x0021c80001967983 */ /* 0x002ea80000300a00 */
[----:B------:R-:W-:Y:S04]  /*f950*/  STL.64 [R1+0xfb0], R128 ;  /* 0x000fb08001007387 */ /* 0x000fe80000100a00 */
[----:B------:R1:W-:Y:S04]  /*f960*/  STL.64 [R1+0xfa8], R110 ;  /* 0x000fa86e01007387 */ /* 0x0003e80000100a00 */
[----:B-1----:R-:W3:Y:S01]  /*f970*/  LDL.LU R111, [R1+0x21c0] ;  /* 0x0021c000016f7983 */ /* 0x002ee20000300800 */
[----:B------:R-:W-:-:S02]  /*f980*/  IMAD R31, R31, c[0x0][0x190], RZ ;  /* 0x000064001f1f7a24 */ /* 0x000fc400078e02ff */
[----:B------:R-:W-:-:S03]  /*f990*/  IMAD R143, R143, c[0x0][0x190], RZ ;  /* 0x000064008f8f7a24 */ /* 0x000fc600078e02ff */
[CC--:B------:R-:W-:Y:S01]  /*f9a0*/  LEA R128, P3, R31.reuse, R93.reuse, 0x2 ;  /* 0x0000005d1f807211 */ /* 0x0c0fe200078610ff */
[----:B------:R-:W-:Y:S02]  /*f9b0*/  IMAD.MOV.U32 R28, RZ, RZ, R10 ;  /* 0x000000ffff1c7224 */ /* 0x000fe400078e000a */
[----:B------:R-:W-:Y:S01]  /*f9c0*/  IMAD.MOV.U32 R10, RZ, RZ, R138 ;  /* 0x000000ffff0a7224 */ /* 0x000fe200078e008a */
[----:B------:R-:W-:Y:S01]  /*f9d0*/  LEA.HI.X.SX32 R129, R31, R0, 0x2, P3 ;  /* 0x000000001f817211 */ /* 0x000fe200018f16ff */
[----:B------:R-:W-:Y:S01]  /*f9e0*/  IMAD.MOV.U32 R153, RZ, RZ, R251 ;  /* 0x000000ffff997224 */ /* 0x000fe200078e00fb */
[----:B------:R-:W-:Y:S01]  /*f9f0*/  MOV R251, R22 ;  /* 0x0000001600fb7202 */ /* 0x000fe20000000f00 */
[----:B------:R-:W-:Y:S01]  /*fa00*/  IMAD.MOV.U32 R22, RZ, RZ, R28 ;  /* 0x000000ffff167224 */ /* 0x000fe200078e001c */
[----:B------:R-:W-:Y:S01]  /*fa10*/  LEA R110, P4, R143, R93, 0x2 ;  /* 0x0000005d8f6e7211 */ /* 0x000fe200078810ff */
[----:B------:R-:W-:Y:S01]  /*fa20*/  IMAD.MOV.U32 R28, RZ, RZ, R10 ;  /* 0x000000ffff1c7224 */ /* 0x000fe200078e000a */
[----:B------:R1:W-:Y:S01]  /*fa30*/  STL.64 [R1+0xfa0], R128 ;  /* 0x000fa08001007387 */ /* 0x0003e20000100a00 */
[----:B------:R-:W-:-:S02]  /*fa40*/  IMAD.MOV.U32 R10, RZ, RZ, R132 ;  /* 0x000000ffff0a7224 */ /* 0x000fc400078e0084 */
[----:B------:R-:W-:Y:S02]  /*fa50*/  IMAD R132, R30, c[0x0][0x190], RZ ;  /* 0x000064001e847a24 */ /* 0x000fe400078e02ff */
[----:B------:R-:W-:Y:S01]  /*fa60*/  IMAD.MOV.U32 R30, RZ, RZ, R110 ;  /* 0x000000ffff1e7224 */ /* 0x000fe200078e006e */
[----:B-1----:R-:W4:Y:S04]  /*fa70*/  LDL.LU.64 R128, [R1+0x21b8] ;  /* 0x0021b80001807983 */ /* 0x002f280000300a00 */
[----:B------:R1:W-:Y:S01]  /*fa80*/  STL [R1+0xf98], R110 ;  /* 0x000f986e01007387 */ /* 0x0003e20000100800 */
[----:B---3--:R-:W-:-:S03]  /*fa90*/  IMAD.MOV.U32 R31, RZ, RZ, R111 ;  /* 0x000000ffff1f7224 */ /* 0x008fc600078e006f */
[----:B-1----:R-:W3:Y:S01]  /*faa0*/  LDL.LU.64 R110, [R1+0x21b0] ;  /* 0x0021b000016e7983 */ /* 0x002ee20000300a00 */
[----:B------:R-:W-:Y:S02]  /*fab0*/  IMAD.MOV.U32 R241, RZ, RZ, R250 ;  /* 0x000000fffff17224 */ /* 0x000fe400078e00fa */
[----:B------:R-:W-:Y:S02]  /*fac0*/  IMAD R4, R4, c[0x0][0x190], RZ ;  /* 0x0000640004047a24 */ /* 0x000fe400078e02ff */
[----:B------:R-:W-:Y:S02]  /*fad0*/  IMAD.MOV.U32 R250, RZ, RZ, R24 ;  /* 0x000000fffffa7224 */ /* 0x000fe400078e0018 */
[----:B------:R-:W-:Y:S02]  /*fae0*/  IMAD.MOV.U32 R24, RZ, RZ, R22 ;  /* 0x000000ffff187224 */ /* 0x000fe400078e0016 */
[----:B------:R-:W-:Y:S01]  /*faf0*/  IMAD.MOV.U32 R22, RZ, RZ, R28 ;  /* 0x000000ffff167224 */ /* 0x000fe200078e001c */
[----:B------:R-:W-:Y:S01]  /*fb00*/  MOV R28, R27 ;  /* 0x0000001b001c7202 */ /* 0x000fe20000000f00 */
[----:B------:R-:W-:-:S02]  /*fb10*/  IMAD R157, R157, c[0x0][0x190], RZ ;  /* 0x000064009d9d7a24 */ /* 0x000fc400078e02ff */
[----:B------:R-:W-:Y:S01]  /*fb20*/  IMAD R138, R26, c[0x0][0x190], RZ ;  /* 0x000064001a8a7a24 */ /* 0x000fe200078e02ff */
[----:B------:R-:W-:Y:S01]  /*fb30*/  MOV R26, R15 ;  /* 0x0000000f001a7202 */ /* 0x000fe20000000f00 */
[----:B------:R-:W-:Y:S01]  /*fb40*/  IMAD.MOV.U32 R15, RZ, RZ, R18 ;  /* 0x000000ffff0f7224 */ /* 0x000fe200078e0012 */
[----:B------:R-:W-:Y:S01]  /*fb50*/  LEA.HI.X.SX32 R31, R143, R0, 0x2, P4 ;  /* 0x000000008f1f7211 */ /* 0x000fe200020f16ff */
[----:B------:R-:W-:Y:S01]  /*fb60*/  IMAD.MOV.U32 R18, RZ, RZ, R10 ;  /* 0x000000ffff127224 */ /* 0x000fe200078e000a */
[----:B------:R-:W-:Y:S01]  /*fb70*/  LEA R30, P4, R157, R93, 0x2 ;  /* 0x0000005d9d1e7211 */ /* 0x000fe200078810ff */
[----:B------:R-:W-:Y:S02]  /*fb80*/  IMAD R35, R35, c[0x0][0x190], RZ ;  /* 0x0000640023237a24 */ /* 0x000fe400078e02ff */
[----:B------:R1:W-:Y:S01]  /*fb90*/  STL [R1+0xf9c], R31 ;  /* 0x000f9c1f01007387 */ /* 0x0003e20000100800 */
[----:B------:R-:W-:Y:S02]  /*fba0*/  IMAD R219, R219, c[0x0][0x190], RZ ;  /* 0x00006400dbdb7a24 */ /* 0x000fe400078e02ff */
[----:B------:R-:W-:-:S02]  /*fbb0*/  IMAD R37, R37, c[0x0][0x190], RZ ;  /* 0x0000640025257a24 */ /* 0x000fc400078e02ff */
[----:B------:R-:W-:Y:S01]  /*fbc0*/  IMAD.MOV.U32 R29, RZ, RZ, R252 ;  /* 0x000000ffff1d7224 */ /* 0x000fe200078e00fc */
[----:B-1----:R-:W-:Y:S01]  /*fbd0*/  LEA.HI.X.SX32 R31, R157, R0, 0x2, P4 ;  /* 0x000000009d1f7211 */ /* 0x002fe200020f16ff */
[----:B----4-:R-:W-:Y:S02]  /*fbe0*/  IMAD.MOV.U32 R252, RZ, RZ, R129 ;  /* 0x000000fffffc7224 */ /* 0x010fe400078e0081 */
[----:B------:R-:W-:Y:S02]  /*fbf0*/  IMAD R129, R34, c[0x0][0x190], RZ ;  /* 0x0000640022817a24 */ /* 0x000fe400078e02ff */
[----:B------:R-:W-:Y:S02]  /*fc00*/  IMAD R159, R159, c[0x0][0x190], RZ ;  /* 0x000064009f9f7a24 */ /* 0x000fe400078e02ff */
[----:B------:R-:W-:Y:S02]  /*fc10*/  IMAD R40, R40, c[0x0][0x190], RZ ;  /* 0x0000640028287a24 */ /* 0x000fe400078e02ff */
[----:B------:R-:W-:-:S02]  /*fc20*/  IMAD R45, R45, c[0x0][0x190], RZ ;  /* 0x000064002d2d7a24 */ /* 0x000fc400078e02ff */
[----:B------:R-:W-:Y:S01]  /*fc30*/  IMAD.MOV.U32 R155, RZ, RZ, R29 ;  /* 0x000000ffff9b7224 */ /* 0x000fe200078e001d */
[----:B------:R-:W-:Y:S01]  /*fc40*/  MOV R29, R128 ;  /* 0x00000080001d7202 */ /* 0x000fe20000000f00 */
[----:B------:R-:W-:Y:S02]  /*fc50*/  IMAD R41, R41, c[0x0][0x190], RZ ;  /* 0x0000640029297a24 */ /* 0x000fe400078e02ff */
[----:B------:R-:W-:Y:S02]  /*fc60*/  IMAD R128, R36, c[0x0][0x190], RZ ;  /* 0x0000640024807a24 */ /* 0x000fe400078e02ff */
[----:B------:R-:W-:Y:S02]  /*fc70*/  IMAD R161, R161, c[0x0][0x190], RZ ;  /* 0x00006400a1a17a24 */ /* 0x000fe400078e02ff */
[----:B------:R-:W-:Y:S02]  /*fc80*/  IMAD R43, R43, c[0x0][0x190], RZ ;  /* 0x000064002b2b7a24 */ /* 0x000fe400078e02ff */
[----:B------:R-:W-:-:S02]  /*fc90*/  IMAD R221, R221, c[0x0][0x190], RZ ;  /* 0x00006400dddd7a24 */ /* 0x000fc400078e02ff */
[----:B------:R-:W-:Y:S02]  /*fca0*/  IMAD R243, R243, c[0x0][0x190], RZ ;  /* 0x00006400f3f37a24 */ /* 0x000fe400078e02ff */
[----:B------:R-:W-:Y:S02]  /*fcb0*/  IMAD R163, R163, c[0x0][0x190], RZ ;  /* 0x00006400a3a37a24 */ /* 0x000fe400078e02ff */
[----:B------:R-:W-:Y:S02]  /*fcc0*/  IMAD R47, R47, c[0x0][0x190], RZ ;  /* 0x000064002f2f7a24 */ /* 0x000fe400078e02ff */
[----:B------:R-:W-:Y:S02]  /*fcd0*/  IMAD R33, R33, c[0x0][0x190], RZ ;  /* 0x0000640021217a24 */ /* 0x000fe400078e02ff */
[----:B------:R-:W-:Y:S01]  /*fce0*/  IMAD R49, R49, c[0x0][0x190], RZ ;  /* 0x0000640031317a24 */ /* 0x000fe200078e02ff */
[----:B------:R-:W-:Y:S01]  /*fcf0*/  MOV R217, R153 ;  /* 0x0000009900d97202 */ /* 0x000fe20000000f00 */
[----:B------:R-:W-:-:S02]  /*fd00*/  IMAD R165, R165, c[0x0][0x190], RZ ;  /* 0x00006400a5a57a24 */ /* 0x000fc400078e02ff */
[----:B------:R-:W-:Y:S02]  /*fd10*/  IMAD.MOV.U32 R153, RZ, RZ, R13 ;  /* 0x000000ffff997224 */ /* 0x000fe400078e000d */
[----:B------:R-:W-:Y:S02]  /*fd20*/  IMAD.MOV.U32 R13, RZ, RZ, R130 ;  /* 0x000000ffff0d7224 */ /* 0x000fe400078e0082 */
        /* <DEDUP_REMOVED lines=23> */
[----:B---3--:R-:W-:Y:S01]  /*fea0*/  IMAD.MOV.U32 R27, RZ, RZ, R110 ;  /* 0x000000ffff1b7224 */ /* 0x008fe200078e006e */
[C---:B------:R-:W-:Y:S02]  /*feb0*/  LEA R110, P3, R4.reuse, R93, 0x2 ;  /* 0x0000005d046e7211 */ /* 0x040fe400078610ff */
[----:B------:R-:W-:Y:S02]  /*fec0*/  MOV R10, R111 ;  /* 0x0000006f000a7202 */ /* 0x000fe40000000f00 */
[----:B------:R-:W-:-:S05]  /*fed0*/  LEA.HI.X.SX32 R111, R4, R0, 0x2, P3 ;  /* 0x00000000046f7211 */ /* 0x000fca00018f16ff */
[----:B------:R1:W-:Y:S04]  /*fee0*/  STL.64 [R1+0xf90], R110 ;  /* 0x000f906e01007387 */ /* 0x0003e80000100a00 */
[----:B------:R3:W-:Y:S01]  /*fef0*/  STL.64 [R1+0xf88], R30 ;  /* 0x000f881e01007387 */ /* 0x0007e20000100a00 */
[-C--:B-1----:R-:W-:Y:S02]  /*ff00*/  LEA R110, P3, R35, R93.reuse, 0x2 ;  /* 0x0000005d236e7211 */ /* 0x082fe400078610ff */
[-C--:B---3--:R-:W-:Y:S02]  /*ff10*/  LEA R30, P4, R219, R93.reuse, 0x2 ;  /* 0x0000005ddb1e7211 */ /* 0x088fe400078810ff */
[----:B------:R-:W-:Y:S02]  /*ff20*/  LEA.HI.X.SX32 R111, R35, R0, 0x2, P3 ;  /* 0x00000000236f7211 */ /* 0x000fe400018f16ff */
[----:B------:R-:W-:-:S02]  /*ff30*/  LEA R34, P3, R37, R93, 0x2 ;  /* 0x0000005d25227211 */ /* 0x000fc400078610ff */
[-C--:B------:R-:W-:Y:S02]  /*ff40*/  LEA.HI.X.SX32 R31, R219, R0.reuse, 0x2, P4 ;  /* 0x00000000db1f7211 */ /* 0x080fe400020f16ff */
[----:B------:R-:W-:Y:S01]  /*ff50*/  LEA.HI.X.SX32 R35, R37, R0, 0x2, P3 ;  /* 0x0000000025237211 */ /* 0x000fe200018f16ff */
[----:B------:R1:W-:Y:S04]  /*ff60*/  STL.64 [R1+0xf80], R110 ;  /* 0x000f806e01007387 */ /* 0x0003e80000100a00 */
[----:B-1----:R-:W3:Y:S04]  /*ff70*/  LDL.LU.64 R110, [R1+0x21a8] ;  /* 0x0021a800016e7983 */ /* 0x002ee80000300a00 */
[----:B------:R1:W-:Y:S04]  /*ff80*/  STL.64 [R1+0xf78], R30 ;  /* 0x000f781e01007387 */ /* 0x0003e80000100a00 */
[----:B------:R4:W-:Y:S01]  /*ff90*/  STL.64 [R1+0xf70], R34 ;  /* 0x000f702201007387 */ /* 0x0009e20000100a00 */
[----:B-1----:R-:W-:-:S02]  /*ffa0*/  LEA R30, P4, R159, R93, 0x2 ;  /* 0x0000005d9f1e7211 */ /* 0x002fc400078810ff */
[CC--:B----4-:R-:W-:Y:S02]  /*ffb0*/  LEA R34, P3, R40.reuse, R93.reuse, 0x2 ;  /* 0x0000005d28227211 */ /* 0x0d0fe400078610ff */
[-C--:B------:R-:W-:Y:S02]  /*ffc0*/  LEA.HI.X.SX32 R31, R159, R0.reuse, 0x2, P4 ;  /* 0x000000009f1f7211 */ /* 0x080fe400020f16ff */
[-C--:B------:R-:W-:Y:S02]  /*ffd0*/  LEA.HI.X.SX32 R35, R40, R0.reuse, 0x2, P3 ;  /* 0x0000000028237211 */ /* 0x080fe400018f16ff */
[CC--:B------:R-:W-:Y:S01]  /*ffe0*/  LEA R36, P4, R45.reuse, R93.reuse, 0x2 ;  /* 0x0000005d2d247211 */ /* 0x0c0fe200078810ff */
[----:B------:R-:W-:Y:S03]  /*fff0*/  STL.64 [R1+0xf68], R30 ;  /* 0x000f681e01007387 */ /* 0x000fe60000100a00 */
[----:B------:R-:W-:Y:S01]  /*10000*/  LEA.HI.X.SX32 R37, R45, R0, 0x2, P4 ;  /* 0x000000002d257211 */ /* 0x000fe200020f16ff */
[----:B------:R1:W-:Y:S04]  /*10010*/  STL.64 [R1+0xf60], R34 ;  /* 0x000f602201007387 */ /* 0x0003e80000100a00 */
[----:B------:R4:W-:Y:S01]  /*10020*/  STL.64 [R1+0xf58], R36 ;  /* 0x000f582401007387 */ /* 0x0009e20000100a00 */
[----:B-1----:R-:W-:-:S04]  /*10030*/  LEA R34, P3, R41, R93, 0x2 ;  /* 0x0000005d29227211 */ /* 0x002fc800078610ff */
[----:B------:R-:W-:Y:S02]  /*10040*/  LEA.HI.X.SX32 R35, R41, R0, 0x2, P3 ;  /* 0x0000000029237211 */ /* 0x000fe400018f16ff */
[----:B----4-:R-:W-:-:S03]  /*10050*/  LEA R36, P4, R161, R93, 0x2 ;  /* 0x0000005da1247211 */ /* 0x010fc600078810ff */
[----:B------:R1:W-:Y:S01]  /*10060*/  STL.64 [R1+0xf50], R34 ;  /* 0x000f502201007387 */ /* 0x0003e20000100a00 */
[----:B------:R-:W-:-:S05]  /*10070*/  LEA.HI.X.SX32 R37, R161, R0, 0x2, P4 ;  /* 0x00000000a1257211 */ /* 0x000fca00020f16ff */
        /* <DEDUP_REMOVED lines=17> */
[----:B------:R-:W-:Y:S02]  /*10190*/  LEA.HI.X.SX32 R37, R33, R0, 0x2, P4 ;  /* 0x0000000021257211 */ /* 0x000fe400020f16ff */
[----:B------:R-:W-:-:S04]  /*101a0*/  LEA R32, P4, R165, R93, 0x2 ;  /* 0x0000005da5207211 */ /* 0x000fc800078810ff */
[----:B------:R-:W-:Y:S02]  /*101b0*/  LEA.HI.X.SX32 R33, R165, R0, 0x2, P4 ;  /* 0x00000000a5217211 */ /* 0x000fe400020f16ff */
[----:B-1----:R-:W-:-:S04]  /*101c0*/  LEA R34, P3, R49, R93, 0x2 ;  /* 0x0000005d31227211 */ /* 0x002fc800078610ff */
[----:B------:R-:W-:Y:S01]  /*101d0*/  LEA.HI.X.SX32 R35, R49, R0, 0x2, P3 ;  /* 0x0000000031237211 */ /* 0x000fe200018f16ff */
[----:B------:R-:W-:Y:S04]  /*101e0*/  STL.64 [R1+0xf18], R36 ;  /* 0x000f182401007387 */ /* 0x000fe80000100a00 */
[----:B------:R1:W-:Y:S04]  /*101f0*/  STL.64 [R1+0xf10], R34 ;  /* 0x000f102201007387 */ /* 0x0003e80000100a00 */
[----:B------:R4:W-:Y:S01]  /*10200*/  STL.64 [R1+0xf08], R32 ;  /* 0x000f082001007387 */ /* 0x0009e20000100a00 */
[----:B-1----:R-:W-:-:S02]  /*10210*/  LEA R34, P3, R5, R93, 0x2 ;  /* 0x0000005d05227211 */ /* 0x002fc400078610ff */
[----:B----4-:R-:W-:Y:S02]  /*10220*/  LEA R32, P4, R223, R93, 0x2 ;  /* 0x0000005ddf207211 */ /* 0x010fe400078810ff */
[-C--:B------:R-:W-:Y:S02]  /*10230*/  LEA.HI.X.SX32 R35, R5, R0.reuse, 0x2, P3 ;  /* 0x0000000005237211 */ /* 0x080fe400018f16ff */
[----:B------:R-:W-:-:S03]  /*10240*/  LEA.HI.X.SX32 R33, R223, R0, 0x2, P4 ;  /* 0x00000000df217211 */ /* 0x000fc600020f16ff */
[----:B------:R1:W-:Y:S04]  /*10250*/  STL.64 [R1+0xf00], R34 ;  /* 0x000f002201007387 */ /* 0x0003e80000100a00 */
[----:B------:R4:W-:Y:S01]  /*10260*/  STL.64 [R1+0xef8], R32 ;  /* 0x000ef82001007387 */ /* 0x0009e20000100a00 */
[-C--:B-1----:R-:W-:Y:S02]  /*10270*/  LEA R34, P3, R53, R93.reuse, 0x2 ;  /* 0x0000005d35227211 */ /* 0x082fe400078610ff */
[-C--:B----4-:R-:W-:Y:S02]  /*10280*/  LEA R32, P4, R167, R93.reuse, 0x2 ;  /* 0x0000005da7207211 */ /* 0x090fe400078810ff */
[----:B------:R-:W-:Y:S02]  /*10290*/  LEA.HI.X.SX32 R35, R53, R0, 0x2, P3 ;  /* 0x0000000035237211 */ /* 0x000fe400018f16ff */
[----:B------:R-:W-:-:S02]  /*102a0*/  LEA R4, P3, R55, R93, 0x2 ;  /* 0x0000005d37047211 */ /* 0x000fc400078610ff */
[-C--:B------:R-:W-:Y:S01]  /*102b0*/  LEA.HI.X.SX32 R33, R167, R0.reuse, 0x2, P4 ;  /* 0x00000000a7217211 */ /* 0x080fe200020f16ff */
[----:B------:R-:W-:Y:S01]  /*102c0*/  STL.64 [R1+0xef0], R34 ;  /* 0x000ef02201007387 */ /* 0x000fe20000100a00 */
[----:B------:R-:W-:-:S03]  /*102d0*/  LEA.HI.X.SX32 R5, R55, R0, 0x2, P3 ;  /* 0x0000000037057211 */ /* 0x000fc600018f16ff */
[----:B------:R1:W-:Y:S04]  /*102e0*/  STL.64 [R1+0xee8], R32 ;  /* 0x000ee82001007387 */ /* 0x0003e80000100a00 */
[----:B------:R4:W-:Y:S01]  /*102f0*/  STL.64 [R1+0xee0], R4 ;  /* 0x000ee00401007387 */ /* 0x0009e20000100a00 */
[CC--:B-1----:R-:W-:Y:S02]  /*10300*/  LEA R32, P4, R184.reuse, R93.reuse, 0x2 ;  /* 0x0000005db8207211 */ /* 0x0c2fe400078810ff */
[C---:B----4-:R-:W-:Y:S02]  /*10310*/  LEA R4, P3, R169.reuse, R93, 0x2 ;  /* 0x0000005da9047211 */ /* 0x050fe400078610ff */
[-C--:B------:R-:W-:Y:S02]  /*10320*/  LEA.HI.X.SX32 R33, R184, R0.reuse, 0x2, P4 ;  /* 0x00000000b8217211 */ /* 0x080fe400020f16ff */
[----:B------:R-:W-:-:S03]  /*10330*/  LEA.HI.X.SX32 R5, R169, R0, 0x2, P3 ;  /* 0x00000000a9057211 */ /* 0x000fc600018f16ff */
[----:B------:R1:W-:Y:S04]  /*10340*/  STL.64 [R1+0xed8], R32 ;  /* 0x000ed82001007387 */ /* 0x0003e80000100a00 */
[----:B------:R4:W-:Y:S01]  /*10350*/  STL.64 [R1+0xed0], R4 ;  /* 0x000ed00401007387 */ /* 0x0009e20000100a00 */
[-C--:B-1----:R-:W-:Y:S02]  /*10360*/  LEA R32, P4, R63, R93.reuse, 0x2 ;  /* 0x0000005d3f207211 */ /* 0x082fe400078810ff */
[----:B----4-:R-:W-:Y:S02]  /*10370*/  LEA R4, P3, R59, R93, 0x2 ;  /* 0x0000005d3b047211 */ /* 0x010fe400078610ff */
        /* <DEDUP_REMOVED lines=36> */
[-C--:B------:R-:W-:Y:S01]  /*105c0*/  LEA.HI.X.SX32 R33, R175, R0.reuse, 0x2, P4 ;  /* 0x00000000af217211 */ /* 0x080fe200020f16ff */
[----:B------:R-:W-:Y:S01]  /*105d0*/  IMAD R73, R73, c[0x0][0x190], RZ ;  /* 0x0000640049497a24 */ /* 0x000fe200078e02ff */
[----:B------:R-:W-:-:S03]  /*105e0*/  LEA.HI.X.SX32 R5, R71, R0, 0x2, P3 ;  /* 0x0000000047057211 */ /* 0x000fc600018f16ff */
[----:B------:R1:W-:Y:S01]  /*105f0*/  STL.64 [R1+0xe68], R32 ;  /* 0x000e682001007387 */ /* 0x0003e20000100a00 */
[----:B------:R-:W-:-:S03]  /*10600*/  IMAD R177, R177, c[0x0][0x190], RZ ;  /* 0x00006400b1b17a24 */ /* 0x000fc600078e02ff */
[----:B------:R4:W-:Y:S01]  /*10610*/  STL.64 [R1+0xe60], R4 ;  /* 0x000e600401007387 */ /* 0x0009e20000100a00 */
[CC--:B-1----:R-:W-:Y:S02]  /*10620*/  LEA R32, P4, R76.reuse, R93.reuse, 0x2 ;  /* 0x0000005d4c207211 */ /* 0x0c2fe400078810ff */
[----:B----4-:R-:W-:Y:S02]  /*10630*/  LEA R4, P3, R73, R93, 0x2 ;  /* 0x0000005d49047211 */ /* 0x010fe400078610ff */
[-C--:B------:R-:W-:Y:S01]  /*10640*/  LEA.HI.X.SX32 R33, R76, R0.reuse, 0x2, P4 ;  /* 0x000000004c217211 */ /* 0x080fe200020f16ff */
[----:B------:R-:W-:Y:S01]  /*10650*/  IMAD R229, R229, c[0x0][0x190], RZ ;  /* 0x00006400e5e57a24 */ /* 0x000fe200078e02ff */
[----:B------:R-:W-:-:S03]  /*10660*/  LEA.HI.X.SX32 R5, R73, R0, 0x2, P3 ;  /* 0x0000000049057211 */ /* 0x000fc600018f16ff */
[----:B------:R1:W-:Y:S01]  /*10670*/  STL.64 [R1+0xe58], R32 ;  /* 0x000e582001007387 */ /* 0x0003e20000100a00 */
[----:B------:R-:W-:-:S03]  /*10680*/  IMAD R81, R81, c[0x0][0x190], RZ ;  /* 0x0000640051517a24 */ /* 0x000fc600078e02ff */
        /* <DEDUP_REMOVED lines=26> */
[C---:B----4-:R-:W-:Y:S02]  /*10830*/  LEA R4, P3, R246.reuse, R93, 0x2 ;  /* 0x0000005df6047211 */ /* 0x050fe400078610ff */
[-C--:B------:R-:W-:Y:S02]  /*10840*/  LEA.HI.X.SX32 R33, R69, R0.reuse, 0x2, P4 ;  /* 0x0000000045217211 */ /* 0x080fe400020f16ff */
[----:B------:R-:W-:-:S03]  /*10850*/  LEA.HI.X.SX32 R5, R246, R0, 0x2, P3 ;  /* 0x00000000f6057211 */ /* 0x000fc600018f16ff */
[----:B------:R1:W-:Y:S01]  /*10860*/  STL.64 [R1+0xe18], R32 ;  /* 0x000e182001007387 */ /* 0x0003e20000100a00 */
[----:B------:R-:W-:-:S03]  /*10870*/  IMAD R231, R231, c[0x0][0x190], RZ ;  /* 0x00006400e7e77a24 */ /* 0x000fc600078e02ff */
[----:B------:R4:W-:Y:S01]  /*10880*/  STL.64 [R1+0xe10], R4 ;  /* 0x000e100401007387 */ /* 0x0009e20000100a00 */
[-C--:B-1----:R-:W-:Y:S02]  /*10890*/  LEA R32, P4, R181, R93.reuse, 0x2 ;  /* 0x0000005db5207211 */ /* 0x082fe400078810ff */
[----:B----4-:R-:W-:Y:S02]  /*108a0*/  LEA R4, P3, R3, R93, 0x2 ;  /* 0x0000005d03047211 */ /* 0x010fe400078610ff */
[-C--:B------:R-:W-:Y:S02]  /*108b0*/  LEA.HI.X.SX32 R33, R181, R0.reuse, 0x2, P4 ;  /* 0x00000000b5217211 */ /* 0x080fe400020f16ff */
[----:B------:R-:W-:-:S03]  /*108c0*/  LEA.HI.X.SX32 R5, R3, R0, 0x2, P3 ;  /* 0x0000000003057211 */ /* 0x000fc600018f16ff */
[----:B------:R1:W-:Y:S01]  /*108d0*/  STL.64 [R1+0xe08], R32 ;  /* 0x000e082001007387 */ /* 0x0003e20000100a00 */
[----:B------:R-:W-:-:S03]  /*108e0*/  IMAD R183, R183, c[0x0][0x190], RZ ;  /* 0x00006400b7b77a24 */ /* 0x000fc600078e02ff */
[----:B------:R4:W-:Y:S01]  /*108f0*/  STL.64 [R1+0xe00], R4 ;  /* 0x000e000401007387 */ /* 0x0009e20000100a00 */
[CC--:B-1----:R-:W-:Y:S02]  /*10900*/  LEA R32, P4, R231.reuse, R93.reuse, 0x2 ;  /* 0x0000005de7207211 */ /* 0x0c2fe400078810ff */
[CC--:B----4-:R-:W-:Y:S02]  /*10910*/  LEA R4, P3, R2.reuse, R93.reuse, 0x2 ;  /* 0x0000005d02047211 */ /* 0x0d0fe400078610ff */
[-C--:B------:R-:W-:Y:S01]  /*10920*/  LEA.HI.X.SX32 R33, R231, R0.reuse, 0x2, P4 ;  /* 0x00000000e7217211 */ /* 0x080fe200020f16ff */
[----:B------:R-:W-:Y:S01]  /*10930*/  IMAD R7, R7, c[0x0][0x190], RZ ;  /* 0x0000640007077a24 */ /* 0x000fe200078e02ff */
[----:B------:R-:W-:Y:S01]  /*10940*/  LEA.HI.X.SX32 R5, R2, R0, 0x2, P3 ;  /* 0x0000000002057211 */ /* 0x000fe200018f16ff */
[----:B------:R-:W-:Y:S02]  /*10950*/  IMAD R52, R52, c[0x0][0x190], RZ ;  /* 0x0000640034347a24 */ /* 0x000fe400078e02ff */
[----:B------:R1:W-:Y:S04]  /*10960*/  STL.64 [R1+0xdf8], R32 ;  /* 0x000df82001007387 */ /* 0x0003e80000100a00 */
[----:B------:R4:W-:Y:S01]  /*10970*/  STL.64 [R1+0xdf0], R4 ;  /* 0x000df00401007387 */ /* 0x0009e20000100a00 */
[----:B-1----:R-:W-:-:S02]  /*10980*/  LEA R32, P4, R183, R93, 0x2 ;  /* 0x0000005db7207211 */ /* 0x002fc400078810ff */
[-C--:B----4-:R-:W-:Y:S02]  /*10990*/  LEA R4, P3, R7, R93.reuse, 0x2 ;  /* 0x0000005d07047211 */ /* 0x090fe400078610ff */
[-C--:B------:R-:W-:Y:S02]  /*109a0*/  LEA.HI.X.SX32 R33, R183, R0.reuse, 0x2, P4 ;  /* 0x00000000b7217211 */ /* 0x080fe400020f16ff */
[CC--:B------:R-:W-:Y:S01]  /*109b0*/  LEA R2, P4, R52.reuse, R93.reuse, 0x2 ;  /* 0x0000005d34027211 */ /* 0x0c0fe200078810ff */
[----:B------:R-:W-:Y:S01]  /*109c0*/  IMAD R89, R89, c[0x0][0x190], RZ ;  /* 0x0000640059597a24 */ /* 0x000fe200078e02ff */
[-C--:B------:R-:W-:Y:S01]  /*109d0*/  LEA.HI.X.SX32 R5, R7, R0.reuse, 0x2, P3 ;  /* 0x0000000007057211 */ /* 0x080fe200018f16ff */
[----:B------:R-:W-:Y:S01]  /*109e0*/  IMAD R185, R185, c[0x0][0x190], RZ ;  /* 0x00006400b9b97a24 */ /* 0x000fe200078e02ff */
[----:B------:R-:W-:Y:S01]  /*109f0*/  LEA.HI.X.SX32 R3, R52, R0, 0x2, P4 ;  /* 0x0000000034037211 */ /* 0x000fe200020f16ff */
[----:B------:R-:W-:Y:S04]  /*10a00*/  STL.64 [R1+0xde8], R32 ;  /* 0x000de82001007387 */ /* 0x000fe80000100a00 */
[----:B------:R1:W-:Y:S04]  /*10a10*/  STL.64 [R1+0xde0], R4 ;  /* 0x000de00401007387 */ /* 0x0003e80000100a00 */
[----:B------:R4:W-:Y:S01]  /*10a20*/  STL.64 [R1+0xdd8], R2 ;  /* 0x000dd80201007387 */ /* 0x0009e20000100a00 */
[----:B------:R-:W-:Y:S01]  /*10a30*/  IMAD R91, R91, c[0x0][0x190], RZ ;  /* 0x000064005b5b7a24 */ /* 0x000fe200078e02ff */
[----:B-1----:R-:W-:-:S02]  /*10a40*/  LEA R4, P3, R89, R93, 0x2 ;  /* 0x0000005d59047211 */ /* 0x002fc400078610ff */
[----:B----4-:R-:W-:Y:S02]  /*10a50*/  LEA R2, P4, R185, R93, 0x2 ;  /* 0x0000005db9027211 */ /* 0x010fe400078810ff */
[-C--:B------:R-:W-:Y:S01]  /*10a60*/  LEA.HI.X.SX32 R5, R89, R0.reuse, 0x2, P3 ;  /* 0x0000000059057211 */ /* 0x080fe200018f16ff */
[----:B------:R-:W-:Y:S01]  /*10a70*/  IMAD R233, R233, c[0x0][0x190], RZ ;  /* 0x00006400e9e97a24 */ /* 0x000fe200078e02ff */
[----:B------:R-:W-:-:S03]  /*10a80*/  LEA.HI.X.SX32 R3, R185, R0, 0x2, P4 ;  /* 0x00000000b9037211 */ /* 0x000fc600020f16ff */
[----:B------:R1:W-:Y:S04]  /*10a90*/  STL.64 [R1+0xdd0], R4 ;  /* 0x000dd00401007387 */ /* 0x0003e80000100a00 */
[----:B------:R4:W-:Y:S01]  /*10aa0*/  STL.64 [R1+0xdc8], R2 ;  /* 0x000dc80201007387 */ /* 0x0009e20000100a00 */
[----:B------:R-:W-:Y:S01]  /*10ab0*/  IMAD R187, R187, c[0x0][0x190], RZ ;  /* 0x00006400bbbb7a24 */ /* 0x000fe200078e02ff */
[-C--:B-1----:R-:W-:Y:S02]  /*10ac0*/  LEA R4, P3, R91, R93.reuse, 0x2 ;  /* 0x0000005d5b047211 */ /* 0x082fe400078610ff */
[----:B----4-:R-:W-:Y:S02]  /*10ad0*/  LEA R2, P4, R233, R93, 0x2 ;  /* 0x0000005de9027211 */ /* 0x010fe400078810ff */
[-C--:B------:R-:W-:Y:S01]  /*10ae0*/  LEA.HI.X.SX32 R5, R91, R0.reuse, 0x2, P3 ;  /* 0x000000005b057211 */ /* 0x080fe200018f16ff */
[----:B------:R-:W-:Y:S01]  /*10af0*/  IMAD R99, R99, c[0x0][0x190], RZ ;  /* 0x0000640063637a24 */ /* 0x000fe200078e02ff */
[----:B------:R-:W-:-:S02]  /*10b00*/  LEA.HI.X.SX32 R3, R233, R0, 0x2, P4 ;  /* 0x00000000e9037211 */ /* 0x000fc400020f16ff */
[CC--:B------:R-:W-:Y:S01]  /*10b10*/  LEA R6, P3, R187.reuse, R93.reuse, 0x2 ;  /* 0x0000005dbb067211 */ /* 0x0c0fe200078610ff */
[----:B------:R-:W-:Y:S04]  /*10b20*/  STL.64 [R1+0xdc0], R4 ;  /* 0x000dc00401007387 */ /* 0x000fe80000100a00 */
[----:B------:R1:W-:Y:S01]  /*10b30*/  STL.64 [R1+0xdb8], R2 ;  /* 0x000db80201007387 */ /* 0x0003e20000100a00 */
[----:B------:R-:W-:Y:S01]  /*10b40*/  LEA.HI.X.SX32 R7, R187, R0, 0x2, P3 ;  /* 0x00000000bb077211 */ /* 0x000fe200018f16ff */
[----:B------:R-:W-:Y:S02]  /*10b50*/  IMAD R95, R95, c[0x0][0x190], RZ ;  /* 0x000064005f5f7a24 */ /* 0x000fe400078e02ff */
[----:B------:R-:W-:Y:S01]  /*10b60*/  IMAD R87, R87, c[0x0][0x190], RZ ;  /* 0x0000640057577a24 */ /* 0x000fe200078e02ff */
[----:B-1----:R-:W-:-:S04]  /*10b70*/  LEA R2, P4, R99, R93, 0x2 ;  /* 0x0000005d63027211 */ /* 0x002fc800078810ff */
[-C--:B------:R-:W-:Y:S01]  /*10b80*/  LEA.HI.X.SX32 R3, R99, R0.reuse, 0x2, P4 ;  /* 0x0000000063037211 */ /* 0x080fe200020f16ff */
[----:B------:R1:W-:Y:S04]  /*10b90*/  STL.64 [R1+0xdb0], R6 ;  /* 0x000db00601007387 */ /* 0x0003e80000100a00 */
[----:B------:R4:W-:Y:S01]  /*10ba0*/  STL.64 [R1+0xda8], R2 ;  /* 0x000da80201007387 */ /* 0x0009e20000100a00 */
[----:B------:R-:W-:Y:S01]  /*10bb0*/  IMAD R97, R97, c[0x0][0x190], RZ ;  /* 0x0000640061617a24 */ /* 0x000fe200078e02ff */
[-C--:B-1----:R-:W-:Y:S02]  /*10bc0*/  LEA R6, P3, R95, R93.reuse, 0x2 ;  /* 0x0000005d5f067211 */ /* 0x082fe400078610ff */
        /* <DEDUP_REMOVED lines=31> */
[----:B------:R-:W-:Y:S01]  /*10dc0*/  IMAD R193, R193, c[0x0][0x190], RZ ;  /* 0x00006400c1c17a24 */ /* 0x000fe200078e02ff */
[CC--:B-1----:R-:W-:Y:S02]  /*10dd0*/  LEA R6, P3, R103.reuse, R93.reuse, 0x2 ;  /* 0x0000005d67067211 */ /* 0x0c2fe400078610ff */
[CC--:B----4-:R-:W-:Y:S02]  /*10de0*/  LEA R2, P4, R112.reuse, R93.reuse, 0x2 ;  /* 0x0000005d70027211 */ /* 0x0d0fe400078810ff */
[-C--:B------:R-:W-:Y:S02]  /*10df0*/  LEA.HI.X.SX32 R7, R103, R0.reuse, 0x2, P3 ;  /* 0x0000000067077211 */ /* 0x080fe400018f16ff */
[----:B------:R-:W-:Y:S02]  /*10e00*/  LEA.HI.X.SX32 R3, R112, R0, 0x2, P4 ;  /* 0x0000000070037211 */ /* 0x000fe400020f16ff */
[----:B------:R-:W-:Y:S01]  /*10e10*/  LEA R36, P3, R8, R93, 0x2 ;  /* 0x0000005d08247211 */ /* 0x000fe200078610ff */
[----:B------:R-:W-:Y:S01]  /*10e20*/  STL.64 [R1+0xd60], R6 ;  /* 0x000d600601007387 */ /* 0x000fe20000100a00 */
[----:B------:R-:W-:-:S02]  /*10e30*/  IMAD R107, R107, c[0x0][0x190], RZ ;  /* 0x000064006b6b7a24 */ /* 0x000fc400078e02ff */
[----:B------:R-:W-:Y:S01]  /*10e40*/  LEA.HI.X.SX32 R37, R8, R0, 0x2, P3 ;  /* 0x0000000008257211 */ /* 0x000fe200018f16ff */
[----:B------:R1:W-:Y:S01]  /*10e50*/  STL.64 [R1+0xd58], R2 ;  /* 0x000d580201007387 */ /* 0x0003e20000100a00 */
[----:B------:R-:W-:-:S03]  /*10e60*/  IMAD R237, R237, c[0x0][0x190], RZ ;  /* 0x00006400eded7a24 */ /* 0x000fc600078e02ff */
[----:B------:R4:W-:Y:S01]  /*10e70*/  STL.64 [R1+0xd50], R36 ;  /* 0x000d502401007387 */ /* 0x0009e20000100a00 */
[----:B-1----:R-:W-:-:S04]  /*10e80*/  LEA R2, P4, R193, R93, 0x2 ;  /* 0x0000005dc1027211 */ /* 0x002fc800078810ff */
[-C--:B------:R-:W-:Y:S02]  /*10e90*/  LEA.HI.X.SX32 R3, R193, R0.reuse, 0x2, P4 ;  /* 0x00000000c1037211 */ /* 0x080fe400020f16ff */
[----:B----4-:R-:W-:Y:S01]  /*10ea0*/  LEA R36, P3, R107, R93, 0x2 ;  /* 0x0000005d6b247211 */ /* 0x010fe200078610ff */
[----:B------:R-:W-:Y:S02]  /*10eb0*/  IMAD R109, R109, c[0x0][0x190], RZ ;  /* 0x000064006d6d7a24 */ /* 0x000fe400078e02ff */
[----:B------:R1:W-:Y:S01]  /*10ec0*/  STL.64 [R1+0xd48], R2 ;  /* 0x000d480201007387 */ /* 0x0003e20000100a00 */
[----:B------:R-:W-:Y:S01]  /*10ed0*/  LEA.HI.X.SX32 R37, R107, R0, 0x2, P3 ;  /* 0x000000006b257211 */ /* 0x000fe200018f16ff */
[----:B------:R-:W-:-:S04]  /*10ee0*/  IMAD R195, R195, c[0x0][0x190], RZ ;  /* 0x00006400c3c37a24 */ /* 0x000fc800078e02ff */
[----:B------:R4:W-:Y:S01]  /*10ef0*/  STL.64 [R1+0xd40], R36 ;  /* 0x000d402401007387 */ /* 0x0009e20000100a00 */
[----:B-1----:R-:W-:-:S04]  /*10f00*/  LEA R2, P4, R237, R93, 0x2 ;  /* 0x0000005ded027211 */ /* 0x002fc800078810ff */
[-C--:B------:R-:W-:Y:S02]  /*10f10*/  LEA.HI.X.SX32 R3, R237, R0.reuse, 0x2, P4 ;  /* 0x00000000ed037211 */ /* 0x080fe400020f16ff */
[-C--:B----4-:R-:W-:Y:S01]  /*10f20*/  LEA R36, P3, R109, R93.reuse, 0x2 ;  /* 0x0000005d6d247211 */ /* 0x090fe200078610ff */
[----:B------:R-:W-:Y:S02]  /*10f30*/  IMAD R105, R105, c[0x0][0x190], RZ ;  /* 0x0000640069697a24 */ /* 0x000fe400078e02ff */
[----:B------:R1:W-:Y:S01]  /*10f40*/  STL.64 [R1+0xd38], R2 ;  /* 0x000d380201007387 */ /* 0x0003e20000100a00 */
[----:B------:R-:W-:Y:S01]  /*10f50*/  LEA.HI.X.SX32 R37, R109, R0, 0x2, P3 ;  /* 0x000000006d257211 */ /* 0x000fe200018f16ff */
[----:B------:R-:W-:Y:S02]  /*10f60*/  IMAD R117, R117, c[0x0][0x190], RZ ;  /* 0x0000640075757a24 */ /* 0x000fe400078e02ff */
[----:B------:R-:W-:Y:S02]  /*10f70*/  IMAD R113, R113, c[0x0][0x190], RZ ;  /* 0x0000640071717a24 */ /* 0x000fe400078e02ff */
[----:B------:R4:W-:Y:S01]  /*10f80*/  STL.64 [R1+0xd30], R36 ;  /* 0x000d302401007387 */ /* 0x0009e20000100a00 */
[----:B-1----:R-:W-:-:S04]  /*10f90*/  LEA R2, P4, R195, R93, 0x2 ;  /* 0x0000005dc3027211 */ /* 0x002fc800078810ff */
[----:B------:R-:W-:Y:S02]  /*10fa0*/  LEA.HI.X.SX32 R3, R195, R0, 0x2, P4 ;  /* 0x00000000c3037211 */ /* 0x000fe400020f16ff */
[----:B----4-:R-:W-:-:S03]  /*10fb0*/  LEA R36, P3, R105, R93, 0x2 ;  /* 0x0000005d69247211 */ /* 0x010fc600078610ff */
[----:B------:R1:W-:Y:S01]  /*10fc0*/  STL.64 [R1+0xd28], R2 ;  /* 0x000d280201007387 */ /* 0x0003e20000100a00 */
[-C--:B------:R-:W-:Y:S02]  /*10fd0*/  LEA.HI.X.SX32 R37, R105, R0.reuse, 0x2, P3 ;  /* 0x0000000069257211 */ /* 0x080fe400018f16ff */
[-C--:B------:R-:W-:Y:S01]  /*10fe0*/  LEA R40, P3, R113, R93.reuse, 0x2 ;  /* 0x0000005d71287211 */ /* 0x080fe200078610ff */
[----:B------:R-:W-:Y:S02]  /*10ff0*/  IMAD R197, R197, c[0x0][0x190], RZ ;  /* 0x00006400c5c57a24 */ /* 0x000fe400078e02ff */
[----:B------:R-:W-:Y:S01]  /*11000*/  IMAD R115, R115, c[0x0][0x190], RZ ;  /* 0x0000640073737a24 */ /* 0x000fe200078e02ff */
[----:B------:R-:W-:Y:S02]  /*11010*/  LEA.HI.X.SX32 R41, R113, R0, 0x2, P3 ;  /* 0x0000000071297211 */ /* 0x000fe400018f16ff */
[----:B-1----:R-:W-:-:S04]  /*11020*/  LEA R2, P4, R117, R93, 0x2 ;  /* 0x0000005d75027211 */ /* 0x002fc800078810ff */
[----:B------:R-:W-:Y:S01]  /*11030*/  LEA.HI.X.SX32 R3, R117, R0, 0x2, P4 ;  /* 0x0000000075037211 */ /* 0x000fe200020f16ff */
[----:B------:R1:W-:Y:S04]  /*11040*/  STL.64 [R1+0xd20], R36 ;  /* 0x000d202401007387 */ /* 0x0003e80000100a00 */
[----:B------:R-:W-:Y:S04]  /*11050*/  STL.64 [R1+0xd18], R2 ;  /* 0x000d180201007387 */ /* 0x000fe80000100a00 */
[----:B------:R4:W-:Y:S01]  /*11060*/  STL.64 [R1+0xd10], R40 ;  /* 0x000d102801007387 */ /* 0x0009e20000100a00 */
[----:B-1----:R-:W-:Y:S01]  /*11070*/  LEA R36, P4, R197, R93, 0x2 ;  /* 0x0000005dc5247211 */ /* 0x002fe200078810ff */
[----:B------:R-:W-:-:S03]  /*11080*/  IMAD R239, R239, c[0x0][0x190], RZ ;  /* 0x00006400efef7a24 */ /* 0x000fc600078e02ff */
[----:B------:R-:W-:Y:S02]  /*11090*/  LEA.HI.X.SX32 R37, R197, R0, 0x2, P4 ;  /* 0x00000000c5257211 */ /* 0x000fe400020f16ff */
[----:B----4-:R-:W-:Y:S01]  /*110a0*/  LEA R40, P3, R115, R93, 0x2 ;  /* 0x0000005d73287211 */ /* 0x010fe200078610ff */
[----:B------:R-:W-:-:S03]  /*110b0*/  IMAD R39, R39, c[0x0][0x190], RZ ;  /* 0x0000640027277a24 */ /* 0x000fc600078e02ff */
[-C--:B------:R-:W-:Y:S01]  /*110c0*/  LEA.HI.X.SX32 R41, R115, R0.reuse, 0x2, P3 ;  /* 0x0000000073297211 */ /* 0x080fe200018f16ff */
[----:B------:R1:W-:Y:S04]  /*110d0*/  STL.64 [R1+0xd08], R36 ;  /* 0x000d082401007387 */ /* 0x0003e80000100a00 */
[----:B------:R4:W-:Y:S01]  /*110e0*/  STL.64 [R1+0xd00], R40 ;  /* 0x000d002801007387 */ /* 0x0009e20000100a00 */
[----:B------:R-:W-:Y:S01]  /*110f0*/  IMAD R199, R199, c[0x0][0x190], RZ ;  /* 0x00006400c7c77a24 */ /* 0x000fe200078e02ff */
[-C--:B-1----:R-:W-:Y:S02]  /*11100*/  LEA R36, P4, R239, R93.reuse, 0x2 ;  /* 0x0000005def247211 */ /* 0x082fe400078810ff */
[-C--:B----4-:R-:W-:Y:S02]  /*11110*/  LEA R40, P3, R39, R93.reuse, 0x2 ;  /* 0x0000005d27287211 */ /* 0x090fe400078610ff */
[-C--:B------:R-:W-:Y:S01]  /*11120*/  LEA.HI.X.SX32 R37, R239, R0.reuse, 0x2, P4 ;  /* 0x00000000ef257211 */ /* 0x080fe200020f16ff */
[----:B------:R-:W-:Y:S01]  /*11130*/  IMAD R119, R119, c[0x0][0x190], RZ ;  /* 0x0000640077777a24 */ /* 0x000fe200078e02ff */
[----:B------:R-:W-:Y:S01]  /*11140*/  LEA.HI.X.SX32 R41, R39, R0, 0x2, P3 ;  /* 0x0000000027297211 */ /* 0x000fe200018f16ff */
[----:B------:R-:W-:Y:S01]  /*11150*/  IMAD R245, R245, c[0x0][0x190], RZ ;  /* 0x00006400f5f57a24 */ /* 0x000fe200078e02ff */
[----:B------:R-:W-:Y:S01]  /*11160*/  LEA R52, P4, R199, R93, 0x2 ;  /* 0x0000005dc7347211 */ /* 0x000fe200078810ff */
[----:B------:R-:W-:Y:S01]  /*11170*/  STL.64 [R1+0xcf8], R36 ;  /* 0x000cf82401007387 */ /* 0x000fe20000100a00 */
[----:B------:R-:W-:-:S03]  /*11180*/  IMAD.MOV.U32 R30, RZ, RZ, R155 ;  /* 0x000000ffff1e7224 */ /* 0x000fc600078e009b */
[----:B------:R1:W-:Y:S01]  /*11190*/  STL.64 [R1+0xcf0], R40 ;  /* 0x000cf02801007387 */ /* 0x0003e20000100a00 */
[----:B------:R-:W-:Y:S01]  /*111a0*/  IMAD.MOV.U32 R155, RZ, RZ, R29 ;  /* 0x000000ffff9b7224 */ /* 0x000fe200078e001d */
[----:B------:R-:W-:Y:S01]  /*111b0*/  LEA.HI.X.SX32 R53, R199, R0, 0x2, P4 ;  /* 0x00000000c7357211 */ /* 0x000fe200020f16ff */
[----:B------:R-:W-:Y:S02]  /*111c0*/  IMAD.MOV.U32 R29, RZ, RZ, R124 ;  /* 0x000000ffff1d7224 */ /* 0x000fe400078e007c */
[----:B------:R-:W-:Y:S01]  /*111d0*/  IMAD R124, R38, c[0x0][0x190], RZ ;  /* 0x00006400267c7a24 */ /* 0x000fe200078e02ff */
[-C--:B------:R-:W-:Y:S01]  /*111e0*/  LEA R38, P4, R245, R93.reuse, 0x2 ;  /* 0x0000005df5267211 */ /* 0x080fe200078810ff */
[----:B------:R-:W-:Y:S01]  /*111f0*/  IMAD R121, R121, c[0x0][0x190], RZ ;  /* 0x0000640079797a24 */ /* 0x000fe200078e02ff */
[----:B-1----:R-:W-:-:S04]  /*11200*/  LEA R40, P3, R119, R93, 0x2 ;  /* 0x0000005d77287211 */ /* 0x002fc800078610ff */
[-C--:B------:R-:W-:Y:S01]  /*11210*/  LEA.HI.X.SX32 R41, R119, R0.reuse, 0x2, P3 ;  /* 0x0000000077297211 */ /* 0x080fe200018f16ff */
[----:B------:R-:W-:Y:S01]  /*11220*/  STL.64 [R1+0xce8], R52 ;  /* 0x000ce83401007387 */ /* 0x000fe20000100a00 */
[----:B------:R-:W-:Y:S01]  /*11230*/  LEA.HI.X.SX32 R39, R245, R0, 0x2, P4 ;  /* 0x00000000f5277211 */ /* 0x000fe200020f16ff */
[----:B------:R-:W-:Y:S02]  /*11240*/  IMAD R201, R201, c[0x0][0x190], RZ ;  /* 0x00006400c9c97a24 */ /* 0x000fe400078e02ff */
[----:B------:R1:W-:Y:S04]  /*11250*/  STL.64 [R1+0xce0], R40 ;  /* 0x000ce02801007387 */ /* 0x0003e80000100a00 */
[----:B------:R4:W-:Y:S01]  /*11260*/  STL.64 [R1+0xcd8], R38 ;  /* 0x000cd82601007387 */ /* 0x0009e20000100a00 */
[----:B-1----:R-:W-:-:S02]  /*11270*/  LEA R40, P3, R121, R93, 0x2 ;  /* 0x0000005d79287211 */ /* 0x002fc400078610ff */
        /* <DEDUP_REMOVED lines=84> */
[CC--:B-1----:R-:W-:Y:S02]  /*117c0*/  LEA R40, P3, R88.reuse, R93.reuse, 0x2 ;  /* 0x0000005d58287211 */ /* 0x0c2fe400078610ff */
[----:B----4-:R-:W-:Y:S02]  /*117d0*/  LEA R38, P4, R141, R93, 0x2 ;  /* 0x0000005d8d267211 */ /* 0x010fe400078810ff */
[-C--:B------:R-:W-:Y:S01]  /*117e0*/  LEA.HI.X.SX32 R41, R88, R0.reuse, 0x2, P3 ;  /* 0x0000000058297211 */ /* 0x080fe200018f16ff */
[----:B------:R-:W-:Y:S01]  /*117f0*/  IMAD R213, R213, c[0x0][0x190], RZ ;  /* 0x00006400d5d57a24 */ /* 0x000fe200078e02ff */
        /* <DEDUP_REMOVED lines=18> */
[----:B------:R-:W-:Y:S01]  /*11920*/  LEA.HI.X.SX32 R39, R142, R0, 0x2, P4 ;  /* 0x000000008e277211 */ /* 0x000fe200020f16ff */
[----:B------:R-:W-:-:S02]  /*11930*/  IMAD R232, R232, c[0x0][0x190], RZ ;  /* 0x00006400e8e87a24 */ /* 0x000fc400078e02ff */
[----:B------:R1:W-:Y:S04]  /*11940*/  STL.64 [R1+0xbf0], R40 ;  /* 0x000bf02801007387 */ /* 0x0003e80000100a00 */
[----:B------:R4:W-:Y:S01]  /*11950*/  STL.64 [R1+0xbe8], R38 ;  /* 0x000be82601007387 */ /* 0x0009e20000100a00 */
[-C--:B-1----:R-:W-:Y:S02]  /*11960*/  LEA R40, P3, R140, R93.reuse, 0x2 ;  /* 0x0000005d8c287211 */ /* 0x082fe400078610ff */
[-C--:B----4-:R-:W-:Y:S02]  /*11970*/  LEA R38, P4, R138, R93.reuse, 0x2 ;  /* 0x0000005d8a267211 */ /* 0x090fe400078810ff */
[----:B------:R-:W-:Y:S02]  /*11980*/  LEA.HI.X.SX32 R41, R140, R0, 0x2, P3 ;  /* 0x000000008c297211 */ /* 0x000fe400018f16ff */
[----:B------:R-:W-:-:S02]  /*11990*/  LEA R52, P3, R232, R93, 0x2 ;  /* 0x0000005de8347211 */ /* 0x000fc400078610ff */
[-C--:B------:R-:W-:Y:S02]  /*119a0*/  LEA.HI.X.SX32 R39, R138, R0.reuse, 0x2, P4 ;  /* 0x000000008a277211 */ /* 0x080fe400020f16ff */
[----:B------:R-:W-:Y:S01]  /*119b0*/  LEA.HI.X.SX32 R53, R232, R0, 0x2, P3 ;  /* 0x00000000e8357211 */ /* 0x000fe200018f16ff */
[----:B------:R1:W-:Y:S04]  /*119c0*/  STL.64 [R1+0xbe0], R40 ;  /* 0x000be02801007387 */ /* 0x0003e80000100a00 */
[----:B------:R-:W-:Y:S04]  /*119d0*/  STL.64 [R1+0xbd0], R38 ;  /* 0x000bd02601007387 */ /* 0x000fe80000100a00 */
[----:B------:R4:W-:Y:S01]  /*119e0*/  STL.64 [R1+0xbc8], R52 ;  /* 0x000bc83401007387 */ /* 0x0009e20000100a00 */
[----:B-1----:R-:W-:-:S04]  /*119f0*/  LEA R40, P4, R132, R93, 0x2 ;  /* 0x0000005d84287211 */ /* 0x002fc800078810ff */
[----:B------:R-:W-:Y:S02]  /*11a00*/  LEA.HI.X.SX32 R41, R132, R0, 0x2, P4 ;  /* 0x0000000084297211 */ /* 0x000fe400020f16ff */
[----:B----4-:R-:W-:-:S04]  /*11a10*/  LEA R52, P3, R130, R93, 0x2 ;  /* 0x0000005d82347211 */ /* 0x010fc800078610ff */
[-C--:B------:R-:W-:Y:S01]  /*11a20*/  LEA.HI.X.SX32 R53, R130, R0.reuse, 0x2, P3 ;  /* 0x0000000082357211 */ /* 0x080fe200018f16ff */
[----:B------:R1:W-:Y:S04]  /*11a30*/  STL.64 [R1+0xbc0], R40 ;  /* 0x000bc02801007387 */ /* 0x0003e80000100a00 */
[----:B------:R4:W-:Y:S01]  /*11a40*/  STL.64 [R1+0xbb8], R52 ;  /* 0x000bb83401007387 */ /* 0x0009e20000100a00 */
[----:B------:R-:W-:Y:S01]  /*11a50*/  IMAD R45, R11, c[0x0][0x190], RZ ;  /* 0x000064000b2d7a24 */ /* 0x000fe200078e02ff */
[CC--:B-1----:R-:W-:Y:S02]  /*11a60*/  LEA R40, P4, R129.reuse, R93.reuse, 0x2 ;  /* 0x0000005d81287211 */ /* 0x0c2fe400078810ff */
[----:B----4-:R-:W-:Y:S02]  /*11a70*/  LEA R52, P3, R128, R93, 0x2 ;  /* 0x0000005d80347211 */ /* 0x010fe400078610ff */
[----:B------:R-:W-:-:S02]  /*11a80*/  LEA.HI.X.SX32 R41, R129, R0, 0x2, P4 ;  /* 0x0000000081297211 */ /* 0x000fc400020f16ff */
[-C--:B------:R-:W-:Y:S02]  /*11a90*/  LEA.HI.X.SX32 R53, R128, R0.reuse, 0x2, P3 ;  /* 0x0000000080357211 */ /* 0x080fe400018f16ff */
        /* <DEDUP_REMOVED lines=20> */
[-C--:B-1----:R-:W-:Y:S02]  /*11be0*/  LEA R76, P4, R46, R93.reuse, 0x2 ;  /* 0x0000005d2e4c7211 */ /* 0x082fe400078810ff */
[-C--:B----4-:R-:W-:Y:S02]  /*11bf0*/  LEA R52, P3, R48, R93.reuse, 0x2 ;  /* 0x0000005d30347211 */ /* 0x090fe400078610ff */
[-C--:B------:R-:W-:Y:S02]  /*11c00*/  LEA.HI.X.SX32 R77, R46, R0.reuse, 0x2, P4 ;  /* 0x000000002e4d7211 */ /* 0x080fe400020f16ff */
[-C--:B------:R-:W-:Y:S01]  /*11c10*/  LEA.HI.X.SX32 R53, R48, R0.reuse, 0x2, P3 ;  /* 0x0000000030357211 */ /* 0x080fe200018f16ff */
[----:B------:R-:W-:Y:S01]  /*11c20*/  IMAD R64, R64, c[0x0][0x190], RZ ;  /* 0x0000640040407a24 */ /* 0x000fe200078e02ff */
[CC--:B------:R-:W-:Y:S01]  /*11c30*/  LEA R44, P4, R50.reuse, R93.reuse, 0x2 ;  /* 0x0000005d322c7211 */ /* 0x0c0fe200078810ff */
[----:B------:R-:W-:Y:S03]  /*11c40*/  STL.64 [R1+0xb80], R76 ;  /* 0x000b804c01007387 */ /* 0x000fe60000100a00 */
[----:B------:R-:W-:Y:S01]  /*11c50*/  LEA.HI.X.SX32 R45, R50, R0, 0x2, P4 ;  /* 0x00000000322d7211 */ /* 0x000fe200020f16ff */
[----:B------:R1:W-:Y:S01]  /*11c60*/  STL.64 [R1+0xb78], R52 ;  /* 0x000b783401007387 */ /* 0x0003e20000100a00 */
[----:B------:R-:W-:Y:S01]  /*11c70*/  LEA R46, P4, R64, R93, 0x2 ;  /* 0x0000005d402e7211 */ /* 0x000fe200078810ff */
[----:B------:R-:W-:-:S02]  /*11c80*/  IMAD R56, R56, c[0x0][0x190], RZ ;  /* 0x0000640038387a24 */ /* 0x000fc400078e02ff */
[----:B------:R-:W-:Y:S01]  /*11c90*/  IMAD R58, R58, c[0x0][0x190], RZ ;  /* 0x000064003a3a7a24 */ /* 0x000fe200078e02ff */
[----:B------:R-:W-:Y:S02]  /*11ca0*/  LEA.HI.X.SX32 R47, R64, R0, 0x2, P4 ;  /* 0x00000000402f7211 */ /* 0x000fe400020f16ff */
[----:B-1----:R-:W-:-:S04]  /*11cb0*/  LEA R52, P3, R54, R93, 0x2 ;  /* 0x0000005d36347211 */ /* 0x002fc800078610ff */
[-C--:B------:R-:W-:Y:S01]  /*11cc0*/  LEA.HI.X.SX32 R53, R54, R0.reuse, 0x2, P3 ;  /* 0x0000000036357211 */ /* 0x080fe200018f16ff */
[----:B------:R-:W-:Y:S01]  /*11cd0*/  STL.64 [R1+0xb70], R44 ;  /* 0x000b702c01007387 */ /* 0x000fe20000100a00 */
[-C--:B------:R-:W-:Y:S01]  /*11ce0*/  LEA R48, P3, R56, R93.reuse, 0x2 ;  /* 0x0000005d38307211 */ /* 0x080fe200078610ff */
[----:B------:R-:W-:Y:S02]  /*11cf0*/  IMAD R60, R60, c[0x0][0x190], RZ ;  /* 0x000064003c3c7a24 */ /* 0x000fe400078e02ff */
[----:B------:R-:W-:Y:S04]  /*11d00*/  STL.64 [R1+0xb68], R52 ;  /* 0x000b683401007387 */ /* 0x000fe80000100a00 */
[----:B------:R1:W-:Y:S01]  /*11d10*/  STL.64 [R1+0xb60], R46 ;  /* 0x000b602e01007387 */ /* 0x0003e20000100a00 */
[----:B------:R-:W-:Y:S01]  /*11d20*/  LEA.HI.X.SX32 R49, R56, R0, 0x2, P3 ;  /* 0x0000000038317211 */ /* 0x000fe200018f16ff */
[----:B------:R-:W-:Y:S01]  /*11d30*/  IMAD R62, R62, c[0x0][0x190], RZ ;  /* 0x000064003e3e7a24 */ /* 0x000fe200078e02ff */
[----:B-1----:R-:W-:-:S02]  /*11d40*/  LEA R46, P4, R58, R93, 0x2 ;  /* 0x0000005d3a2e7211 */ /* 0x002fc400078810ff */
[----:B------:R-:W-:Y:S02]  /*11d50*/  LEA R52, P3, R60, R93, 0x2 ;  /* 0x0000005d3c347211 */ /* 0x000fe400078610ff */
[-C--:B------:R-:W-:Y:S01]  /*11d60*/  LEA.HI.X.SX32 R47, R58, R0.reuse, 0x2, P4 ;  /* 0x000000003a2f7211 */ /* 0x080fe200020f16ff */
[----:B------:R-:W-:Y:S01]  /*11d70*/  STL.64 [R1+0xb58], R48 ;  /* 0x000b583001007387 */ /* 0x000fe20000100a00 */
[----:B------:R-:W-:Y:S01]  /*11d80*/  LEA.HI.X.SX32 R53, R60, R0, 0x2, P3 ;  /* 0x000000003c357211 */ /* 0x000fe200018f16ff */
[----:B------:R-:W-:Y:S02]  /*11d90*/  IMAD R147, R147, c[0x0][0x190], RZ ;  /* 0x0000640093937a24 */ /* 0x000fe400078e02ff */
[----:B------:R1:W-:Y:S01]  /*11da0*/  STL.64 [R1+0xb50], R46 ;  /* 0x000b502e01007387 */ /* 0x0003e20000100a00 */
[----:B------:R-:W-:-:S03]  /*11db0*/  IMAD R66, R66, c[0x0][0x190], RZ ;  /* 0x0000640042427a24 */ /* 0x000fc600078e02ff */
[----:B------:R4:W-:Y:S01]  /*11dc0*/  STL.64 [R1+0xb48], R52 ;  /* 0x000b483401007387 */ /* 0x0009e20000100a00 */
[----:B------:R-:W-:Y:S01]  /*11dd0*/  IMAD R68, R68, c[0x0][0x190], RZ ;  /* 0x0000640044447a24 */ /* 0x000fe200078e02ff */
[----:B-1----:R-:W-:-:S04]  /*11de0*/  LEA R46, P4, R62, R93, 0x2 ;  /* 0x0000005d3e2e7211 */ /* 0x002fc800078810ff */
[-C--:B------:R-:W-:Y:S02]  /*11df0*/  LEA.HI.X.SX32 R47, R62, R0.reuse, 0x2, P4 ;  /* 0x000000003e2f7211 */ /* 0x080fe400020f16ff */
[CC--:B----4-:R-:W-:Y:S01]  /*11e00*/  LEA R52, P3, R147.reuse, R93.reuse, 0x2 ;  /* 0x0000005d93347211 */ /* 0x0d0fe200078610ff */
[----:B------:R-:W-:Y:S02]  /*11e10*/  IMAD R70, R70, c[0x0][0x190], RZ ;  /* 0x0000640046467a24 */ /* 0x000fe400078e02ff */
[----:B------:R1:W-:Y:S01]  /*11e20*/  STL.64 [R1+0xb40], R46 ;  /* 0x000b402e01007387 */ /* 0x0003e20000100a00 */
[-C--:B------:R-:W-:Y:S02]  /*11e30*/  LEA.HI.X.SX32 R53, R147, R0.reuse, 0x2, P3 ;  /* 0x0000000093357211 */ /* 0x080fe400018f16ff */
[----:B------:R-:W-:Y:S01]  /*11e40*/  LEA R54, P3, R68, R93, 0x2 ;  /* 0x0000005d44367211 */ /* 0x000fe200078610ff */
[----:B------:R-:W-:Y:S02]  /*11e50*/  IMAD R72, R72, c[0x0][0x190], RZ ;  /* 0x0000640048487a24 */ /* 0x000fe400078e02ff */
[----:B------:R4:W-:Y:S01]  /*11e60*/  STL.64 [R1+0xb38], R52 ;  /* 0x000b383401007387 */ /* 0x0009e20000100a00 */
[----:B------:R-:W-:-:S02]  /*11e70*/  LEA.HI.X.SX32 R55, R68, R0, 0x2, P3 ;  /* 0x0000000044377211 */ /* 0x000fc400018f16ff */
[----:B-1----:R-:W-:-:S04]  /*11e80*/  LEA R46, P4, R66, R93, 0x2 ;  /* 0x0000005d422e7211 */ /* 0x002fc800078810ff */
[-C--:B------:R-:W-:Y:S02]  /*11e90*/  LEA.HI.X.SX32 R47, R66, R0.reuse, 0x2, P4 ;  /* 0x00000000422f7211 */ /* 0x080fe400020f16ff */
[----:B----4-:R-:W-:Y:S01]  /*11ea0*/  LEA R52, P4, R70, R93, 0x2 ;  /* 0x0000005d46347211 */ /* 0x010fe200078810ff */
[----:B------:R-:W-:Y:S02]  /*11eb0*/  IMAD R74, R74, c[0x0][0x190], RZ ;  /* 0x000064004a4a7a24 */ /* 0x000fe400078e02ff */
[----:B------:R-:W-:Y:S01]  /*11ec0*/  STL.64 [R1+0xb30], R46 ;  /* 0x000b302e01007387 */ /* 0x000fe20000100a00 */
        /* <DEDUP_REMOVED lines=16> */
[----:B------:R-:W-:Y:S02]  /*11fd0*/  LEA.HI.X.SX32 R53, R78, R0, 0x2, P4 ;  /* 0x000000004e357211 */ /* 0x000fe400020f16ff */
[----:B------:R-:W-:Y:S01]  /*11fe0*/  MOV R31, R30 ;  /* 0x0000001e001f7202 */ /* 0x000fe20000000f00 */
[----:B------:R1:W-:Y:S01]  /*11ff0*/  STL.64 [R1+0xb08], R54 ;  /* 0x000b083601007387 */ /* 0x0003e20000100a00 */
[----:B------:R-:W-:-:S02]  /*12000*/  IMAD.MOV.U32 R30, RZ, RZ, R155 ;  /* 0x000000ffff1e7224 */ /* 0x000fc400078e009b */
[----:B------:R-:W-:Y:S01]  /*12010*/  IMAD.MOV.U32 R155, RZ, RZ, R29 ;  /* 0x000000ffff9b7224 */ /* 0x000fe200078e001d */
[----:B------:R4:W-:Y:S01]  /*12020*/  STL.64 [R1+0xb00], R52 ;  /* 0x000b003401007387 */ /* 0x0009e20000100a00 */
[----:B------:R-:W-:Y:S01]  /*12030*/  IMAD.MOV.U32 R29, RZ, RZ, R241 ;  /* 0x000000ffff1d7224 */ /* 0x000fe200078e00f1 */
[----:B------:R-:W-:Y:S01]  /*12040*/  MOV R241, R153 ;  /* 0x0000009900f17202 */ /* 0x000fe20000000f00 */
[----:B------:R-:W-:Y:S01]  /*12050*/  IMAD R18, R18, c[0x0][0x190], RZ ;  /* 0x0000640012127a24 */ /* 0x000fe200078e02ff */
[-C--:B-1----:R-:W-:Y:S01]  /*12060*/  LEA R54, P3, R80, R93.reuse, 0x2 ;  /* 0x0000005d50367211 */ /* 0x082fe200078610ff */
[----:B------:R-:W-:Y:S01]  /*12070*/  IMAD.MOV.U32 R153, RZ, RZ, R22 ;  /* 0x000000ffff997224 */ /* 0x000fe200078e0016 */
[----:B----4-:R-:W-:Y:S02]  /*12080*/  LEA R52, P4, R20, R93, 0x2 ;  /* 0x0000005d14347211 */ /* 0x010fe400078810ff */
[-C--:B------:R-:W-:Y:S01]  /*12090*/  LEA.HI.X.SX32 R55, R80, R0.reuse, 0x2, P3 ;  /* 0x0000000050377211 */ /* 0x080fe200018f16ff */
[----:B------:R-:W-:Y:S01]  /*120a0*/  IMAD.MOV.U32 R22, RZ, RZ, R15 ;  /* 0x000000ffff167224 */ /* 0x000fe200078e000f */
[----:B------:R-:W-:Y:S01]  /*120b0*/  LEA.HI.X.SX32 R53, R20, R0, 0x2, P4 ;  /* 0x0000000014357211 */ /* 0x000fe200020f16ff */
[----:B------:R-:W-:Y:S01]  /*120c0*/  IMAD.MOV.U32 R15, RZ, RZ, R25 ;  /* 0x000000ffff0f7224 */ /* 0x000fe200078e0019 */
[----:B------:R-:W-:Y:S01]  /*120d0*/  MOV R25, R17 ;  /* 0x0000001100197202 */ /* 0x000fe20000000f00 */
[----:B------:R-:W-:Y:S01]  /*120e0*/  IMAD R17, R86, c[0x0][0x190], RZ ;  /* 0x0000640056117a24 */ /* 0x000fe200078e02ff */
[----:B------:R1:W-:Y:S01]  /*120f0*/  STL.64 [R1+0xaf8], R54 ;  /* 0x000af83601007387 */ /* 0x0003e20000100a00 */
[----:B------:R-:W-:-:S02]  /*12100*/  IMAD.MOV.U32 R32, RZ, RZ, R31 ;  /* 0x000000ffff207224 */ /* 0x000fc400078e001f */
[----:B------:R-:W-:Y:S01]  /*12110*/  IMAD.MOV.U32 R143, RZ, RZ, R30 ;  /* 0x000000ffff8f7224 */ /* 0x000fe200078e001e */
[----:B------:R4:W-:Y:S01]  /*12120*/  STL.64 [R1+0xaf0], R52 ;  /* 0x000af03401007387 */ /* 0x0009e20000100a00 */
[----:B------:R-:W-:Y:S01]  /*12130*/  IMAD.MOV.U32 R31, RZ, RZ, R155 ;  /* 0x000000ffff1f7224 */ /* 0x000fe200078e009b */
[----:B------:R-:W-:Y:S01]  /*12140*/  MOV R30, R29 ;  /* 0x0000001d001e7202 */ /* 0x000fe20000000f00 */
[----:B------:R-:W-:Y:S01]  /*12150*/  IMAD.MOV.U32 R155, RZ, RZ, R16 ;  /* 0x000000ffff9b7224 */ /* 0x000fe200078e0010 */
[-C--:B-1----:R-:W-:Y:S01]  /*12160*/  LEA R54, P3, R18, R93.reuse, 0x2 ;  /* 0x0000005d12367211 */ /* 0x082fe200078610ff */
[----:B------:R-:W-:Y:S01]  /*12170*/  IMAD R16, R90, c[0x0][0x190], RZ ;  /* 0x000064005a107a24 */ /* 0x000fe200078e02ff */
[C---:B----4-:R-:W-:Y:S02]  /*12180*/  LEA R52, P4, R17.reuse, R93, 0x2 ;  /* 0x0000005d11347211 */ /* 0x050fe400078810ff */
[-C--:B------:R-:W-:Y:S01]  /*12190*/  LEA.HI.X.SX32 R55, R18, R0.reuse, 0x2, P3 ;  /* 0x0000000012377211 */ /* 0x080fe200018f16ff */
[----:B------:R-:W-:Y:S01]  /*121a0*/  IMAD.MOV.U32 R29, RZ, RZ, R241 ;  /* 0x000000ffff1d7224 */ /* 0x000fe200078e00f1 */
[----:B------:R-:W-:Y:S01]  /*121b0*/  LEA.HI.X.SX32 R53, R17, R0, 0x2, P4 ;  /* 0x0000000011357211 */ /* 0x000fe200020f16ff */
[----:B------:R-:W-:Y:S01]  /*121c0*/  IMAD.MOV.U32 R241, RZ, RZ, R153 ;  /* 0x000000fffff17224 */ /* 0x000fe200078e0099 */
[----:B------:R-:W-:Y:S01]  /*121d0*/  MOV R153, R15 ;  /* 0x0000000f00997202 */ /* 0x000fe20000000f00 */
[----:B------:R-:W-:Y:S01]  /*121e0*/  IMAD.MOV.U32 R4, RZ, RZ, R32 ;  /* 0x000000ffff047224 */ /* 0x000fe200078e0020 */
[----:B------:R1:W-:Y:S01]  /*121f0*/  STL.64 [R1+0xae8], R54 ;  /* 0x000ae83601007387 */ /* 0x0003e20000100a00 */
[----:B------:R-:W-:-:S02]  /*12200*/  IMAD.MOV.U32 R32, RZ, RZ, R31 ;  /* 0x000000ffff207224 */ /* 0x000fc400078e001f */
[----:B------:R-:W-:Y:S02]  /*12210*/  IMAD R15, R100, c[0x0][0x190], RZ ;  /* 0x00006400640f7a24 */ /* 0x000fe400078e02ff */
[----:B------:R-:W-:Y:S01]  /*12220*/  IMAD.MOV.U32 R31, RZ, RZ, R30 ;  /* 0x000000ffff1f7224 */ /* 0x000fe200078e001e */
[----:B------:R-:W-:Y:S01]  /*12230*/  MOV R30, R155 ;  /* 0x0000009b001e7202 */ /* 0x000fe20000000f00 */
[----:B------:R-:W-:Y:S01]  /*12240*/  IMAD.MOV.U32 R155, RZ, RZ, R29 ;  /* 0x000000ffff9b7224 */ /* 0x000fe200078e001d */
[----:B------:R4:W-:Y:S01]  /*12250*/  STL.64 [R1+0xae0], R52 ;  /* 0x000ae03401007387 */ /* 0x0009e20000100a00 */
[----:B------:R-:W-:Y:S01]  /*12260*/  IMAD.MOV.U32 R29, RZ, RZ, R241 ;  /* 0x000000ffff1d7224 */ /* 0x000fe200078e00f1 */
[-C--:B-1----:R-:W-:Y:S01]  /*12270*/  LEA R54, P3, R16, R93.reuse, 0x2 ;  /* 0x0000005d10367211 */ /* 0x082fe200078610ff */
[----:B------:R-:W-:Y:S01]  /*12280*/  IMAD.MOV.U32 R241, RZ, RZ, R14 ;  /* 0x000000fffff17224 */ /* 0x000fe200078e000e */
[----:B------:R-:W-:Y:S01]  /*12290*/  MOV R34, R32 ;  /* 0x0000002000227202 */ /* 0x000fe20000000f00 */
[----:B------:R-:W-:Y:S01]  /*122a0*/  IMAD R14, R92, c[0x0][0x190], RZ ;  /* 0x000064005c0e7a24 */ /* 0x000fe200078e02ff */
[-C--:B------:R-:W-:Y:S01]  /*122b0*/  LEA.HI.X.SX32 R55, R16, R0.reuse, 0x2, P3 ;  /* 0x0000000010377211 */ /* 0x080fe200018f16ff */
[----:B------:R-:W-:Y:S01]  /*122c0*/  IMAD.MOV.U32 R157, RZ, RZ, R31 ;  /* 0x000000ffff9d7224 */ /* 0x000fe200078e001f */
[C---:B----4-:R-:W-:Y:S01]  /*122d0*/  LEA R52, P4, R15.reuse, R93, 0x2 ;  /* 0x0000005d0f347211 */ /* 0x050fe200078810ff */
[----:B------:R-:W-:Y:S01]  /*122e0*/  IMAD.MOV.U32 R32, RZ, RZ, R30 ;  /* 0x000000ffff207224 */ /* 0x000fe200078e001e */
[----:B------:R-:W-:Y:S01]  /*122f0*/  MOV R31, R241 ;  /* 0x000000f1001f7202 */ /* 0x000fe20000000f00 */
[----:B------:R-:W-:Y:S01]  /*12300*/  IMAD.MOV.U32 R30, RZ, RZ, R13 ;  /* 0x000000ffff1e7224 */ /* 0x000fe200078e000d */
[----:B------:R-:W-:Y:S01]  /*12310*/  LEA.HI.X.SX32 R53, R15, R0, 0x2, P4 ;  /* 0x000000000f357211 */ /* 0x000fe200020f16ff */
[----:B------:R-:W-:Y:S01]  /*12320*/  IMAD R13, R94, c[0x0][0x190], RZ ;  /* 0x000064005e0d7a24 */ /* 0x000fe200078e02ff */
[----:B------:R1:W-:Y:S01]  /*12330*/  STL.64 [R1+0xad8], R54 ;  /* 0x000ad83601007387 */ /* 0x0003e20000100a00 */
[----:B------:R-:W-:-:S02]  /*12340*/  IMAD.MOV.U32 R241, RZ, RZ, R12 ;  /* 0x000000fffff17224 */ /* 0x000fc400078e000c */
[----:B------:R-:W-:Y:S01]  /*12350*/  IMAD R12, R96, c[0x0][0x190], RZ ;  /* 0x00006400600c7a24 */ /* 0x000fe200078e02ff */
[----:B------:R4:W-:Y:S01]  /*12360*/  STL.64 [R1+0xad0], R52 ;  /* 0x000ad03401007387 */ /* 0x0009e20000100a00 */
[----:B------:R-:W-:Y:S01]  /*12370*/  IMAD.MOV.U32 R219, RZ, RZ, R34 ;  /* 0x000000ffffdb7224 */ /* 0x000fe200078e0022 */
[CC--:B-1----:R-:W-:Y:S01]  /*12380*/  LEA R54, P3, R14.reuse, R93.reuse, 0x2 ;  /* 0x0000005d0e367211 */ /* 0x0c2fe200078610ff */
[----:B------:R-:W-:Y:S01]  /*12390*/  IMAD.MOV.U32 R34, RZ, RZ, R30 ;  /* 0x000000ffff227224 */ /* 0x000fe200078e001e */
[CC--:B----4-:R-:W-:Y:S02]  /*123a0*/  LEA R52, P4, R13.reuse, R93.reuse, 0x2 ;  /* 0x0000005d0d347211 */ /* 0x0d0fe400078810ff */
[-C--:B------:R-:W-:Y:S02]  /*123b0*/  LEA.HI.X.SX32 R55, R14, R0.reuse, 0x2, P3 ;  /* 0x000000000e377211 */ /* 0x080fe400018f16ff */
[----:B------:R-:W-:Y:S01]  /*123c0*/  LEA R14, P3, R12, R93, 0x2 ;  /* 0x0000005d0c0e7211 */ /* 0x000fe200078610ff */
[----:B------:R-:W-:Y:S01]  /*123d0*/  IMAD.MOV.U32 R30, RZ, RZ, R27 ;  /* 0x000000ffff1e7224 */ /* 0x000fe200078e001b */
[-C--:B------:R-:W-:Y:S01]  /*123e0*/  LEA.HI.X.SX32 R53, R13, R0.reuse, 0x2, P4 ;  /* 0x000000000d357211 */ /* 0x080fe200020f16ff */
[----:B------:R-:W-:Y:S01]  /*123f0*/  IMAD R11, R98, c[0x0][0x190], RZ ;  /* 0x00006400620b7a24 */ /* 0x000fe200078e02ff */
[----:B------:R-:W-:Y:S01]  /*12400*/  LEA.HI.X.SX32 R15, R12, R0, 0x2, P3 ;  /* 0x000000000c0f7211 */ /* 0x000fe200018f16ff */
[----:B------:R-:W-:-:S02]  /*12410*/  IMAD.MOV.U32 R27, RZ, RZ, R10 ;  /* 0x000000ffff1b7224 */ /* 0x000fc400078e000a */
[----:B------:R-:W-:Y:S01]  /*12420*/  IMAD.MOV.U32 R35, RZ, RZ, R157 ;  /* 0x000000ffff237224 */ /* 0x000fe200078e009d */
[----:B------:R-:W-:Y:S01]  /*12430*/  MOV R157, R32 ;  /* 0x00000020009d7202 */ /* 0x000fe20000000f00 */
[----:B---3--:R-:W-:Y:S01]  /*12440*/  IMAD R10, R111, c[0x0][0x190], RZ ;  /* 0x000064006f0a7a24 */ /* 0x008fe200078e02ff */
[----:B------:R-:W-:Y:S01]  /*12450*/  MOV R32, R241 ;  /* 0x000000f100207202 */ /* 0x000fe20000000f00 */
[----:B------:R-:W-:Y:S01]  /*12460*/  STL.64 [R1+0xac8], R54 ;  /* 0x000ac83601007387 */ /* 0x000fe20000100a00 */
[----:B------:R-:W-:Y:S02]  /*12470*/  IMAD.MOV.U32 R241, RZ, RZ, R9 ;  /* 0x000000fffff17224 */ /* 0x000fe400078e0009 */
[----:B------:R-:W-:Y:S01]  /*12480*/  IMAD R9, R102, c[0x0][0x190], RZ ;  /* 0x0000640066097a24 */ /* 0x000fe200078e02ff */
[----:B------:R1:W-:Y:S01]  /*12490*/  STL.64 [R1+0xac0], R52 ;  /* 0x000ac03401007387 */ /* 0x0003e20000100a00 */
[----:B------:R-:W-:-:S03]  /*124a0*/  IMAD R7, R104, c[0x0][0x190], RZ ;  /* 0x0000640068077a24 */ /* 0x000fc600078e02ff */
[----:B------:R3:W-:Y:S01]  /*124b0*/  STL.64 [R1+0xab8], R14 ;  /* 0x000ab80e01007387 */ /* 0x0007e20000100a00 */
[CC--:B-1----:R-:W-:Y:S02]  /*124c0*/  LEA R52, P4, R11.reuse, R93.reuse, 0x2 ;  /* 0x0000005d0b347211 */ /* 0x0c2fe400078810ff */
[CC--:B---3--:R-:W-:Y:S02]  /*124d0*/  LEA R14, P3, R10.reuse, R93.reuse, 0x2 ;  /* 0x0000005d0a0e7211 */ /* 0x0c8fe400078610ff */
[-C--:B------:R-:W-:Y:S02]  /*124e0*/  LEA.HI.X.SX32 R53, R11, R0.reuse, 0x2, P4 ;  /* 0x000000000b357211 */ /* 0x080fe400020f16ff */
[-C--:B------:R-:W-:Y:S02]  /*124f0*/  LEA R12, P4, R9, R93.reuse, 0x2 ;  /* 0x0000005d090c7211 */ /* 0x080fe400078810ff */
[-C--:B------:R-:W-:Y:S02]  /*12500*/  LEA.HI.X.SX32 R15, R10, R0.reuse, 0x2, P3 ;  /* 0x000000000a0f7211 */ /* 0x080fe400018f16ff */
[----:B------:R-:W-:Y:S01]  /*12510*/  LEA R10, P3, R7, R93, 0x2 ;  /* 0x0000005d070a7211 */ /* 0x000fe200078610ff */
[----:B------:R-:W-:Y:S01]  /*12520*/  IMAD R6, R106, c[0x0][0x190], RZ ;  /* 0x000064006a067a24 */ /* 0x000fe200078e02ff */
[-C--:B------:R-:W-:Y:S01]  /*12530*/  LEA.HI.X.SX32 R13, R9, R0.reuse, 0x2, P4 ;  /* 0x00000000090d7211 */ /* 0x080fe200020f16ff */
[----:B------:R-:W-:Y:S01]  /*12540*/  IMAD R5, R108, c[0x0][0x190], RZ ;  /* 0x000064006c057a24 */ /* 0x000fe200078e02ff */
[----:B------:R-:W-:Y:S01]  /*12550*/  LEA.HI.X.SX32 R11, R7, R0, 0x2, P3 ;  /* 0x00000000070b7211 */ /* 0x000fe200018f16ff */
[----:B------:R-:W-:Y:S01]  /*12560*/  STL.64 [R1+0xab0], R52 ;  /* 0x000ab03401007387 */ /* 0x000fe20000100a00 */
[----:B------:R-:W-:-:S03]  /*12570*/  IMAD.MOV.U32 R159, RZ, RZ, R219 ;  /* 0x000000ffff9f7224 */ /* 0x000fc600078e00db */
[----:B------:R-:W-:Y:S01]  /*12580*/  STL.64 [R1+0xaa8], R14 ;  /* 0x000aa80e01007387 */ /* 0x000fe20000100a00 */
[----:B------:R-:W-:-:S03]  /*12590*/  IMAD.MOV.U32 R219, RZ, RZ, R35 ;  /* 0x000000ffffdb7224 */ /* 0x000fc600078e0023 */
[----:B------:R1:W-:Y:S01]  /*125a0*/  STL.64 [R1+0xaa0], R12 ;  /* 0x000aa00c01007387 */ /* 0x0003e20000100a00 */
[----:B------:R-:W-:-:S03]  /*125b0*/  MOV R35, R34 ;  /* 0x0000002200237202 */ /* 0x000fc60000000f00 */
[----:B------:R3:W-:Y:S01]  /*125c0*/  STL.64 [R1+0xa98], R10 ;  /* 0x000a980a01007387 */ /* 0x0007e20000100a00 */
[----:B------:R-:W-:Y:S02]  /*125d0*/  IMAD.MOV.U32 R34, RZ, RZ, R4 ;  /* 0x000000ffff227224 */ /* 0x000fe400078e0004 */
[----:B------:R-:W-:Y:S01]  /*125e0*/  IMAD R4, R110, c[0x0][0x190], RZ ;  /* 0x000064006e047a24 */ /* 0x000fe200078e02ff */
[CC--:B-1----:R-:W-:Y:S02]  /*125f0*/  LEA R12, P4, R6.reuse, R93.reuse, 0x2 ;  /* 0x0000005d060c7211 */ /* 0x0c2fe400078810ff */
[----:B---3--:R-:W-:Y:S02]  /*12600*/  LEA R10, P3, R5, R93, 0x2 ;  /* 0x0000005d050a7211 */ /* 0x008fe400078610ff */
[-C--:B------:R-:W-:Y:S01]  /*12610*/  LEA.HI.X.SX32 R13, R6, R0.reuse, 0x2, P4 ;  /* 0x00000000060d7211 */ /* 0x080fe200020f16ff */
[----:B------:R-:W-:Y:S01]  /*12620*/  IMAD R3, R159, c[0x0][0x190], RZ ;  /* 0x000064009f037a24 */ /* 0x000fe200078e02ff */
[----:B------:R-:W-:Y:S01]  /*12630*/  LEA.HI.X.SX32 R11, R5, R0, 0x2, P3 ;  /* 0x00000000050b7211 */ /* 0x000fe200018f16ff */
[----:B------:R-:W-:-:S02]  /*12640*/  IMAD R2, R114, c[0x0][0x190], RZ ;  /* 0x0000640072027a24 */ /* 0x000fc400078e02ff */
[----:B------:R1:W-:Y:S01]  /*12650*/  STL.64 [R1+0xa90], R12 ;  /* 0x000a900c01007387 */ /* 0x0003e20000100a00 */
[----:B------:R-:W-:Y:S02]  /*12660*/  IMAD.MOV.U32 R36, RZ, RZ, R35 ;  /* 0x000000ffff247224 */ /* 0x000fe400078e0023 */
[----:B------:R-:W-:Y:S01]  /*12670*/  IMAD R8, R116, c[0x0][0x190], RZ ;  /* 0x0000640074087a24 */ /* 0x000fe200078e02ff */
[----:B------:R3:W-:Y:S01]  /*12680*/  STL.64 [R1+0xa88], R10 ;  /* 0x000a880a01007387 */ /* 0x0007e20000100a00 */
[----:B------:R-:W-:Y:S01]  /*12690*/  IMAD.MOV.U32 R35, RZ, RZ, R32 ;  /* 0x000000ffff237224 */ /* 0x000fe200078e0020 */
[----:B------:R-:W-:Y:S01]  /*126a0*/  MOV R32, R155 ;  /* 0x0000009b00207202 */ /* 0x000fe20000000f00 */
[----:B------:R-:W-:Y:S01]  /*126b0*/  IMAD.MOV.U32 R155, RZ, RZ, R19 ;  /* 0x000000ffff9b7224 */ /* 0x000fe200078e0013 */
[-C--:B-1----:R-:W-:Y:S02]  /*126c0*/  LEA R12, P4, R4, R93.reuse, 0x2 ;  /* 0x0000005d040c7211 */ /* 0x082fe400078810ff */
[----:B---3--:R-:W-:Y:S01]  /*126d0*/  LEA R10, P3, R3, R93, 0x2 ;  /* 0x0000005d030a7211 */ /* 0x008fe200078610ff */
[----:B------:R-:W-:Y:S01]  /*126e0*/  IMAD R19, R118, c[0x0][0x190], RZ ;  /* 0x0000640076137a24 */ /* 0x000fe200078e02ff */
[----:B------:R-:W-:-:S02]  /*126f0*/  LEA.HI.X.SX32 R13, R4, R0, 0x2, P4 ;  /* 0x00000000040d7211 */ /* 0x000fc400020f16ff */
[-C--:B------:R-:W-:Y:S02]  /*12700*/  LEA R6, P4, R2, R93.reuse, 0x2 ;  /* 0x0000005d02067211 */ /* 0x080fe400078810ff */
[-C--:B------:R-:W-:Y:S02]  /*12710*/  LEA.HI.X.SX32 R11, R3, R0.reuse, 0x2, P3 ;  /* 0x00000000030b7211 */ /* 0x080fe400018f16ff */
[-C--:B------:R-:W-:Y:S02]  /*12720*/  LEA R4, P3, R8, R93.reuse, 0x2 ;  /* 0x0000005d08047211 */ /* 0x080fe400078610ff */
[-C--:B------:R-:W-:Y:S01]  /*12730*/  LEA.HI.X.SX32 R7, R2, R0.reuse, 0x2, P4 ;  /* 0x0000000002077211 */ /* 0x080fe200020f16ff */
[----:B------:R-:W-:Y:S01]  /*12740*/  IMAD.MOV.U32 R37, RZ, RZ, R36 ;  /* 0x000000ffff257224 */ /* 0x000fe200078e0024 */
[C---:B------:R-:W-:Y:S01]  /*12750*/  LEA R2, P4, R19.reuse, R93, 0x2 ;  /* 0x0000005d13027211 */ /* 0x040fe200078810ff */
[----:B------:R-:W-:Y:S01]  /*12760*/  IMAD R21, R120, c[0x0][0x190], RZ ;  /* 0x0000640078157a24 */ /* 0x000fe200078e02ff */
[-C--:B------:R-:W-:Y:S01]  /*12770*/  LEA.HI.X.SX32 R5, R8, R0.reuse, 0x2, P3 ;  /* 0x0000000008057211 */ /* 0x080fe200018f16ff */
[----:B------:R-:W-:Y:S01]  /*12780*/  IMAD.MOV.U32 R36, RZ, RZ, R32 ;  /* 0x000000ffff247224 */ /* 0x000fe200078e0020 */
[----:B------:R-:W-:Y:S01]  /*12790*/  STL.64 [R1+0xa80], R12 ;  /* 0x000a800c01007387 */ /* 0x000fe20000100a00 */
[----:B------:R-:W-:Y:S01]  /*127a0*/  MOV R32, R155 ;  /* 0x0000009b00207202 */ /* 0x000fe20000000f00 */
[----:B------:R-:W-:Y:S01]  /*127b0*/  IMAD.MOV.U32 R155, RZ, RZ, R22 ;  /* 0x000000ffff9b7224 */ /* 0x000fe200078e0016 */
[----:B------:R-:W-:Y:S01]  /*127c0*/  LEA.HI.X.SX32 R3, R19, R0, 0x2, P4 ;  /* 0x0000000013037211 */ /* 0x000fe200020f16ff */
[----:B------:R-:W-:Y:S01]  /*127d0*/  STL.64 [R1+0xa78], R10 ;  /* 0x000a780a01007387 */ /* 0x000fe20000100a00 */
[----:B------:R-:W-:-:S03]  /*127e0*/  IMAD R22, R122, c[0x0][0x190], RZ ;  /* 0x000064007a167a24 */ /* 0x000fc600078e02ff */
[----:B------:R-:W-:Y:S04]  /*127f0*/  STL.64 [R1+0xa70], R6 ;  /* 0x000a700601007387 */ /* 0x000fe80000100a00 */
[----:B------:R1:W-:Y:S01]  /*12800*/  STL.64 [R1+0xa68], R4 ;  /* 0x000a680401007387 */ /* 0x0003e20000100a00 */
[----:B------:R-:W-:-:S03]  /*12810*/  IMAD R23, R126, c[0x0][0x190], RZ ;  /* 0x000064007e177a24 */ /* 0x000fc600078e02ff */
[----:B------:R3:W-:Y:S01]  /*12820*/  STL.64 [R1+0xa48], R2 ;  /* 0x000a480201007387 */ /* 0x0007e20000100a00 */
[----:B------:R-:W-:Y:S01]  /*12830*/  IMAD.MOV.U32 R159, RZ, RZ, R37 ;  /* 0x000000ffff9f7224 */ /* 0x000fe200078e0025 */
[CC--:B-1----:R-:W-:Y:S01]  /*12840*/  LEA R4, P3, R21.reuse, R93.reuse, 0x2 ;  /* 0x0000005d15047211 */ /* 0x0c2fe200078610ff */
[----:B------:R-:W-:Y:S01]  /*12850*/  IMAD.MOV.U32 R37, RZ, RZ, R36 ;  /* 0x000000ffff257224 */ /* 0x000fe200078e0024 */
[----:B---3--:R-:W-:Y:S02]  /*12860*/  LEA R2, P4, R22, R93, 0x2 ;  /* 0x0000005d16027211 */ /* 0x008fe400078810ff */
[----:B------:R-:W-:Y:S02]  /*12870*/  LEA.HI.X.SX32 R5, R21, R0, 0x2, P3 ;  /* 0x0000000015057211 */ /* 0x000fe400018f16ff */
[----:B------:R-:W-:Y:S01]  /*12880*/  MOV R36, R24 ;  /* 0x0000001800247202 */ /* 0x000fe20000000f00 */
[----:B------:R-:W-:Y:S01]  /*12890*/  IMAD R24, R136, c[0x0][0x190], RZ ;  /* 0x0000640088187a24 */ /* 0x000fe200078e02ff */
[----:B------:R-:W-:Y:S01]  /*128a0*/  LEA.HI.X.SX32 R3, R22, R0, 0x2, P4 ;  /* 0x0000000016037211 */ /* 0x000fe200020f16ff */
[----:B------:R1:W-:Y:S01]  /*128b0*/  STL.64 [R1+0xa40], R4 ;  /* 0x000a400401007387 */ /* 0x0003e20000100a00 */
[----:B------:R-:W-:-:S03]  /*128c0*/  IMAD R25, R25, c[0x0][0x190], RZ ;  /* 0x0000640019197a24 */ /* 0x000fc600078e02ff */
[----:B------:R3:W-:Y:S01]  /*128d0*/  STL.64 [R1+0xa38], R2 ;  /* 0x000a380201007387 */ /* 0x0007e20000100a00 */
[CC--:B-1----:R-:W-:Y:S02]  /*128e0*/  LEA R4, P3, R23.reuse, R93.reuse, 0x2 ;  /* 0x0000005d17047211 */ /* 0x0c2fe400078610ff */
[----:B---3--:R-:W-:Y:S02]  /*128f0*/  LEA R2, P4, R24, R93, 0x2 ;  /* 0x0000005d18027211 */ /* 0x008fe400078810ff */
[-C--:B------:R-:W-:Y:S01]  /*12900*/  LEA.HI.X.SX32 R5, R23, R0.reuse, 0x2, P3 ;  /* 0x0000000017057211 */ /* 0x080fe200018f16ff */
[----:B------:R-:W-:Y:S01]  /*12910*/  IMAD R26, R26, c[0x0][0x190], RZ ;  /* 0x000064001a1a7a24 */ /* 0x000fe200078e02ff */
[----:B------:R-:W-:-:S03]  /*12920*/  LEA.HI.X.SX32 R3, R24, R0, 0x2, P4 ;  /* 0x0000000018037211 */ /* 0x000fc600020f16ff */
[----:B------:R1:W-:Y:S01]  /*12930*/  STL.64 [R1+0xa30], R4 ;  /* 0x000a300401007387 */ /* 0x0003e20000100a00 */
[----:B------:R-:W-:-:S03]  /*12940*/  IMAD R27, R27, c[0x0][0x190], RZ ;  /* 0x000064001b1b7a24 */ /* 0x000fc600078e02ff */
[----:B------:R3:W-:Y:S01]  /*12950*/  STL.64 [R1+0xa28], R2 ;  /* 0x000a280201007387 */ /* 0x0007e20000100a00 */
[CC--:B-1----:R-:W-:Y:S02]  /*12960*/  LEA R4, P3, R25.reuse, R93.reuse, 0x2 ;  /* 0x0000005d19047211 */ /* 0x0c2fe400078610ff */
[C---:B---3--:R-:W-:Y:S02]  /*12970*/  LEA R2, P4, R26.reuse, R93, 0x2 ;  /* 0x0000005d1a027211 */ /* 0x048fe400078810ff */
[-C--:B------:R-:W-:Y:S01]  /*12980*/  LEA.HI.X.SX32 R5, R25, R0.reuse, 0x2, P3 ;  /* 0x0000000019057211 */ /* 0x080fe200018f16ff */
[----:B------:R-:W-:Y:S01]  /*12990*/  IMAD R29, R29, c[0x0][0x190], RZ ;  /* 0x000064001d1d7a24 */ /* 0x000fe200078e02ff */
[----:B------:R-:W-:-:S03]  /*129a0*/  LEA.HI.X.SX32 R3, R26, R0, 0x2, P4 ;  /* 0x000000001a037211 */ /* 0x000fc600020f16ff */
[----:B------:R1:W-:Y:S01]  /*129b0*/  STL.64 [R1+0xa20], R4 ;  /* 0x000a200401007387 */ /* 0x0003e20000100a00 */
[----:B------:R-:W-:-:S03]  /*129c0*/  IMAD R30, R30, c[0x0][0x190], RZ ;  /* 0x000064001e1e7a24 */ /* 0x000fc600078e02ff */
[----:B------:R3:W-:Y:S01]  /*129d0*/  STL.64 [R1+0xa18], R2 ;  /* 0x000a180201007387 */ /* 0x0007e20000100a00 */
[-C--:B-1----:R-:W-:Y:S02]  /*129e0*/  LEA R4, P3, R27, R93.reuse, 0x2 ;  /* 0x0000005d1b047211 */ /* 0x082fe400078610ff */
        /* <DEDUP_REMOVED lines=26> */
[----:B------:R-:W-:Y:S01]  /*12b90*/  IMAD.MOV.U32 R159, RZ, RZ, R37 ;  /* 0x000000ffff9f7224 */ /* 0x000fe200078e0025 */
[----:B------:R-:W-:Y:S01]  /*12ba0*/  LEA.HI.X.SX32 R3, R35, R0, 0x2, P4 ;  /* 0x0000000023037211 */ /* 0x000fe200020f16ff */
[----:B--2---:R-:W-:Y:S02]  /*12bb0*/  IMAD R37, R150, c[0x0][0x190], RZ ;  /* 0x0000640096257a24 */ /* 0x004fe400078e02ff */
[----:B------:R1:W-:Y:S01]  /*12bc0*/  STL.64 [R1+0x9e0], R4 ;  /* 0x0009e00401007387 */ /* 0x0003e20000100a00 */
[----:B------:R-:W-:-:S03]  /*12bd0*/  IMAD R38, R152, c[0x0][0x190], RZ ;  /* 0x0000640098267a24 */ /* 0x000fc600078e02ff */
[----:B------:R2:W-:Y:S01]  /*12be0*/  STL.64 [R1+0x9d8], R2 ;  /* 0x0009d80201007387 */ /* 0x0005e20000100a00 */
[CC--:B-1----:R-:W-:Y:S02]  /*12bf0*/  LEA R4, P3, R36.reuse, R93.reuse, 0x2 ;  /* 0x0000005d24047211 */ /* 0x0c2fe400078610ff */
[C---:B--2---:R-:W-:Y:S02]  /*12c00*/  LEA R2, P4, R37.reuse, R93, 0x2 ;  /* 0x0000005d25027211 */ /* 0x044fe400078810ff */
[-C--:B------:R-:W-:Y:S01]  /*12c10*/  LEA.HI.X.SX32 R5, R36, R0.reuse, 0x2, P3 ;  /* 0x0000000024057211 */ /* 0x080fe200018f16ff */
[----:B------:R-:W-:Y:S01]  /*12c20*/  IMAD R39, R154, c[0x0][0x190], RZ ;  /* 0x000064009a277a24 */ /* 0x000fe200078e02ff */
[----:B------:R-:W-:-:S03]  /*12c30*/  LEA.HI.X.SX32 R3, R37, R0, 0x2, P4 ;  /* 0x0000000025037211 */ /* 0x000fc600020f16ff */
        /* <DEDUP_REMOVED lines=27> */
[-C--:B-1----:R-:W-:Y:S02]  /*12df0*/  LEA R4, P3, R44, R93.reuse, 0x2 ;  /* 0x0000005d2c047211 */ /* 0x082fe400078610ff */
[-C--:B--2---:R-:W-:Y:S02]  /*12e00*/  LEA R2, P4, R50, R93.reuse, 0x2 ;  /* 0x0000005d32027211 */ /* 0x084fe400078810ff */
[-C--:B------:R-:W-:Y:S01]  /*12e10*/  LEA.HI.X.SX32 R5, R44, R0.reuse, 0x2, P3 ;  /* 0x000000002c057211 */ /* 0x080fe200018f16ff */
[----:B------:R-:W-:Y:S01]  /*12e20*/  IMAD R48, R170, c[0x0][0x190], RZ ;  /* 0x00006400aa307a24 */ /* 0x000fe200078e02ff */
[----:B------:R-:W-:Y:S01]  /*12e30*/  LEA.HI.X.SX32 R3, R50, R0, 0x2, P4 ;  /* 0x0000000032037211 */ /* 0x000fe200020f16ff */
[----:B------:R-:W-:Y:S02]  /*12e40*/  IMAD R47, R159, c[0x0][0x190], RZ ;  /* 0x000064009f2f7a24 */ /* 0x000fe400078e02ff */
[----:B------:R1:W-:Y:S04]  /*12e50*/  STL.64 [R1+0x990], R4 ;  /* 0x0009900401007387 */ /* 0x0003e80000100a00 */
[----:B------:R2:W-:Y:S01]  /*12e60*/  STL.64 [R1+0x988], R2 ;  /* 0x0009880201007387 */ /* 0x0005e20000100a00 */
[----:B-1----:R-:W-:-:S02]  /*12e70*/  LEA R4, P3, R49, R93, 0x2 ;  /* 0x0000005d31047211 */ /* 0x002fc400078610ff */
[-C--:B--2---:R-:W-:Y:S02]  /*12e80*/  LEA R2, P4, R48, R93.reuse, 0x2 ;  /* 0x0000005d30027211 */ /* 0x084fe400078810ff */
        /* <DEDUP_REMOVED lines=11> */
[C---:B--2---:R-:W-:Y:S02]  /*12f40*/  LEA R22, P3, R45.reuse, R93, 0x2 ;  /* 0x0000005d2d167211 */ /* 0x044fe400078610ff */
        /* <DEDUP_REMOVED lines=8> */
[-C--:B--2---:R-:W-:Y:S02]  /*12fd0*/  LEA R22, P3, R20, R93.reuse, 0x2 ;  /* 0x0000005d14167211 */ /* 0x084fe400078610ff */
[-C--:B------:R-:W-:Y:S02]  /*12fe0*/  LEA.HI.X.SX32 R3, R28, R0.reuse, 0x2, P4 ;  /* 0x000000001c037211 */ /* 0x080fe400020f16ff */
[----:B------:R-:W-:Y:S01]  /*12ff0*/  LEA.HI.X.SX32 R23, R20, R0, 0x2, P3 ;  /* 0x0000000014177211 */ /* 0x000fe200018f16ff */
[----:B------:R-:W-:Y:S01]  /*13000*/  IMAD R56, R186, c[0x0][0x190], RZ ;  /* 0x00006400ba387a24 */ /* 0x000fe200078e02ff */
[----:B------:R-:W-:Y:S01]  /*13010*/  LEA R24, P4, R17, R93, 0x2 ;  /* 0x0000005d11187211 */ /* 0x000fe200078810ff */
[----:B------:R-:W-:Y:S01]  /*13020*/  STL.64 [R1+0x958], R2 ;  /* 0x0009580201007387 */ /* 0x000fe20000100a00 */
[----:B------:R-:W-:-:S02]  /*13030*/  IMAD R55, R188, c[0x0][0x190], RZ ;  /* 0x00006400bc377a24 */ /* 0x000fc400078e02ff */
[-C--:B------:R-:W-:Y:S01]  /*13040*/  LEA.HI.X.SX32 R25, R17, R0.reuse, 0x2, P4 ;  /* 0x0000000011197211 */ /* 0x080fe200020f16ff */
[----:B------:R1:W-:Y:S01]  /*13050*/  STL.64 [R1+0x950], R22 ;  /* 0x0009501601007387 */ /* 0x0003e20000100a00 */
[-C--:B------:R-:W-:Y:S01]  /*13060*/  LEA R20, P4, R56, R93.reuse, 0x2 ;  /* 0x0000005d38147211 */ /* 0x080fe200078810ff */
[----:B------:R-:W-:Y:S02]  /*13070*/  IMAD R54, R190, c[0x0][0x190], RZ ;  /* 0x00006400be367a24 */ /* 0x000fe400078e02ff */
[----:B------:R2:W-:Y:S01]  /*13080*/  STL.64 [R1+0x948], R24 ;  /* 0x0009481801007387 */ /* 0x0005e20000100a00 */
[----:B------:R-:W-:Y:S02]  /*13090*/  LEA.HI.X.SX32 R21, R56, R0, 0x2, P4 ;  /* 0x0000000038157211 */ /* 0x000fe400020f16ff */
[----:B-1----:R-:W-:Y:S01]  /*130a0*/  LEA R22, P3, R57, R93, 0x2 ;  /* 0x0000005d39167211 */ /* 0x002fe200078610ff */
[----:B------:R-:W-:-:S03]  /*130b0*/  IMAD R53, R192, c[0x0][0x190], RZ ;  /* 0x00006400c0357a24 */ /* 0x000fc600078e02ff */
[-C--:B------:R-:W-:Y:S02]  /*130c0*/  LEA.HI.X.SX32 R23, R57, R0.reuse, 0x2, P3 ;  /* 0x0000000039177211 */ /* 0x080fe400018f16ff */
[C---:B--2---:R-:W-:Y:S01]  /*130d0*/  LEA R24, P3, R55.reuse, R93, 0x2 ;  /* 0x0000005d37187211 */ /* 0x044fe200078610ff */
[----:B------:R-:W-:Y:S02]  /*130e0*/  IMAD R52, R194, c[0x0][0x190], RZ ;  /* 0x00006400c2347a24 */ /* 0x000fe400078e02ff */
[----:B------:R-:W-:Y:S01]  /*130f0*/  STL.64 [R1+0x940], R22 ;  /* 0x0009401601007387 */ /* 0x000fe20000100a00 */
[----:B------:R-:W-:-:S03]  /*13100*/  LEA.HI.X.SX32 R25, R55, R0, 0x2, P3 ;  /* 0x0000000037197211 */ /* 0x000fc600018f16ff */
[----:B------:R1:W-:Y:S01]  /*13110*/  STL.64 [R1+0x938], R20 ;  /* 0x0009381401007387 */ /* 0x0003e20000100a00 */
[CC--:B------:R-:W-:Y:S01]  /*13120*/  LEA R26, P3, R53.reuse, R93.reuse, 0x2 ;  /* 0x0000005d351a7211 */ /* 0x0c0fe200078610ff */
[----:B------:R-:W-:Y:S02]  /*13130*/  IMAD R51, R198, c[0x0][0x190], RZ ;  /* 0x00006400c6337a24 */ /* 0x000fe400078e02ff */
[----:B------:R2:W-:Y:S01]  /*13140*/  STL.64 [R1+0x930], R24 ;  /* 0x0009301801007387 */ /* 0x0005e20000100a00 */
[----:B------:R-:W-:Y:S02]  /*13150*/  LEA.HI.X.SX32 R27, R53, R0, 0x2, P3 ;  /* 0x00000000351b7211 */ /* 0x000fe400018f16ff */
[----:B-1----:R-:W-:-:S04]  /*13160*/  LEA R20, P4, R54, R93, 0x2 ;  /* 0x0000005d36147211 */ /* 0x002fc800078810ff */
[-C--:B------:R-:W-:Y:S02]  /*13170*/  LEA.HI.X.SX32 R21, R54, R0.reuse, 0x2, P4 ;  /* 0x0000000036157211 */ /* 0x080fe400020f16ff */
[----:B--2---:R-:W-:Y:S01]  /*13180*/  LEA R24, P4, R52, R93, 0x2 ;  /* 0x0000005d34187211 */ /* 0x004fe200078810ff */
[----:B------:R-:W-:Y:S02]  /*13190*/  IMAD R19, R196, c[0x0][0x190], RZ ;  /* 0x00006400c4137a24 */ /* 0x000fe400078e02ff */
[----:B------:R-:W-:Y:S01]  /*131a0*/  STL.64 [R1+0x758], R20 ;  /* 0x0007581401007387 */ /* 0x000fe20000100a00 */
        /* <DEDUP_REMOVED lines=15> */
[-C--:B------:R-:W-:Y:S01]  /*132a0*/  LEA R18, P3, R15, R93.reuse, 0x2 ;  /* 0x0000005d0f127211 */ /* 0x080fe200078610ff */
        /* <DEDUP_REMOVED lines=13> */
[----:B------:R1:W-:Y:S04]  /*13380*/  STL.64 [R1+0x628], R24 ;  /* 0x0006281801007387 */ /* 0x0003e80000100a00 */
[----:B------:R2:W-:Y:S01]  /*13390*/  STL.64 [R1+0x620], R18 ;  /* 0x0006201201007387 */ /* 0x0005e20000100a00 */
[----:B------:R-:W-:Y:S01]  /*133a0*/  IMAD R10, R214, c[0x0][0x190], RZ ;  /* 0x00006400d60a7a24 */ /* 0x000fe200078e02ff */
[CC--:B-1----:R-:W-:Y:S02]  /*133b0*/  LEA R24, P4, R12.reuse, R93.reuse, 0x2 ;  /* 0x0000005d0c187211 */ /* 0x0c2fe400078810ff */
        /* <DEDUP_REMOVED lines=8> */
[----:B--2---:R-:W-:Y:S02]  /*13440*/  LEA R18, P3, R9, R93, 0x2 ;  /* 0x0000005d09127211 */ /* 0x004fe400078610ff */
        /* <DEDUP_REMOVED lines=30> */
[-C--:B-1----:R-:W-:Y:S02]  /*13630*/  LEA R24, P4, R2, R93.reuse, 0x2 ;  /* 0x0000005d02187211 */ /* 0x082fe400078810ff */
        /* <DEDUP_REMOVED lines=11> */
[----:B------:R-:W-:-:S02]  /*136f0*/  LEA.HI.X.SX32 R19, R20, R0, 0x2, P3 ;  /* 0x0000000014137211 */ /* 0x000fc400018f16ff */
[----:B------:R-:W-:Y:S01]  /*13700*/  LEA R22, P4, R17, R93, 0x2 ;  /* 0x0000005d11167211 */ /* 0x000fe200078810ff */
[----:B------:R-:W-:Y:S01]  /*13710*/  STL.64 [R1+0x488], R24 ;  /* 0x0004881801007387 */ /* 0x000fe20000100a00 */
[----:B------:R-:W-:-:S03]  /*13720*/  IMAD R14, R217, c[0x0][0x190], RZ ;  /* 0x00006400d90e7a24 */ /* 0x000fc600078e02ff */
[----:B------:R1:W-:Y:S01]  /*13730*/  STL.64 [R1+0x480], R18 ;  /* 0x0004801201007387 */ /* 0x0003e20000100a00 */
[----:B------:R-:W-:Y:S01]  /*13740*/  LEA.HI.X.SX32 R23, R17, R0, 0x2, P4 ;  /* 0x0000000011177211 */ /* 0x000fe200020f16ff */
[----:B------:R-:W-:Y:S01]  /*13750*/  IMAD R12, R241, c[0x0][0x190], RZ ;  /* 0x00006400f10c7a24 */ /* 0x000fe200078e02ff */
[-C--:B------:R-:W-:Y:S01]  /*13760*/  LEA R20, P4, R14, R93.reuse, 0x2 ;  /* 0x0000005d0e147211 */ /* 0x080fe200078810ff */
[----:B------:R-:W-:Y:S01]  /*13770*/  IMAD R10, R153, c[0x0][0x190], RZ ;  /* 0x00006400990a7a24 */ /* 0x000fe200078e02ff */
[----:B-1----:R-:W-:-:S04]  /*13780*/  LEA R18, P3, R16, R93, 0x2 ;  /* 0x0000005d10127211 */ /* 0x002fc800078610ff */
[-C--:B------:R-:W-:Y:S01]  /*13790*/  LEA.HI.X.SX32 R19, R16, R0.reuse, 0x2, P3 ;  /* 0x0000000010137211 */ /* 0x080fe200018f16ff */
[----:B------:R-:W-:Y:S01]  /*137a0*/  STL.64 [R1+0x478], R22 ;  /* 0x0004781601007387 */ /* 0x000fe20000100a00 */
[----:B------:R-:W-:Y:S01]  /*137b0*/  IMAD R8, R250, c[0x0][0x190], RZ ;  /* 0x00006400fa087a24 */ /* 0x000fe200078e02ff */
[----:B------:R-:W-:Y:S02]  /*137c0*/  LEA.HI.X.SX32 R21, R14, R0, 0x2, P4 ;  /* 0x000000000e157211 */ /* 0x000fe400020f16ff */
[----:B------:R1:W-:Y:S01]  /*137d0*/  STL.64 [R1+0x470], R18 ;  /* 0x0004701201007387 */ /* 0x0003e20000100a00 */
[----:B------:R-:W-:Y:S01]  /*137e0*/  IMAD R6, R251, c[0x0][0x190], RZ ;  /* 0x00006400fb067a24 */ /* 0x000fe200078e02ff */
[----:B------:R-:W-:-:S04]  /*137f0*/  LEA R16, P4, R10, R93, 0x2 ;  /* 0x0000005d0a107211 */ /* 0x000fc800078810ff */
[----:B------:R-:W-:Y:S02]  /*13800*/  LEA.HI.X.SX32 R17, R10, R0, 0x2, P4 ;  /* 0x000000000a117211 */ /* 0x000fe400020f16ff */
[----:B-1----:R-:W-:-:S04]  /*13810*/  LEA R18, P3, R12, R93, 0x2 ;  /* 0x0000005d0c127211 */ /* 0x002fc800078610ff */
[-C--:B------:R-:W-:Y:S02]  /*13820*/  LEA.HI.X.SX32 R19, R12, R0.reuse, 0x2, P3 ;  /* 0x000000000c137211 */ /* 0x080fe400018f16ff */
[-C--:B------:R-:W-:Y:S02]  /*13830*/  LEA R14, P3, R8, R93.reuse, 0x2 ;  /* 0x0000005d080e7211 */ /* 0x080fe400078610ff */
[----:B------:R-:W-:Y:S01]  /*13840*/  LEA R12, P4, R6, R93, 0x2 ;  /* 0x0000005d060c7211 */ /* 0x000fe200078810ff */
[----:B------:R-:W-:Y:S01]  /*13850*/  IMAD R4, R252, c[0x0][0x190], RZ ;  /* 0x00006400fc047a24 */ /* 0x000fe200078e02ff */
[-C--:B------:R-:W-:Y:S01]  /*13860*/  LEA.HI.X.SX32 R15, R8, R0.reuse, 0x2, P3 ;  /* 0x00000000080f7211 */ /* 0x080fe200018f16ff */
[----:B------:R-:W-:Y:S01]  /*13870*/  IMAD R2, R249, c[0x0][0x190], RZ ;  /* 0x00006400f9027a24 */ /* 0x000fe200078e02ff */
[----:B------:R-:W-:Y:S01]  /*13880*/  LEA.HI.X.SX32 R13, R6, R0, 0x2, P4 ;  /* 0x00000000060d7211 */ /* 0x000fe200020f16ff */
[----:B------:R-:W-:Y:S04]  /*13890*/  STL.64 [R1+0x468], R20 ;  /* 0x0004681401007387 */ /* 0x000fe80000100a00 */
[----:B------:R-:W-:Y:S04]  /*138a0*/  STL.64 [R1+0x408], R18 ;  /* 0x0004081201007387 */ /* 0x000fe80000100a00 */
[----:B------:R-:W-:Y:S04]  /*138b0*/  STL.64 [R1+0x400], R16 ;  /* 0x0004001001007387 */ /* 0x000fe80000100a00 */
[----:B------:R1:W-:Y:S04]  /*138c0*/  STL.64 [R1+0x3f8], R14 ;  /* 0x0003f80e01007387 */ /* 0x0003e80000100a00 */
[----:B------:R2:W-:Y:S01]  /*138d0*/  STL.64 [R1+0x3f0], R12 ;  /* 0x0003f00c01007387 */ /* 0x0005e20000100a00 */
[----:B------:R-:W-:-:S03]  /*138e0*/  IMAD R11, R149, c[0x0][0x190], RZ ;  /* 0x00006400950b7a24 */ /* 0x000fc600078e02ff */
[----:B------:R-:W3:Y:S01]  /*138f0*/  S2R R249, SR_TID.X ;  /* 0x0000000000f97919 */ /* 0x000ee20000002100 */
        /* <DEDUP_REMOVED lines=12> */
[----:B------:R-:W-:Y:S01]  /*139c0*/  LEA.HI.X.SX32 R13, R9, R0, 0x2, P4 ;  /* 0x00000000090d7211 */ /* 0x000fe200020f16ff */
[----:B------:R-:W-:-:S02]  /*139d0*/  IMAD R3, R248, c[0x0][0x190], RZ ;  /* 0x00006400f8037a24 */ /* 0x000fc400078e02ff */
[----:B------:R1:W-:Y:S01]  /*139e0*/  STL.64 [R1+0x3d8], R14 ;  /* 0x0003d80e01007387 */ /* 0x0003e20000100a00 */
[----:B------:R-:W-:-:S03]  /*139f0*/  IMAD R2, R208, c[0x0][0x190], RZ ;  /* 0x00006400d0027a24 */ /* 0x000fc600078e02ff */
[----:B------:R2:W-:Y:S01]  /*13a00*/  STL.64 [R1+0x3d0], R12 ;  /* 0x0003d00c01007387 */ /* 0x0005e20000100a00 */
[----:B------:R-:W-:Y:S01]  /*13a10*/  IMAD.MOV.U32 R251, RZ, RZ, c[0x0][0x180] ;  /* 0x00006000fffb7624 */ /* 0x000fe200078e00ff */
[-C--:B-1----:R-:W-:Y:S02]  /*13a20*/  LEA R14, P3, R7, R93.reuse, 0x2 ;  /* 0x0000005d070e7211 */ /* 0x082fe400078610ff */
[-C--:B--2---:R-:W-:Y:S02]  /*13a30*/  LEA R12, P4, R5, R93.reuse, 0x2 ;  /* 0x0000005d050c7211 */ /* 0x084fe400078810ff */
[-C--:B------:R-:W-:Y:S02]  /*13a40*/  LEA.HI.X.SX32 R15, R7, R0.reuse, 0x2, P3 ;  /* 0x00000000070f7211 */ /* 0x080fe400018f16ff */
[----:B------:R-:W-:Y:S02]  /*13a50*/  LEA R10, P3, R3, R93, 0x2 ;  /* 0x0000005d030a7211 */ /* 0x000fe400078610ff */
[----:B------:R-:W-:-:S02]  /*13a60*/  LEA.HI.X.SX32 R13, R5, R0, 0x2, P4 ;  /* 0x00000000050d7211 */ /* 0x000fc400020f16ff */
[C---:B------:R-:W-:Y:S01]  /*13a70*/  LEA R8, P4, R2.reuse, R93, 0x2 ;  /* 0x0000005d02087211 */ /* 0x040fe200078810ff */
[----:B------:R-:W-:Y:S01]  /*13a80*/  IMAD.MOV.U32 R252, RZ, RZ, c[0x0][0x188] ;  /* 0x00006200fffc7624 */ /* 0x000fe200078e00ff */
[----:B---3--:R-:W-:Y:S02]  /*13a90*/  LOP3.LUT R249, R249, 0x7f, RZ, 0xc0, !PT ;  /* 0x0000007ff9f97812 */ /* 0x008fe400078ec0ff */
[-C--:B------:R-:W-:Y:S02]  /*13aa0*/  LEA.HI.X.SX32 R11, R3, R0.reuse, 0x2, P3 ;  /* 0x00000000030b7211 */ /* 0x080fe400018f16ff */
[----:B------:R-:W-:Y:S01]  /*13ab0*/  LEA.HI.X.SX32 R9, R2, R0, 0x2, P4 ;  /* 0x0000000002097211 */ /* 0x000fe200020f16ff */
[----:B------:R-:W-:Y:S01]  /*13ac0*/  STL.64 [R1+0x3c8], R14 ;  /* 0x0003c80e01007387 */ /* 0x000fe20000100a00 */
[----:B------:R-:W-:Y:S01]  /*13ad0*/  SHF.L.U32 R3, R249, 0x2, RZ ;  /* 0x00000002f9037819 */ /* 0x000fe200000006ff */
[----:B------:R-:W-:Y:S01]  /*13ae0*/  IMAD.SHL.U32 R0, R252, 0x4, RZ ;  /* 0x00000004fc007824 */ /* 0x000fe200078e00ff */
[C---:B------:R-:W-:Y:S01]  /*13af0*/  IADD3 R6, R251.reuse, -0x15, RZ ;  /* 0xffffffebfb067810 */ /* 0x040fe20007ffe0ff */
[----:B------:R-:W-:Y:S01]  /*13b00*/  STL.64 [R1+0x3c0], R12 ;  /* 0x0003c00c01007387 */ /* 0x000fe20000100a00 */
[----:B------:R-:W-:Y:S01]  /*13b10*/  ULDC.64 UR4, c[0x0][0x118] ;  /* 0x0000460000047ab9 */ /* 0x000fe20000000a00 */
[----:B------:R-:W-:-:S02]  /*13b20*/  IADD3 R2, R251, -0x1d, RZ ;  /* 0xffffffe3fb027810 */ /* 0x000fc40007ffe0ff */
[----:B------:R-:W-:Y:S01]  /*13b30*/  STL.64 [R1+0x3b8], R10 ;  /* 0x0003b80a01007387 */ /* 0x000fe20000100a00 */
[----:B------:R-:W-:Y:S01]  /*13b40*/  ISETP.GE.U32.AND P3, PT, R6, 0x7fffff6c, PT ;  /* 0x7fffff6c0600780c */ /* 0x000fe20003f66070 */
[----:B------:R-:W-:Y:S02]  /*13b50*/  IMAD.WIDE R6, R0, 0x4, R82 ;  /* 0x0000000400067825 */ /* 0x000fe400078e0252 */
[----:B------:R1:W-:Y:S04]  /*13b60*/  STL.64 [R1+0x3b0], R8 ;  /* 0x0003b00801007387 */ /* 0x0003e80000100a00 */
[----:B------:R2:W-:Y:S04]  /*13b70*/  LDGSTS.E [R3], [R84.64], !P2 ;  /* 0x0000000054037fae */ /* 0x0005e8000d121844 */
[----:B------:R2:W-:Y:S01]  /*13b80*/  LDGSTS.E [R3+0x200], [R82.64], !P2 ;  /* 0x0020000052037fae */ /* 0x0005e2000d121844 */
[----:B------:R-:W-:Y:S01]  /*13b90*/  ISETP.GE.U32.AND P2, PT, R2, 0x7fffff64, PT ;  /* 0x7fffff640200780c */ /* 0x000fe20003f46070 */
[----:B-1----:R-:W-:Y:S01]  /*13ba0*/  IMAD.WIDE R8, R0, 0x4, R84 ;  /* 0x0000000400087825 */ /* 0x002fe200078e0254 */
[----:B------:R-:W-:-:S03]  /*13bb0*/  IADD3 R2, R251, -0x21, RZ ;  /* 0xffffffdffb027810 */ /* 0x000fc60007ffe0ff */
[----:B------:R-:W-:Y:S01]  /*13bc0*/  IMAD.SHL.U32 R0, R252, 0x8, RZ ;  /* 0x00000008fc007824 */ /* 0x000fe200078e00ff */
[----:B------:R1:W-:Y:S01]  /*13bd0*/  LDGSTS.E [R3+0x1000], [R8.64], !P5 ;  /* 0x0100000008037fae */ /* 0x0003e2000e921844 */
[----:B------:R-:W-:-:S03]  /*13be0*/  IADD3 R4, R251, -0x19, RZ ;  /* 0xffffffe7fb047810 */ /* 0x000fc60007ffe0ff */
[----:B------:R3:W-:Y:S01]  /*13bf0*/  LDGSTS.E [R3+0x1200], [R6.64], !P5 ;  /* 0x0120000006037fae */ /* 0x0007e2000e921844 */
[----:B------:R-:W-:Y:S01]  /*13c00*/  ISETP.GE.U32.AND P5, PT, R2, 0x7fffff60, PT ;  /* 0x7fffff600200780c */ /* 0x000fe20003fa6070 */
[----:B------:R-:W-:Y:S02]  /*13c10*/  IMAD R2, R252, 0xc, RZ ;  /* 0x0000000cfc027824 */ /* 0x000fe400078e02ff */
[----:B------:R1:W-:Y:S01]  /*13c20*/  STL.64 [R1+0x280], R8 ;  /* 0x0002800801007387 */ /* 0x0003e20000100a00 */
[----:B------:R-:W-:Y:S01]  /*13c30*/  IMAD.WIDE R10, R0, 0x4, R84 ;  /* 0x00000004000a7825 */ /* 0x000fe200078e0254 */
[----:B------:R-:W-:Y:S02]  /*13c40*/  ISETP.GE.U32.AND P4, PT, R4, 0x7fffff68, PT ;  /* 0x7fffff680400780c */ /* 0x000fe40003f86070 */
[----:B------:R3:W-:Y:S01]  /*13c50*/  STL.64 [R1+0x278], R6 ;  /* 0x0002780601007387 */ /* 0x0007e20000100a00 */
[----:B------:R-:W-:-:S03]  /*13c60*/  IMAD.WIDE R4, R2, 0x4, R82 ;  /* 0x0000000402047825 */ /* 0x000fc600078e0252 */
[----:B------:R4:W-:Y:S01]  /*13c70*/  LDGSTS.E [R3+0x2000], [R10.64], !P0 ;  /* 0x020000000a037fae */ /* 0x0009e2000c121844 */
[----:B-1----:R-:W-:Y:S01]  /*13c80*/  IMAD.WIDE R8, R0, 0x4, R82 ;  /* 0x0000000400087825 */ /* 0x002fe200078e0252 */
[----:B------:R-:W-:-:S03]  /*13c90*/  IADD3 R0, R251, -0x25, RZ ;  /* 0xffffffdbfb007810 */ /* 0x000fc60007ffe0ff */
[----:B---3--:R-:W-:Y:S01]  /*13ca0*/  IMAD.WIDE R6, R2, 0x4, R84 ;  /* 0x0000000402067825 */ /* 0x008fe200078e0254 */
[----:B------:R1:W-:Y:S01]  /*13cb0*/  LDGSTS.E [R3+0x2200], [R8.64], !P0 ;  /* 0x0220000008037fae */ /* 0x0003e2000c121844 */
[----:B------:R-:W-:Y:S02]  /*13cc0*/  IADD3 R2, R251, -0x29, RZ ;  /* 0xffffffd7fb027810 */ /* 0x000fe40007ffe0ff */
[----:B------:R-:W-:Y:S01]  /*13cd0*/  ISETP.GE.U32.AND P0, PT, R0, 0x7fffff5c, PT ;  /* 0x7fffff5c0000780c */ /* 0x000fe20003f06070 */
[----:B------:R-:W-:Y:S01]  /*13ce0*/  IMAD.SHL.U32 R0, R252, 0x10, RZ ;  /* 0x00000010fc007824 */ /* 0x000fe200078e00ff */
[----:B------:R3:W-:Y:S04]  /*13cf0*/  LDGSTS.E [R3+0x3000], [R6.64], !P1 ;  /* 0x0300000006037fae */ /* 0x0007e8000c921844 */
[----:B------:R1:W-:Y:S01]  /*13d00*/  LDGSTS.E [R3+0x3200], [R4.64], !P1 ;  /* 0x0320000004037fae */ /* 0x0003e2000c921844 */
[----:B------:R-:W-:Y:S01]  /*13d10*/  ISETP.GE.U32.AND P1, PT, R2, 0x7fffff58, PT ;  /* 0x7fffff580200780c */ /* 0x000fe20003f26070 */
[----:B------:R-:W-:-:S02]  /*13d20*/  IMAD R2, R252, 0x14, RZ ;  /* 0x00000014fc027824 */ /* 0x000fc400078e02ff */
[----:B------:R4:W-:Y:S04]  /*13d30*/  STL.64 [R1+0x240], R10 ;  /* 0x0002400a01007387 */ /* 0x0009e80000100a00 */
[----:B------:R1:W-:Y:S04]  /*13d40*/  STL.64 [R1+0x238], R8 ;  /* 0x0002380801007387 */ /* 0x0003e80000100a00 */
[----:B------:R3:W-:Y:S01]  /*13d50*/  STL.64 [R1+0x200], R6 ;  /* 0x0002000601007387 */ /* 0x0007e20000100a00 */
[----:B----4-:R-:W-:-:S03]  /*13d60*/  IMAD.WIDE R10, R0, 0x4, R84 ;  /* 0x00000004000a7825 */ /* 0x010fc600078e0254 */
[----:B------:R4:W-:Y:S01]  /*13d70*/  STL.64 [R1+0x1f8], R4 ;  /* 0x0001f80401007387 */ /* 0x0009e20000100a00 */
[----:B-1----:R-:W-:Y:S01]  /*13d80*/  IMAD.WIDE R8, R0, 0x4, R82 ;  /* 0x0000000400087825 */ /* 0x002fe200078e0252 */
[----:B------:R-:W-:Y:S02]  /*13d90*/  IADD3 R0, R251, -0x2d, RZ ;  /* 0xffffffd3fb007810 */ /* 0x000fe40007ffe0ff */
[----:B------:R1:W-:Y:S01]  /*13da0*/  LDGSTS.E [R3+0x4000], [R10.64], !P6 ;  /* 0x040000000a037fae */ /* 0x0003e2000f121844 */
[----:B---3--:R-:W-:-:S03]  /*13db0*/  IMAD.WIDE R6, R2, 0x4, R84 ;  /* 0x0000000402067825 */ /* 0x008fc600078e0254 */
[----:B------:R3:W-:Y:S01]  /*13dc0*/  LDGSTS.E [R3+0x4200], [R8.64], !P6 ;  /* 0x0420000008037fae */ /* 0x0007e2000f121844 */
[----:B----4-:R-:W-:Y:S01]  /*13dd0*/  IMAD.WIDE R4, R2, 0x4, R82 ;  /* 0x0000000402047825 */ /* 0x010fe200078e0252 */
[----:B------:R-:W-:Y:S02]  /*13de0*/  IADD3 R2, R251, -0x31, RZ ;  /* 0xffffffcffb027810 */ /* 0x000fe40007ffe0ff */
[----:B------:R4:W-:Y:S01]  /*13df0*/  LDGSTS.E [R3+0x5000], [R6.64], !P3 ;  /* 0x0500000006037fae */ /* 0x0009e2000d921844 */
[----:B------:R-:W-:Y:S01]  /*13e00*/  ISETP.GE.U32.AND P6, PT, R0, 0x7fffff54, PT ;  /* 0x7fffff540000780c */ /* 0x000fe20003fc6070 */
[----:B------:R-:W-:Y:S02]  /*13e10*/  IMAD R0, R252, 0x18, RZ ;  /* 0x00000018fc007824 */ /* 0x000fe400078e02ff */
[----:B------:R1:W-:Y:S01]  /*13e20*/  LDGSTS.E [R3+0x5200], [R4.64], !P3 ;  /* 0x0520000004037fae */ /* 0x0003e2000d921844 */
[----:B------:R-:W-:Y:S01]  /*13e30*/  ISETP.GE.U32.AND P3, PT, R2, 0x7fffff50, PT ;  /* 0x7fffff500200780c */ /* 0x000fe20003f66070 */
[----:B------:R-:W-:-:S02]  /*13e40*/  IMAD R2, R252, 0x1c, RZ ;  /* 0x0000001cfc027824 */ /* 0x000fc400078e02ff */
[----:B------:R1:W-:Y:S04]  /*13e50*/  STL.64 [R1+0x1c0], R10 ;  /* 0x0001c00a01007387 */ /* 0x0003e80000100a00 */
[----:B------:R3:W-:Y:S04]  /*13e60*/  STL.64 [R1+0x1b8], R8 ;  /* 0x0001b80801007387 */ /* 0x0007e80000100a00 */
[----:B------:R4:W-:Y:S01]  /*13e70*/  STL.64 [R1+0x180], R6 ;  /* 0x0001800601007387 */ /* 0x0009e20000100a00 */
[----:B-1----:R-:W-:-:S03]  /*13e80*/  IMAD.WIDE R10, R0, 0x4, R84 ;  /* 0x00000004000a7825 */ /* 0x002fc600078e0254 */
[----:B------:R1:W-:Y:S01]  /*13e90*/  STL.64 [R1+0x178], R4 ;  /* 0x0001780401007387 */ /* 0x0003e20000100a00 */
[----:B---3--:R-:W-:Y:S01]  /*13ea0*/  IMAD.WIDE R8, R0, 0x4, R82 ;  /* 0x0000000400087825 */ /* 0x008fe200078e0252 */
[----:B------:R-:W-:Y:S02]  /*13eb0*/  IADD3 R0, R251, -0x35, RZ ;  /* 0xffffffcbfb007810 */ /* 0x000fe40007ffe0ff */
[----:B------:R3:W-:Y:S01]  /*13ec0*/  LDGSTS.E [R3+0x6000], [R10.64], !P4 ;  /* 0x060000000a037fae */ /* 0x0007e2000e121844 */
[----:B----4-:R-:W-:-:S03]  /*13ed0*/  IMAD.WIDE R6, R2, 0x4, R84 ;  /* 0x0000000402067825 */ /* 0x010fc600078e0254 */
[----:B------:R4:W-:Y:S01]  /*13ee0*/  LDGSTS.E [R3+0x6200], [R8.64], !P4 ;  /* 0x0620000008037fae */ /* 0x0009e2000e121844 */
[----:B-1----:R-:W-:Y:S01]  /*13ef0*/  IMAD.WIDE R4, R2, 0x4, R82 ;  /* 0x0000000402047825 */ /* 0x002fe200078e0252 */
[----:B------:R-:W-:Y:S02]  /*13f00*/  IADD3 R2, R251, -0x39, RZ ;  /* 0xffffffc7fb027810 */ /* 0x000fe40007ffe0ff */
[----:B------:R1:W-:Y:S01]  /*13f10*/  LDGSTS.E [R3+0x7000], [R6.64], !P2 ;  /* 0x0700000006037fae */ /* 0x0003e2000d121844 */
[----:B------:R-:W-:Y:S02]  /*13f20*/  ISETP.GE.U32.AND P4, PT, R0, 0x7fffff4c, PT ;  /* 0x7fffff4c0000780c */ /* 0x000fe40003f86070 */
[----:B------:R-:W-:Y:S01]  /*13f30*/  SHF.L.U32 R0, R252, 0x5, RZ ;  /* 0x00000005fc007819 */ /* 0x000fe200000006ff */
[----:B------:R1:W-:Y:S01]  /*13f40*/  LDGSTS.E [R3+0x7200], [R4.64], !P2 ;  /* 0x0720000004037fae */ /* 0x0003e2000d121844 */
[----:B------:R-:W-:Y:S01]  /*13f50*/  ISETP.GE.U32.AND P2, PT, R2, 0x7fffff48, PT ;  /* 0x7fffff480200780c */ /* 0x000fe20003f46070 */
[----:B------:R-:W-:-:S02]  /*13f60*/  IMAD R2, R252, 0x24, RZ ;  /* 0x00000024fc027824 */ /* 0x000fc400078e02ff */
[----:B------:R3:W-:Y:S04]  /*13f70*/  STL.64 [R1+0x140], R10 ;  /* 0x0001400a01007387 */ /* 0x0007e80000100a00 */
[----:B------:R4:W-:Y:S04]  /*13f80*/  STL.64 [R1+0x138], R8 ;  /* 0x0001380801007387 */ /* 0x0009e80000100a00 */
[----:B------:R1:W-:Y:S01]  /*13f90*/  STL.64 [R1+0x100], R6 ;  /* 0x0001000601007387 */ /* 0x0003e20000100a00 */
[----:B---3--:R-:W-:-:S03]  /*13fa0*/  IMAD.WIDE R10, R0, 0x4, R84 ;  /* 0x00000004000a7825 */ /* 0x008fc600078e0254 */
[----:B------:R3:W-:Y:S01]  /*13fb0*/  STL.64 [R1+0xf8], R4 ;  /* 0x0000f80401007387 */ /* 0x0007e20000100a00 */
[----:B----4-:R-:W-:Y:S01]  /*13fc0*/  IMAD.WIDE R8, R0, 0x4, R82 ;  /* 0x0000000400087825 */ /* 0x010fe200078e0252 */
[----:B------:R-:W-:Y:S02]  /*13fd0*/  IADD3 R0, R251, -0x3d, RZ ;  /* 0xffffffc3fb007810 */ /* 0x000fe40007ffe0ff */
[----:B------:R4:W-:Y:S01]  /*13fe0*/  LDGSTS.E [R3+0x8000], [R10.64], !P5 ;  /* 0x080000000a037fae */ /* 0x0009e2000e921844 */
[----:B-1----:R-:W-:-:S03]  /*13ff0*/  IMAD.WIDE R6, R2, 0x4, R84 ;  /* 0x0000000402067825 */ /* 0x002fc600078e0254 */
[----:B------:R1:W-:Y:S01]  /*14000*/  LDGSTS.E [R3+0x8200], [R8.64], !P5 ;  /* 0x0820000008037fae */ /* 0x0003e2000e921844 */
[----:B---3--:R-:W-:Y:S01]  /*14010*/  IMAD.WIDE R4, R2, 0x4, R82 ;  /* 0x0000000402047825 */ /* 0x008fe200078e0252 */
[----:B------:R-:W-:Y:S02]  /*14020*/  IADD3 R2, R251, -0x41, RZ ;  /* 0xffffffbffb027810 */ /* 0x000fe40007ffe0ff */
[----:B------:R3:W-:Y:S01]  /*14030*/  LDGSTS.E [R3+0x9000], [R6.64], !P0 ;  /* 0x0900000006037fae */ /* 0x0007e2000c121844 */
[----:B------:R-:W-:Y:S01]  /*14040*/  ISETP.GE.U32.AND P5, PT, R0, 0x7fffff44, PT ;  /* 0x7fffff440000780c */ /* 0x000fe20003fa6070 */
[----:B------:R-:W-:Y:S02]  /*14050*/  IMAD R0, R252, 0x28, RZ ;  /* 0x00000028fc007824 */ /* 0x000fe400078e02ff */
[----:B------:R1:W-:Y:S01]  /*14060*/  LDGSTS.E [R3+0x9200], [R4.64], !P0 ;  /* 0x0920000004037fae */ /* 0x0003e2000c121844 */
[----:B------:R-:W-:Y:S01]  /*14070*/  ISETP.GE.U32.AND P0, PT, R2, 0x7fffff40, PT ;  /* 0x7fffff400200780c */ /* 0x000fe20003f06070 */
[----:B------:R-:W-:-:S02]  /*14080*/  IMAD R2, R252, 0x2c, RZ ;  /* 0x0000002cfc027824 */ /* 0x000fc400078e02ff */
[----:B------:R4:W-:Y:S01]  /*14090*/  STL.64 [R1+0xc0], R10 ;  /* 0x0000c00a01007387 */ /* 0x0009e20000100a00 */
[----:B------:R-:W-:-:S03]  /*140a0*/  IMAD R78, R252, 0x30, RZ ;  /* 0x00000030fc4e7824 */ /* 0x000fc600078e02ff */
[----:B------:R1:W-:Y:S01]  /*140b0*/  STL.64 [R1+0xb8], R8 ;  /* 0x0000b80801007387 */ /* 0x0003e20000100a00 */
[----:B------:R-:W-:-:S03]  /*140c0*/  IMAD.WIDE R80, R78, 0x4, R84 ;  /* 0x000000044e507825 */ /* 0x000fc600078e0254 */
[----:B------:R3:W-:Y:S01]  /*140d0*/  STL.64 [R1+0x80], R6 ;  /* 0x0000800601007387 */ /* 0x0007e20000100a00 */
[----:B----4-:R-:W-:-:S03]  /*140e0*/  IMAD.WIDE R10, R0, 0x4, R84 ;  /* 0x00000004000a7825 */ /* 0x010fc600078e0254 */
[----:B------:R4:W-:Y:S01]  /*140f0*/  STL.64 [R1+0x78], R4 ;  /* 0x0000780401007387 */ /* 0x0009e20000100a00 */
[----:B-1----:R-:W-:Y:S01]  /*14100*/  IMAD.WIDE R8, R0, 0x4, R82 ;  /* 0x0000000400087825 */ /* 0x002fe200078e0252 */
[----:B------:R-:W-:-:S03]  /*14110*/  IADD3 R0, R251, -0x45, RZ ;  /* 0xffffffbbfb007810 */ /* 0x000fc60007ffe0ff */
[C---:B---3--:R-:W-:Y:S01]  /*14120*/  IMAD.WIDE R6, R2.reuse, 0x4, R84 ;  /* 0x0000000402067825 */ /* 0x048fe200078e0254 */
[----:B------:R-:W-:Y:S03]  /*14130*/  STL.64 [R1+0x40], R10 ;  /* 0x0000400a01007387 */ /* 0x000fe60000100a00 */
[----:B----4-:R-:W-:Y:S01]  /*14140*/  IMAD.WIDE R4, R2, 0x4, R82 ;  /* 0x0000000402047825 */ /* 0x010fe200078e0252 */
[----:B------:R1:W-:Y:S04]  /*14150*/  LDGSTS.E [R3+0xa000], [R10.64], !P1 ;  /* 0x0a0000000a037fae */ /* 0x0003e8000c921844 */
[----:B------:R-:W-:Y:S04]  /*14160*/  STL.64 [R1+0x38], R8 ;  /* 0x0000380801007387 */ /* 0x000fe80000100a00 */
[----:B------:R3:W-:Y:S01]  /*14170*/  LDGSTS.E [R3+0xa200], [R8.64], !P1 ;  /* 0x0a20000008037fae */ /* 0x0007e2000c921844 */
[----:B------:R-:W-:-:S02]  /*14180*/  ISETP.GE.U32.AND P1, PT, R0, 0x7fffff3c, PT ;  /* 0x7fffff3c0000780c */ /* 0x000fc40003f26070 */
[----:B------:R-:W-:Y:S01]  /*14190*/  IADD3 R0, R251, -0x49, RZ ;  /* 0xffffffb7fb007810 */ /* 0x000fe20007ffe0ff */
[----:B------:R-:W-:Y:S01]  /*141a0*/  STL.64 [R1+0x10], R6 ;  /* 0x0000100601007387 */ /* 0x000fe20000100a00 */
[----:B------:R-:W-:-:S03]  /*141b0*/  IMAD R74, R252, 0x34, RZ ;  /* 0x00000034fc4a7824 */ /* 0x000fc600078e02ff */
[----:B------:R-:W-:Y:S01]  /*141c0*/  STL.64 [R1+0x8], R4 ;  /* 0x0000080401007387 */ /* 0x000fe20000100a00 */
[----:B------:R-:W-:-:S03]  /*141d0*/  IMAD.WIDE R78, R78, 0x4, R82 ;  /* 0x000000044e4e7825 */ /* 0x000fc600078e0252 */
[----:B------:R4:W-:Y:S04]  /*141e0*/  LDGSTS.E [R3+0xb000], [R6.64], !P6 ;  /* 0x0b00000006037fae */ /* 0x0009e8000f121844 */
[----:B------:R1:W-:Y:S01]  /*141f0*/  LDGSTS.E [R3+0xb200], [R4.64], !P6 ;  /* 0x0b20000004037fae */ /* 0x0003e2000f121844 */
[----:B------:R-:W-:-:S03]  /*14200*/  ISETP.GE.U32.AND P6, PT, R0, 0x7fffff38, PT ;  /* 0x7fffff380000780c */ /* 0x000fc60003fc6070 */
[----:B------:R-:W-:Y:S01]  /*14210*/  STL [R1+0x2188], R80 ;  /* 0x0021885001007387 */ /* 0x000fe20000100800 */
[----:B------:R-:W-:-:S03]  /*14220*/  IADD3 R0, R251, -0x4d, RZ ;  /* 0xffffffb3fb007810 */ /* 0x000fc60007ffe0ff */
[----:B------:R1:W-:Y:S04]  /*14230*/  LDGSTS.E [R3+0xc000], [R80.64], !P3 ;  /* 0x0c00000050037fae */ /* 0x0003e8000d921844 */
[----:B------:R1:W-:Y:S01]  /*14240*/  STL [R1+0x2174], R81 ;  /* 0x0021745101007387 */ /* 0x0003e20000100800 */
[----:B------:R-:W-:-:S04]  /*14250*/  IMAD.WIDE R76, R74, 0x4, R84 ;  /* 0x000000044a4c7825 */ /* 0x000fc800078e0254 */
[----:B------:R-:W-:-:S04]  /*14260*/  IMAD.WIDE R74, R74, 0x4, R82 ;  /* 0x000000044a4a7825 */ /* 0x000fc800078e0252 */
[----:B-1----:R-:W-:Y:S02]  /*14270*/  IMAD.SHL.U32 R81, R249, 0x4, RZ ;  /* 0x00000004f9517824 */ /* 0x002fe400078e00ff */
[----:B------:R-:W-:Y:S02]  /*14280*/  IMAD.MOV.U32 R80, RZ, RZ, c[0x0][0x180] ;  /* 0x00006000ff507624 */ /* 0x000fe400078e00ff */
[----:B------:R-:W-:Y:S01]  /*14290*/  IMAD R70, R252, 0x38, RZ ;  /* 0x00000038fc467824 */ /* 0x000fe200078e02ff */
[----:B------:R1:W-:Y:S01]  /*142a0*/  LDGSTS.E [R81+0xc200], [R78.64], !P3 ;  /* 0x0c2000004e517fae */ /* 0x0003e2000d921844 */
[----:B------:R-:W-:Y:S02]  /*142b0*/  ISETP.GE.U32.AND P3, PT, R0, 0x7fffff34, PT ;  /* 0x7fffff340000780c */ /* 0x000fe40003f66070 */
[----:B------:R-:W-:Y:S01]  /*142c0*/  IADD3 R0, R80, -0x51, RZ ;  /* 0xffffffaf50007810 */ /* 0x000fe20007ffe0ff */
[----:B------:R1:W-:Y:S01]  /*142d0*/  LDGSTS.E [R81+0xd000], [R76.64], !P4 ;  /* 0x0d0000004c517fae */ /* 0x0003e2000e121844 */
[----:B------:R-:W-:-:S03]  /*142e0*/  IMAD.WIDE R72, R70, 0x4, R84 ;  /* 0x0000000446487825 */ /* 0x000fc600078e0254 */
[----:B------:R1:W-:Y:S01]  /*142f0*/  LDGSTS.E [R81+0xd200], [R74.64], !P4 ;  /* 0x0d2000004a517fae */ /* 0x0003e2000e121844 */
[----:B------:R-:W-:Y:S01]  /*14300*/  IMAD R66, R252, 0x3c, RZ ;  /* 0x0000003cfc427824 */ /* 0x000fe200078e02ff */
[----:B------:R-:W-:Y:S01]  /*14310*/  ISETP.GE.U32.AND P4, PT, R0, 0x7fffff30, PT ;  /* 0x7fffff300000780c */ /* 0x000fe20003f86070 */
[----:B------:R-:W-:Y:S01]  /*14320*/  IMAD.WIDE R70, R70, 0x4, R82 ;  /* 0x0000000446467825 */ /* 0x000fe200078e0252 */
[----:B------:R-:W-:Y:S01]  /*14330*/  IADD3 R0, R80, -0x55, RZ ;  /* 0xffffffab50007810 */ /* 0x000fe20007ffe0ff */
[----:B------:R1:W-:Y:S02]  /*14340*/  LDGSTS.E [R81+0xe000], [R72.64], !P2 ;  /* 0x0e00000048517fae */ /* 0x0003e4000d121844 */
[----:B------:R-:W-:Y:S02]  /*14350*/  IMAD.WIDE R68, R66, 0x4, R84 ;  /* 0x0000000442447825 */ /* 0x000fe400078e0254 */
[----:B------:R1:W-:Y:S01]  /*14360*/  LDGSTS.E [R81+0xe200], [R70.64], !P2 ;  /* 0x0e20000046517fae */ /* 0x0003e2000d121844 */
[----:B------:R-:W-:Y:S01]  /*14370*/  ISETP.GE.U32.AND P2, PT, R0, 0x7fffff2c, PT ;  /* 0x7fffff2c0000780c */ /* 0x000fe20003f46070 */
[----:B------:R-:W-:Y:S01]  /*14380*/  IMAD.WIDE R66, R66, 0x4, R82 ;  /* 0x0000000442427825 */ /* 0x000fe200078e0252 */
[----:B------:R-:W-:Y:S01]  /*14390*/  IADD3 R0, R80, -0x59, RZ ;  /* 0xffffffa750007810 */ /* 0x000fe20007ffe0ff */
[----:B------:R1:W-:Y:S02]  /*143a0*/  LDGSTS.E [R81+0xf000], [R68.64], !P5 ;  /* 0x0f00000044517fae */ /* 0x0003e4000e921844 */
[----:B------:R-:W-:-:S02]  /*143b0*/  IMAD.SHL.U32 R62, R252, 0x40, RZ ;  /* 0x00000040fc3e7824 */ /* 0x000fc400078e00ff */
[----:B------:R1:W-:Y:S01]  /*143c0*/  LDGSTS.E [R81+0xf200], [R66.64], !P5 ;  /* 0x0f20000042517fae */ /* 0x0003e2000e921844 */
[----:B------:R-:W-:Y:S02]  /*143d0*/  IMAD R58, R252, 0x44, RZ ;  /* 0x00000044fc3a7824 */ /* 0x000fe400078e02ff */
[----:B------:R-:W-:Y:S01]  /*143e0*/  IMAD.WIDE R64, R62, 0x4, R84 ;  /* 0x000000043e407825 */ /* 0x000fe200078e0254 */
[----:B------:R-:W-:-:S03]  /*143f0*/  ISETP.GE.U32.AND P5, PT, R0, 0x7fffff28, PT ;  /* 0x7fffff280000780c */ /* 0x000fc60003fa6070 */
        /* <DEDUP_REMOVED lines=9> */
[----:B------:R-:W-:-:S02]  /*14490*/  IMAD R54, R252, 0x48, RZ ;  /* 0x00000048fc367824 */ /* 0x000fc400078e02ff */
        /* <DEDUP_REMOVED lines=77> */
[----:B----4-:R-:W-:Y:S02]  /*14970*/  IMAD R6, R252, 0x78, RZ ;  /* 0x00000078fc067824 */ /* 0x010fe400078e02ff */
[----:B------:R-:W-:Y:S01]  /*14980*/  IMAD.WIDE R12, R10, 0x4, R84 ;  /* 0x000000040a0c7825 */ /* 0x000fe200078e0254 */
[----:B------:R4:W-:Y:S01]  /*14990*/  LDGSTS.E [R81+0x1c200], [R14.64], !P2 ;  /* 0x1c2000000e517fae */ /* 0x0009e2000d121844 */
[----:B------:R-:W-:Y:S02]  /*149a0*/  ISETP.GE.U32.AND P2, PT, R0, 0x7fffff73, PT ;  /* 0x7fffff730000780c */ /* 0x000fe40003f46070 */
[----:B------:R-:W-:Y:S01]  /*149b0*/  IMAD.WIDE R10, R10, 0x4, R82 ;  /* 0x000000040a0a7825 */ /* 0x000fe200078e0252 */
[----:B------:R-:W-:Y:S01]  /*149c0*/  IADD3 R0, R80, -0x12, RZ ;  /* 0xffffffee50007810 */ /* 0x000fe20007ffe0ff */
[----:B------:R4:W-:Y:S02]  /*149d0*/  LDGSTS.E [R81+0x1d000], [R12.64], !P5 ;  /* 0x1d0000000c517fae */ /* 0x0009e4000e921844 */
[----:B------:R-:W-:-:S02]  /*149e0*/  IMAD R2, R252, 0x7c, RZ ;  /* 0x0000007cfc027824 */ /* 0x000fc400078e02ff */
[C---:B---3--:R-:W-:Y:S01]  /*149f0*/  IMAD.WIDE R8, R6.reuse, 0x4, R84 ;  /* 0x0000000406087825 */ /* 0x048fe200078e0254 */
[----:B------:R4:W-:Y:S03]  /*14a00*/  LDGSTS.E [R81+0x1d200], [R10.64], !P5 ;  /* 0x1d2000000a517fae */ /* 0x0009e6000e921844 */
[----:B------:R-:W-:Y:S01]  /*14a10*/  IMAD.WIDE R6, R6, 0x4, R82 ;  /* 0x0000000406067825 */ /* 0x000fe200078e0252 */
[----:B------:R-:W-:Y:S01]  /*14a20*/  ISETP.GE.U32.AND P5, PT, R0, 0x7fffff6f, PT ;  /* 0x7fffff6f0000780c */ /* 0x000fe20003fa6070 */
[----:B------:R4:W-:Y:S02]  /*14a30*/  LDGSTS.E [R81+0x1e000], [R8.64], !P0 ;  /* 0x1e00000008517fae */ /* 0x0009e4000c121844 */
[----:B------:R-:W-:Y:S01]  /*14a40*/  IMAD.WIDE R4, R2, 0x4, R84 ;  /* 0x0000000402047825 */ /* 0x000fe200078e0254 */
[----:B------:R-:W-:Y:S01]  /*14a50*/  IADD3 R0, R80, -0x1a, RZ ;  /* 0xffffffe650007810 */ /* 0x000fe20007ffe0ff */
[----:B------:R4:W-:Y:S02]  /*14a60*/  LDGSTS.E [R81+0x1e200], [R6.64], !P0 ;  /* 0x1e20000006517fae */ /* 0x0009e4000c121844 */
[----:B--2---:R-:W-:Y:S01]  /*14a70*/  IMAD.WIDE R2, R2, 0x4, R82 ;  /* 0x0000000402027825 */ /* 0x004fe200078e0252 */
[----:B------:R-:W-:Y:S01]  /*14a80*/  IADD3 R86, R80, -0x16, RZ ;  /* 0xffffffea50567810 */ /* 0x000fe20007ffe0ff */
[----:B------:R4:W-:Y:S01]  /*14a90*/  LDGSTS.E [R81+0x1f000], [R4.64], !P1 ;  /* 0x1f00000004517fae */ /* 0x0009e2000c921844 */
[----:B------:R-:W-:Y:S01]  /*14aa0*/  LOP3.LUT R169, R81, 0x20, RZ, 0x3c, !PT ;  /* 0x0000002051a97812 */ /* 0x000fe200078e3cff */
[----:B------:R-:W-:-:S02]  /*14ab0*/  IMAD.WIDE R94, R252, 0x4, R84 ;  /* 0x00000004fc5e7825 */ /* 0x000fc400078e0254 */
[----:B------:R4:W-:Y:S01]  /*14ac0*/  LDGSTS.E [R81+0x1f200], [R2.64], !P1 ;  /* 0x1f20000002517fae */ /* 0x0009e2000c921844 */
[----:B------:R-:W-:Y:S01]  /*14ad0*/  ISETP.GE.U32.AND P1, PT, R0, 0x7fffff67, PT ;  /* 0x7fffff670000780c */ /* 0x000fe20003f26070 */
        /* <DEDUP_REMOVED lines=10> */
[----:B------:R-:W-:Y:S02]  /*14b80*/  STL.64 [R1+0x2178], R78 ;  /* 0x0021784e01007387 */ /* 0x000fe40000100a00 */
[----:B------:R-:W-:-:S02]  /*14b90*/  IMAD R0, R252, 0x9, RZ ;  /* 0x00000009fc007824 */ /* 0x000fc400078e02ff */
[----:B------:R1:W-:Y:S04]  /*14ba0*/  LDGSTS.E [R169+0x1400], [R90.64], !P3 ;  /* 0x014000005aa97fae */ /* 0x0003e8000d921844 */
[----:B------:R1:W-:Y:S04]  /*14bb0*/  STL.64 [R1+0x2180], R76 ;  /* 0x0021804c01007387 */ /* 0x0003e80000100a00 */
[----:B------:R2:W-:Y:S01]  /*14bc0*/  LDGSTS.E [R169+0x1600], [R88.64], !P3 ;  /* 0x0160000058a97fae */ /* 0x0005e2000d921844 */
[----:B------:R-:W-:Y:S01]  /*14bd0*/  ISETP.GE.U32.AND P3, PT, R86, 0x7fffff5f, PT ;  /* 0x7fffff5f5600780c */ /* 0x000fe20003f66070 */
[----:B------:R-:W-:-:S02]  /*14be0*/  IMAD R86, R252, 0xd, RZ ;  /* 0x0000000dfc567824 */ /* 0x000fc400078e02ff */
[----:B------:R2:W-:Y:S01]  /*14bf0*/  STL.64 [R1+0x2190], R74 ;  /* 0x0021904a01007387 */ /* 0x0005e20000100a00 */
[----:B-1----:R-:W-:-:S03]  /*14c00*/  IMAD.WIDE R76, R0, 0x4, R84 ;  /* 0x00000004004c7825 */ /* 0x002fc600078e0254 */
[----:B------:R1:W-:Y:S01]  /*14c10*/  STL.64 [R1+0x2198], R72 ;  /* 0x0021984801007387 */ /* 0x0003e20000100a00 */
[----:B--2---:R-:W-:Y:S01]  /*14c20*/  IMAD.WIDE R74, R0, 0x4, R82 ;  /* 0x00000004004a7825 */ /* 0x004fe200078e0252 */
[----:B------:R-:W-:Y:S02]  /*14c30*/  IADD3 R0, R80, -0x26, RZ ;  /* 0xffffffda50007810 */ /* 0x000fe40007ffe0ff */
[----:B------:R2:W-:Y:S01]  /*14c40*/  STL.64 [R1+0x21a0], R70 ;  /* 0x0021a04601007387 */ /* 0x0005e20000100a00 */
[----:B-1----:R-:W-:-:S03]  /*14c50*/  IMAD.WIDE R72, R86, 0x4, R84 ;  /* 0x0000000456487825 */ /* 0x002fc600078e0254 */
[----:B------:R1:W-:Y:S04]  /*14c60*/  LDGSTS.E [R169+0x2400], [R76.64], !P4 ;  /* 0x024000004ca97fae */ /* 0x0003e8000e121844 */
[----:B------:R1:W-:Y:S01]  /*14c70*/  LDGSTS.E [R169+0x2600], [R74.64], !P4 ;  /* 0x026000004aa97fae */ /* 0x0003e2000e121844 */
[----:B------:R-:W-:Y:S01]  /*14c80*/  ISETP.GE.U32.AND P4, PT, R0, 0x7fffff5b, PT ;  /* 0x7fffff5b0000780c */ /* 0x000fe20003f86070 */
[----:B------:R-:W-:Y:S02]  /*14c90*/  IMAD R0, R252, 0x11, RZ ;  /* 0x00000011fc007824 */ /* 0x000fe400078e02ff */
[----:B--2---:R-:W-:Y:S01]  /*14ca0*/  IMAD.WIDE R70, R86, 0x4, R82 ;  /* 0x0000000456467825 */ /* 0x004fe200078e0252 */
[----:B------:R-:W-:Y:S01]  /*14cb0*/  STL.64 [R1+0x2b0], R94 ;  /* 0x0002b05e01007387 */ /* 0x000fe20000100a00 */
[----:B------:R-:W-:-:S03]  /*14cc0*/  IADD3 R86, R80, -0x2a, RZ ;  /* 0xffffffd650567810 */ /* 0x000fc60007ffe0ff */
[----:B------:R-:W-:Y:S04]  /*14cd0*/  STL.64 [R1+0x2a8], R92 ;  /* 0x0002a85c01007387 */ /* 0x000fe80000100a00 */
[----:B------:R-:W-:Y:S04]  /*14ce0*/  STL.64 [R1+0x270], R90 ;  /* 0x0002705a01007387 */ /* 0x000fe80000100a00 */
[----:B------:R-:W-:Y:S04]  /*14cf0*/  STL.64 [R1+0x268], R88 ;  /* 0x0002685801007387 */ /* 0x000fe80000100a00 */
        /* <DEDUP_REMOVED lines=17> */
[----:B------:R-:W-:Y:S01]  /*14e10*/  IADD3 R86, R80, -0x32, RZ ;  /* 0xffffffce50567810 */ /* 0x000fe20007ffe0ff */
        /* <DEDUP_REMOVED lines=45> */
[----:B------:R-:W-:-:S03]  /*150f0*/  IMAD R90, R252, 0x31, RZ ;  /* 0x00000031fc5a7824 */ /* 0x000fc600078e02ff */
[----:B------:R3:W-:Y:S01]  /*15100*/  LDGSTS.E [R169+0xa400], [R74.64], !P2 ;  /* 0x0a4000004aa97fae */ /* 0x0007e2000d121844 */
[----:B--2---:R-:W-:Y:S01]  /*15110*/  IMAD.WIDE R72, R0, 0x4, R82 ;  /* 0x0000000400487825 */ /* 0x004fe200078e0252 */
[----:B------:R-:W-:-:S03]  /*15120*/  IADD3 R0, R80, -0x46, RZ ;  /* 0xffffffba50007810 */ /* 0x000fc60007ffe0ff */
[----:B-1----:R-:W-:Y:S01]  /*15130*/  IMAD.WIDE R70, R86, 0x4, R84 ;  /* 0x0000000456467825 */ /* 0x002fe200078e0254 */
[----:B------:R1:W-:Y:S01]  /*15140*/  LDGSTS.E [R169+0xa600], [R72.64], !P2 ;  /* 0x0a60000048a97fae */ /* 0x0003e2000d121844 */
[----:B------:R-:W-:Y:S02]  /*15150*/  ISETP.GE.U32.AND P2, PT, R0, 0x7fffff3b, PT ;  /* 0x7fffff3b0000780c */ /* 0x000fe40003f46070 */
[----:B------:R-:W-:Y:S01]  /*15160*/  IMAD.WIDE R86, R86, 0x4, R82 ;  /* 0x0000000456567825 */ /* 0x000fe200078e0252 */
[----:B------:R-:W-:Y:S01]  /*15170*/  IADD3 R0, R80, -0x4a, RZ ;  /* 0xffffffb650007810 */ /* 0x000fe20007ffe0ff */
[----:B------:R2:W-:Y:S02]  /*15180*/  LDGSTS.E [R169+0xb400], [R70.64], !P5 ;  /* 0x0b40000046a97fae */ /* 0x0005e4000e921844 */
[----:B------:R-:W-:Y:S02]  /*15190*/  IMAD.WIDE R88, R90, 0x4, R84 ;  /* 0x000000045a587825 */ /* 0x000fe400078e0254 */
[----:B------:R1:W-:Y:S01]  /*151a0*/  LDGSTS.E [R169+0xb600], [R86.64], !P5 ;  /* 0x0b60000056a97fae */ /* 0x0003e2000e921844 */
[----:B------:R-:W-:Y:S01]  /*151b0*/  ISETP.GE.U32.AND P5, PT, R0, 0x7fffff37, PT ;  /* 0x7fffff370000780c */ /* 0x000fe20003fa6070 */
[----:B------:R-:W-:-:S02]  /*151c0*/  IMAD R94, R252, 0x35, RZ ;  /* 0x00000035fc5e7824 */ /* 0x000fc400078e02ff */
[----:B------:R-:W-:Y:S01]  /*151d0*/  IMAD.WIDE R90, R90, 0x4, R82 ;  /* 0x000000045a5a7825 */ /* 0x000fe200078e0252 */
[----:B------:R-:W-:Y:S01]  /*151e0*/  IADD3 R0, R80, -0x4e, RZ ;  /* 0xffffffb250007810 */ /* 0x000fe20007ffe0ff */
[----:B------:R1:W-:Y:S02]  /*151f0*/  LDGSTS.E [R169+0xc400], [R88.64], !P0 ;  /* 0x0c40000058a97fae */ /* 0x0003e4000c121844 */
[----:B---3--:R-:W-:Y:S02]  /*15200*/  IMAD.WIDE R92, R94, 0x4, R84 ;  /* 0x000000045e5c7825 */ /* 0x008fe400078e0254 */
        /* <DEDUP_REMOVED lines=118> */
[----:B------:R3:W-:Y:S02]  /*15970*/  LDGSTS.E [R169+0x1d600], [R158.64], !P3 ;  /* 0x1d6000009ea97fae */ /* 0x0007e4000d921844 */
[----:B------:R-:W-:Y:S01]  /*15980*/  IMAD.WIDE R160, R162, 0x4, R84 ;  /* 0x00000004a2a07825 */ /* 0x000fe200078e0254 */
[----:B------:R-:W-:-:S03]  /*15990*/  ISETP.GE.U32.AND P3, PT, R0, 0x7fffff6e, PT ;  /* 0x7fffff6e0000780c */ /* 0x000fc60003f66070 */
[----:B------:R-:W-:Y:S01]  /*159a0*/  IMAD.WIDE R162, R162, 0x4, R82 ;  /* 0x00000004a2a27825 */ /* 0x000fe200078e0252 */
[----:B------:R-:W-:Y:S01]  /*159b0*/  IADD3 R0, R80, -0x17, RZ ;  /* 0xffffffe950007810 */ /* 0x000fe20007ffe0ff */
[----:B------:R3:W-:Y:S02]  /*159c0*/  LDGSTS.E [R169+0x1e400], [R160.64], !P4 ;  /* 0x1e400000a0a97fae */ /* 0x0007e4000e121844 */
[----:B------:R-:W-:Y:S02]  /*159d0*/  IMAD R166, R252, 0x7d, RZ ;  /* 0x0000007dfca67824 */ /* 0x000fe400078e02ff */
[----:B------:R3:W-:Y:S01]  /*159e0*/  LDGSTS.E [R169+0x1e600], [R162.64], !P4 ;  /* 0x1e600000a2a97fae */ /* 0x0007e2000e121844 */
[----:B------:R-:W-:Y:S01]  /*159f0*/  ISETP.GE.U32.AND P4, PT, R0, 0x7fffff6a, PT ;  /* 0x7fffff6a0000780c */ /* 0x000fe20003f86070 */
[----:B------:R-:W-:Y:S01]  /*15a00*/  IMAD.WIDE R164, R166, 0x4, R84 ;  /* 0x00000004a6a47825 */ /* 0x000fe200078e0254 */
[----:B------:R-:W-:Y:S01]  /*15a10*/  SHF.L.U32 R0, R252, 0x1, RZ ;  /* 0x00000001fc007819 */ /* 0x000fe200000006ff */
[----:B------:R-:W-:Y:S02]  /*15a20*/  STL.64 [R1+0x30], R74 ;  /* 0x0000304a01007387 */ /* 0x000fe40000100a00 */
[----:B------:R-:W-:Y:S01]  /*15a30*/  IMAD.WIDE R166, R166, 0x4, R82 ;  /* 0x00000004a6a67825 */ /* 0x000fe200078e0252 */
[----:B------:R-:W-:Y:S01]  /*15a40*/  IADD3 R168, R80, -0x1b, RZ ;  /* 0xffffffe550a87810 */ /* 0x000fe20007ffe0ff */
[----:B------:R-:W-:Y:S02]  /*15a50*/  STL.64 [R1+0x28], R72 ;  /* 0x0000284801007387 */ /* 0x000fe40000100a00 */
[----:B------:R-:W-:-:S02]  /*15a60*/  IMAD.WIDE R78, R0, 0x4, R84 ;  /* 0x00000004004e7825 */ /* 0x000fc400078e0254 */
[----:B------:R2:W-:Y:S02]  /*15a70*/  STL.64 [R1], R70 ;  /* 0x0000004601007387 */ /* 0x0005e40000100a00 */
[----:B------:R-:W-:Y:S02]  /*15a80*/  IMAD.WIDE R76, R0, 0x4, R82 ;  /* 0x00000004004c7825 */ /* 0x000fe400078e0252 */
[----:B------:R3:W-:Y:S01]  /*15a90*/  LDGSTS.E [R169+0x1f400], [R164.64], !P2 ;  /* 0x1f400000a4a97fae */ /* 0x0007e2000d121844 */
[----:B------:R-:W-:-:S03]  /*15aa0*/  IADD3 R0, R80, -0x1f, RZ ;  /* 0xffffffe150007810 */ /* 0x000fc60007ffe0ff */
[----:B------:R3:W-:Y:S01]  /*15ab0*/  LDGSTS.E [R169+0x1f600], [R166.64], !P2 ;  /* 0x1f600000a6a97fae */ /* 0x0007e2000d121844 */
[----:B------:R-:W-:Y:S01]  /*15ac0*/  ISETP.GE.U32.AND P2, PT, R168, 0x7fffff66, PT ;  /* 0x7fffff66a800780c */ /* 0x000fe20003f46070 */
[----:B------:R-:W-:Y:S01]  /*15ad0*/  IMAD R168, R252, 0x6, RZ ;  /* 0x00000006fca87824 */ /* 0x000fe200078e02ff */
[----:B--2---:R-:W-:-:S03]  /*15ae0*/  LOP3.LUT R71, R81, 0x40, RZ, 0x3c, !PT ;  /* 0x0000004051477812 */ /* 0x004fc600078e3cff */
[C---:B------:R-:W-:Y:S02]  /*15af0*/  IMAD.WIDE R74, R168.reuse, 0x4, R84 ;  /* 0x00000004a84a7825 */ /* 0x040fe400078e0254 */
[----:B------:R2:W-:Y:S02]  /*15b00*/  LDGSTS.E [R71+0x800], [R78.64], !P5 ;  /* 0x008000004e477fae */ /* 0x0005e4000e921844 */
[----:B-1----:R-:W-:Y:S02]  /*15b10*/  IMAD.WIDE R72, R168, 0x4, R82 ;  /* 0x00000004a8487825 */ /* 0x002fe400078e0252 */
[----:B------:R1:W-:Y:S01]  /*15b20*/  LDGSTS.E [R71+0xa00], [R76.64], !P5 ;  /* 0x00a000004c477fae */ /* 0x0003e2000e921844 */
[----:B------:R-:W-:Y:S01]  /*15b30*/  ISETP.GE.U32.AND P5, PT, R0, 0x7fffff62, PT ;  /* 0x7fffff620000780c */ /* 0x000fe20003fa6070 */
[----:B------:R-:W-:Y:S01]  /*15b40*/  IMAD R0, R252, 0xa, RZ ;  /* 0x0000000afc007824 */ /* 0x000fe200078e02ff */
[----:B------:R-:W-:Y:S01]  /*15b50*/  IADD3 R168, R80, -0x23, RZ ;  /* 0xffffffdd50a87810 */ /* 0x000fe20007ffe0ff */
[----:B------:R2:W-:Y:S04]  /*15b60*/  STL.64 [R1+0x2a0], R78 ;  /* 0x0002a04e01007387 */ /* 0x0005e80000100a00 */
[----:B------:R1:W-:Y:S04]  /*15b70*/  LDGSTS.E [R71+0x1800], [R74.64], !P0 ;  /* 0x018000004a477fae */ /* 0x0003e8000c121844 */
[----:B------:R1:W-:Y:S04]  /*15b80*/  STL.64 [R1+0x298], R76 ;  /* 0x0002984c01007387 */ /* 0x0003e80000100a00 */
[----:B------:R3:W-:Y:S01]  /*15b90*/  LDGSTS.E [R71+0x1a00], [R72.64], !P0 ;  /* 0x01a0000048477fae */ /* 0x0007e2000c121844 */
[----:B--2---:R-:W-:Y:S01]  /*15ba0*/  IMAD.WIDE R78, R0, 0x4, R84 ;  /* 0x00000004004e7825 */ /* 0x004fe200078e0254 */
[----:B------:R-:W-:-:S03]  /*15bb0*/  ISETP.GE.U32.AND P0, PT, R168, 0x7fffff5e, PT ;  /* 0x7fffff5ea800780c */ /* 0x000fc60003f06070 */
[----:B------:R-:W-:Y:S02]  /*15bc0*/  IMAD R168, R252, 0xe, RZ ;  /* 0x0000000efca87824 */ /* 0x000fe400078e02ff */
[----:B-1----:R-:W-:Y:S01]  /*15bd0*/  IMAD.WIDE R76, R0, 0x4, R82 ;  /* 0x00000004004c7825 */ /* 0x002fe200078e0252 */
[----:B------:R-:W-:Y:S01]  /*15be0*/  IADD3 R0, R80, -0x27, RZ ;  /* 0xffffffd950007810 */ /* 0x000fe20007ffe0ff */
[----:B------:R1:W-:Y:S04]  /*15bf0*/  STL.64 [R1+0x260], R74 ;  /* 0x0002604a01007387 */ /* 0x0003e80000100a00 */
[----:B------:R2:W-:Y:S04]  /*15c00*/  LDGSTS.E [R71+0x2800], [R78.64], !P1 ;  /* 0x028000004e477fae */ /* 0x0005e8000c921844 */
[----:B------:R3:W-:Y:S01]  /*15c10*/  STL.64 [R1+0x258], R72 ;  /* 0x0002584801007387 */ /* 0x0007e20000100a00 */
[----:B-1----:R-:W-:-:S03]  /*15c20*/  IMAD.WIDE R74, R168, 0x4, R84 ;  /* 0x00000004a84a7825 */ /* 0x002fc600078e0254 */
[----:B------:R1:W-:Y:S01]  /*15c30*/  LDGSTS.E [R71+0x2a00], [R76.64], !P1 ;  /* 0x02a000004c477fae */ /* 0x0003e2000c921844 */
[----:B------:R-:W-:Y:S01]  /*15c40*/  ISETP.GE.U32.AND P1, PT, R0, 0x7fffff5a, PT ;  /* 0x7fffff5a0000780c */ /* 0x000fe20003f26070 */
[----:B------:R-:W-:Y:S02]  /*15c50*/  IMAD R0, R252, 0x12, RZ ;  /* 0x00000012fc007824 */ /* 0x000fe400078e02ff */
[----:B---3--:R-:W-:Y:S01]  /*15c60*/  IMAD.WIDE R72, R168, 0x4, R82 ;  /* 0x00000004a8487825 */ /* 0x008fe200078e0252 */
        /* <DEDUP_REMOVED lines=13> */
[----:B---3--:R-:W-:-:S03]  /*15d40*/  IMAD.WIDE R74, R168, 0x4, R84 ;  /* 0x00000004a84a7825 */ /* 0x008fc600078e0254 */
[----:B------:R3:W-:Y:S01]  /*15d50*/  LDGSTS.E [R71+0x4a00], [R76.64], !P3 ;  /* 0x04a000004c477fae */ /* 0x0007e2000d921844 */
[----:B------:R-:W-:Y:S01]  /*15d60*/  ISETP.GE.U32.AND P3, PT, R0, 0x7fffff52, PT ;  /* 0x7fffff520000780c */ /* 0x000fe20003f66070 */
[----:B------:R-:W-:Y:S02]  /*15d70*/  IMAD R0, R252, 0x1a, RZ ;  /* 0x0000001afc007824 */ /* 0x000fe400078e02ff */
[----:B--2---:R-:W-:Y:S01]  /*15d80*/  IMAD.WIDE R72, R168, 0x4, R82 ;  /* 0x00000004a8487825 */ /* 0x004fe200078e0252 */
[----:B------:R-:W-:Y:S01]  /*15d90*/  IADD3 R168, R80, -0x33, RZ ;  /* 0xffffffcd50a87810 */ /* 0x000fe20007ffe0ff */
[----:B------:R1:W-:Y:S04]  /*15da0*/  STL.64 [R1+0x1a0], R78 ;  /* 0x0001a04e01007387 */ /* 0x0003e80000100a00 */
[----:B------:R2:W-:Y:S04]  /*15db0*/  LDGSTS.E [R71+0x5800], [R74.64], !P4 ;  /* 0x058000004a477fae */ /* 0x0005e8000e121844 */
[----:B------:R3:W-:Y:S04]  /*15dc0*/  STL.64 [R1+0x198], R76 ;  /* 0x0001984c01007387 */ /* 0x0007e80000100a00 */
[----:B------:R2:W-:Y:S01]  /*15dd0*/  LDGSTS.E [R71+0x5a00], [R72.64], !P4 ;  /* 0x05a0000048477fae */ /* 0x0005e2000e121844 */
[----:B-1----:R-:W-:Y:S01]  /*15de0*/  IMAD.WIDE R78, R0, 0x4, R84 ;  /* 0x00000004004e7825 */ /* 0x002fe200078e0254 */
[----:B------:R-:W-:-:S03]  /*15df0*/  ISETP.GE.U32.AND P4, PT, R168, 0x7fffff4e, PT ;  /* 0x7fffff4ea800780c */ /* 0x000fc60003f86070 */
[----:B------:R-:W-:Y:S02]  /*15e00*/  IMAD R168, R252, 0x1e, RZ ;  /* 0x0000001efca87824 */ /* 0x000fe400078e02ff */
[----:B---3--:R-:W-:Y:S01]  /*15e10*/  IMAD.WIDE R76, R0, 0x4, R82 ;  /* 0x00000004004c7825 */ /* 0x008fe200078e0252 */
[----:B------:R-:W-:Y:S01]  /*15e20*/  IADD3 R0, R80, -0x37, RZ ;  /* 0xffffffc950007810 */ /* 0x000fe20007ffe0ff */
[----:B------:R2:W-:Y:S04]  /*15e30*/  STL.64 [R1+0x160], R74 ;  /* 0x0001604a01007387 */ /* 0x0005e80000100a00 */
[----:B------:R1:W-:Y:S04]  /*15e40*/  LDGSTS.E [R71+0x6800], [R78.64], !P2 ;  /* 0x068000004e477fae */ /* 0x0003e8000d121844 */
[----:B------:R3:W-:Y:S01]  /*15e50*/  STL.64 [R1+0x158], R72 ;  /* 0x0001584801007387 */ /* 0x0007e20000100a00 */
[----:B--2---:R-:W-:-:S03]  /*15e60*/  IMAD.WIDE R74, R168, 0x4, R84 ;  /* 0x00000004a84a7825 */ /* 0x004fc600078e0254 */
        /* <DEDUP_REMOVED lines=12> */
[----:B--2---:R-:W-:Y:S01]  /*15f30*/  IMAD.WIDE R76, R0, 0x4, R82 ;  /* 0x00000004004c7825 */ /* 0x004fe200078e0252 */
        /* <DEDUP_REMOVED lines=8> */
[----:B------:R-:W-:Y:S01]  /*15fc0*/  STL.64 [R1+0xa0], R78 ;  /* 0x0000a04e01007387 */ /* 0x000fe20000100a00 */
[----:B--2---:R-:W-:-:S03]  /*15fd0*/  IMAD.WIDE R72, R168, 0x4, R82 ;  /* 0x00000004a8487825 */ /* 0x004fc600078e0252 */
[----:B------:R-:W-:Y:S01]  /*15fe0*/  STL.64 [R1+0x98], R76 ;  /* 0x0000984c01007387 */ /* 0x000fe20000100a00 */
[----:B------:R-:W-:-:S03]  /*15ff0*/  IADD3 R168, R80, -0x43, RZ ;  /* 0xffffffbd50a87810 */ /* 0x000fc60007ffe0ff */
[----:B------:R2:W-:Y:S01]  /*16000*/  STL.64 [R1+0x60], R74 ;  /* 0x0000604a01007387 */ /* 0x0005e20000100a00 */
[----:B------:R-:W-:-:S03]  /*16010*/  IMAD R170, R252, 0x2e, RZ ;  /* 0x0000002efcaa7824 */ /* 0x000fc600078e02ff */
[----:B------:R2:W-:Y:S04]  /*16020*/  LDGSTS.E [R71+0x9800], [R74.64], !P1 ;  /* 0x098000004a477fae */ /* 0x0005e8000c921844 */
[----:B------:R1:W-:Y:S04]  /*16030*/  STL.64 [R1+0x58], R72 ;  /* 0x0000584801007387 */ /* 0x0003e80000100a00 */
[----:B------:R1:W-:Y:S01]  /*16040*/  LDGSTS.E [R71+0x9a00], [R72.64], !P1 ;  /* 0x09a0000048477fae */ /* 0x0003e2000c921844 */
[----:B--2---:R-:W-:Y:S01]  /*16050*/  IMAD.WIDE R74, R0, 0x4, R84 ;  /* 0x00000004004a7825 */ /* 0x004fe200078e0254 */
[----:B------:R-:W-:-:S03]  /*16060*/  ISETP.GE.U32.AND P1, PT, R168, 0x7fffff3e, PT ;  /* 0x7fffff3ea800780c */ /* 0x000fc60003f26070 */
[----:B------:R-:W-:Y:S01]  /*16070*/  IMAD.WIDE R168, R170, 0x4, R84 ;  /* 0x00000004aaa87825 */ /* 0x000fe200078e0254 */
[----:B------:R2:W-:Y:S03]  /*16080*/  LDGSTS.E [R71+0xa800], [R74.64], !P6 ;  /* 0x0a8000004a477fae */ /* 0x0005e6000f121844 */
[----:B-1----:R-:W-:Y:S01]  /*16090*/  IMAD.WIDE R72, R0, 0x4, R82 ;  /* 0x0000000400487825 */ /* 0x002fe200078e0252 */
[----:B------:R-:W-:-:S03]  /*160a0*/  IADD3 R0, R80, -0x47, RZ ;  /* 0xffffffb950007810 */ /* 0x000fc60007ffe0ff */
[----:B------:R-:W-:Y:S01]  /*160b0*/  IMAD.WIDE R170, R170, 0x4, R82 ;  /* 0x00000004aaaa7825 */ /* 0x000fe200078e0252 */
[----:B------:R2:W-:Y:S01]  /*160c0*/  LDGSTS.E [R71+0xaa00], [R72.64], !P6 ;  /* 0x0aa0000048477fae */ /* 0x0005e2000f121844 */
[----:B------:R-:W-:Y:S02]  /*160d0*/  ISETP.GE.U32.AND P6, PT, R0, 0x7fffff3a, PT ;  /* 0x7fffff3a0000780c */ /* 0x000fe40003fc6070 */
[----:B------:R-:W-:Y:S01]  /*160e0*/  IMAD R174, R252, 0x32, RZ ;  /* 0x00000032fcae7824 */ /* 0x000fe200078e02ff */
[----:B------:R-:W-:Y:S01]  /*160f0*/  IADD3 R0, R80, -0x4b, RZ ;  /* 0xffffffb550007810 */ /* 0x000fe20007ffe0ff */
[----:B------:R2:W-:Y:S01]  /*16100*/  LDGSTS.E [R71+0xb800], [R168.64], !P3 ;  /* 0x0b800000a8477fae */ /* 0x0005e2000d921844 */
[----:B------:R-:W-:Y:S02]  /*16110*/  IMAD R178, R252, 0x36, RZ ;  /* 0x00000036fcb27824 */ /* 0x000fe400078e02ff */
[----:B------:R-:W-:Y:S01]  /*16120*/  IMAD.WIDE R172, R174, 0x4, R84 ;  /* 0x00000004aeac7825 */ /* 0x000fe200078e0254 */
[----:B------:R2:W-:Y:S01]  /*16130*/  LDGSTS.E [R71+0xba00], [R170.64], !P3 ;  /* 0x0ba00000aa477fae */ /* 0x0005e2000d921844 */
[----:B------:R-:W-:-:S02]  /*16140*/  ISETP.GE.U32.AND P3, PT, R0, 0x7fffff36, PT ;  /* 0x7fffff360000780c */ /* 0x000fc40003f66070 */
        /* <DEDUP_REMOVED lines=135> */
[----:B------:R-:W-:Y:S01]  /*169c0*/  IMAD R0, R252, 0x3, RZ ;  /* 0x00000003fc007824 */ /* 0x000fe200078e02ff */
[----:B----4-:R-:W-:Y:S01]  /*169d0*/  LOP3.LUT R81, R81, 0x60, RZ, 0x3c, !PT ;  /* 0x0000006051517812 */ /* 0x010fe200078e3cff */
[----:B------:R-:W-:Y:S02]  /*169e0*/  STL.64 [R1+0x20], R74 ;  /* 0x0000204a01007387 */ /* 0x000fe40000100a00 */
[----:B---3--:R-:W-:-:S02]  /*169f0*/  IMAD.WIDE R76, R0, 0x4, R84 ;  /* 0x00000004004c7825 */ /* 0x008fc400078e0254 */
[----:B------:R2:W-:Y:S01]  /*16a00*/  LDGSTS.E [R71+0x1fa00], [R250.64], !P6 ;  /* 0x1fa00000fa477fae */ /* 0x0005e2000f121844 */
[----:B------:R-:W-:-:S03]  /*16a10*/  ISETP.GE.U32.AND P6, PT, R70, 0x7fffff65, PT ;  /* 0x7fffff654600780c */ /* 0x000fc60003fc6070 */
[----:B------:R1:W-:Y:S04]  /*16a20*/  STL.64 [R1+0x18], R72 ;  /* 0x0000184801007387 */ /* 0x0003e80000100a00 */
[----:B------:R3:W-:Y:S01]  /*16a30*/  LDGSTS.E [R81+0xc00], [R76.64], !P3 ;  /* 0x00c000004c517fae */ /* 0x0007e2000d921844 */
[----:B--2---:R-:W-:Y:S01]  /*16a40*/  IMAD.WIDE R70, R0, 0x4, R82 ;  /* 0x0000000400467825 */ /* 0x004fe200078e0252 */
[----:B------:R-:W-:-:S03]  /*16a50*/  IADD3 R0, R80, -0x20, RZ ;  /* 0xffffffe050007810 */ /* 0x000fc60007ffe0ff */
[----:B-1----:R-:W-:Y:S01]  /*16a60*/  IMAD R72, R252, 0x7, RZ ;  /* 0x00000007fc487824 */ /* 0x002fe200078e02ff */
[----:B------:R3:W-:Y:S03]  /*16a70*/  STL.64 [R1+0x290], R76 ;  /* 0x0002904c01007387 */ /* 0x0007e60000100a00 */
[----:B------:R-:W-:Y:S01]  /*16a80*/  IMAD.WIDE R74, R72, 0x4, R84 ;  /* 0x00000004484a7825 */ /* 0x000fe200078e0254 */
[----:B------:R1:W-:Y:S01]  /*16a90*/  LDGSTS.E [R81+0xe00], [R70.64], !P3 ;  /* 0x00e0000046517fae */ /* 0x0003e2000d921844 */
[----:B------:R-:W-:Y:S02]  /*16aa0*/  ISETP.GE.U32.AND P3, PT, R0, 0x7fffff61, PT ;  /* 0x7fffff610000780c */ /* 0x000fe40003f66070 */
[----:B------:R-:W-:Y:S01]  /*16ab0*/  IMAD.WIDE R72, R72, 0x4, R82 ;  /* 0x0000000448487825 */ /* 0x000fe200078e0252 */
[----:B------:R1:W-:Y:S03]  /*16ac0*/  STL.64 [R1+0x288], R70 ;  /* 0x0002884601007387 */ /* 0x0003e60000100a00 */
[----:B------:R-:W-:Y:S01]  /*16ad0*/  IMAD R0, R252, 0xb, RZ ;  /* 0x0000000bfc007824 */ /* 0x000fe200078e02ff */
[----:B------:R2:W-:Y:S03]  /*16ae0*/  LDGSTS.E [R81+0x1c00], [R74.64], !P4 ;  /* 0x01c000004a517fae */ /* 0x0005e6000e121844 */
[----:B---3--:R-:W-:Y:S01]  /*16af0*/  IMAD.WIDE R76, R0, 0x4, R84 ;  /* 0x00000004004c7825 */ /* 0x008fe200078e0254 */
[----:B------:R-:W-:Y:S01]  /*16b00*/  STL.64 [R1+0x250], R74 ;  /* 0x0002504a01007387 */ /* 0x000fe20000100a00 */
[----:B-1----:R-:W-:-:S03]  /*16b10*/  IADD3 R70, R80, -0x24, RZ ;  /* 0xffffffdc50467810 */ /* 0x002fc60007ffe0ff */
[----:B------:R1:W-:Y:S01]  /*16b20*/  LDGSTS.E [R81+0x1e00], [R72.64], !P4 ;  /* 0x01e0000048517fae */ /* 0x0003e2000e121844 */
[----:B------:R-:W-:-:S03]  /*16b30*/  ISETP.GE.U32.AND P4, PT, R70, 0x7fffff5d, PT ;  /* 0x7fffff5d4600780c */ /* 0x000fc60003f86070 */
[----:B------:R1:W-:Y:S01]  /*16b40*/  STL.64 [R1+0x248], R72 ;  /* 0x0002484801007387 */ /* 0x0003e20000100a00 */
[----:B------:R-:W-:Y:S01]  /*16b50*/  IMAD.WIDE R70, R0, 0x4, R82 ;  /* 0x0000000400467825 */ /* 0x000fe200078e0252 */
[----:B------:R-:W-:Y:S02]  /*16b60*/  IADD3 R0, R80, -0x28, RZ ;  /* 0xffffffd850007810 */ /* 0x000fe40007ffe0ff */
[----:B------:R3:W-:Y:S01]  /*16b70*/  LDGSTS.E [R81+0x2c00], [R76.64], !P2 ;  /* 0x02c000004c517fae */ /* 0x0007e2000d121844 */
[----:B-1----:R-:W-:-:S03]  /*16b80*/  IMAD R72, R252, 0xf, RZ ;  /* 0x0000000ffc487824 */ /* 0x002fc600078e02ff */
[----:B------:R3:W-:Y:S01]  /*16b90*/  STL.64 [R1+0x210], R76 ;  /* 0x0002104c01007387 */ /* 0x0007e20000100a00 */
[----:B--2---:R-:W-:-:S03]  /*16ba0*/  IMAD.WIDE R74, R72, 0x4, R84 ;  /* 0x00000004484a7825 */ /* 0x004fc600078e0254 */
[----:B------:R1:W-:Y:S01]  /*16bb0*/  LDGSTS.E [R81+0x2e00], [R70.64], !P2 ;  /* 0x02e0000046517fae */ /* 0x0003e2000d121844 */
[----:B------:R-:W-:Y:S01]  /*16bc0*/  ISETP.GE.U32.AND P2, PT, R0, 0x7fffff59, PT ;  /* 0x7fffff590000780c */ /* 0x000fe20003f46070 */
[----:B------:R-:W-:Y:S02]  /*16bd0*/  IMAD.WIDE R72, R72, 0x4, R82 ;  /* 0x0000000448487825 */ /* 0x000fe400078e0252 */
[----:B------:R1:W-:Y:S02]  /*16be0*/  STL.64 [R1+0x208], R70 ;  /* 0x0002084601007387 */ /* 0x0003e40000100a00 */
[----:B------:R-:W-:Y:S02]  /*16bf0*/  IMAD R0, R252, 0x13, RZ ;  /* 0x00000013fc007824 */ /* 0x000fe400078e02ff */
[----:B------:R2:W-:Y:S02]  /*16c00*/  LDGSTS.E [R81+0x3c00], [R74.64], !P5 ;  /* 0x03c000004a517fae */ /* 0x0005e4000e921844 */
[----:B---3--:R-:W-:-:S02]  /*16c10*/  IMAD.WIDE R76, R0, 0x4, R84 ;  /* 0x00000004004c7825 */ /* 0x008fc400078e0254 */
        /* <DEDUP_REMOVED lines=162> */
[----:B------:R3:W-:Y:S01]  /*17640*/  LDGSTS.E [R81+0x15e00], [R72.64], !P3 ;  /* 0x15e0000048517fae */ /* 0x0007e2000d921844 */
[----:B-1----:R-:W-:-:S03]  /*17650*/  IADD3 R70, R80, -0x74, RZ ;  /* 0xffffff8c50467810 */ /* 0x002fc60007ffe0ff */
[----:B------:R-:W-:Y:S01]  /*17660*/  STL.64 [R1+0x378], R74 ;  /* 0x0003784a01007387 */ /* 0x000fe20000100a00 */
[----:B------:R-:W-:Y:S01]  /*17670*/  ISETP.GE.U32.AND P3, PT, R70, 0x7fffff0d, PT ;  /* 0x7fffff0d4600780c */ /* 0x000fe20003f66070 */
[----:B------:R-:W-:Y:S01]  /*17680*/  IMAD.WIDE R70, R0, 0x4, R82 ;  /* 0x0000000400467825 */ /* 0x000fe200078e0252 */
[----:B------:R-:W-:Y:S01]  /*17690*/  IADD3 R0, R80, -0x78, RZ ;  /* 0xffffff8850007810 */ /* 0x000fe20007ffe0ff */
[----:B------:R3:W-:Y:S04]  /*176a0*/  STL.64 [R1+0x370], R72 ;  /* 0x0003704801007387 */ /* 0x0007e80000100a00 */
[----:B------:R1:W-:Y:S04]  /*176b0*/  LDGSTS.E [R81+0x16c00], [R76.64], !P4 ;  /* 0x16c000004c517fae */ /* 0x0003e8000e121844 */
[----:B------:R4:W-:Y:S01]  /*176c0*/  LDGSTS.E [R81+0x16e00], [R70.64], !P4 ;  /* 0x16e0000046517fae */ /* 0x0009e2000e121844 */
[----:B------:R-:W-:Y:S01]  /*176d0*/  ISETP.GE.U32.AND P4, PT, R0, 0x7fffff09, PT ;  /* 0x7fffff090000780c */ /* 0x000fe20003f86070 */
[----:B------:R-:W-:-:S02]  /*176e0*/  IMAD R0, R252, 0x63, RZ ;  /* 0x00000063fc007824 */ /* 0x000fc400078e02ff */
[----:B---3--:R-:W-:Y:S01]  /*176f0*/  IMAD R72, R252, 0x5f, RZ ;  /* 0x0000005ffc487824 */ /* 0x008fe200078e02ff */
[----:B------:R-:W-:Y:S01]  /*17700*/  STL.64 [R1+0x368], R76 ;  /* 0x0003684c01007387 */ /* 0x000fe20000100a00 */
[----:B------:R-:W-:-:S04]  /*17710*/  IMAD.WIDE R78, R0, 0x4, R84 ;  /* 0x00000004004e7825 */ /* 0x000fc800078e0254 */
[C---:B--2---:R-:W-:Y:S01]  /*17720*/  IMAD.WIDE R74, R72.reuse, 0x4, R84 ;  /* 0x00000004484a7825 */ /* 0x044fe200078e0254 */
[----:B------:R-:W-:Y:S03]  /*17730*/  STL.64 [R1+0x360], R70 ;  /* 0x0003604601007387 */ /* 0x000fe60000100a00 */
[----:B------:R-:W-:Y:S01]  /*17740*/  IMAD.WIDE R72, R72, 0x4, R82 ;  /* 0x0000000448487825 */ /* 0x000fe200078e0252 */
[----:B------:R-:W-:Y:S04]  /*17750*/  STL.64 [R1+0x358], R74 ;  /* 0x0003584a01007387 */ /* 0x000fe80000100a00 */
[----:B------:R2:W-:Y:S04]  /*17760*/  LDGSTS.E [R81+0x17c00], [R74.64], !P2 ;  /* 0x17c000004a517fae */ /* 0x0005e8000d121844 */
[----:B------:R-:W-:Y:S04]  /*17770*/  STL.64 [R1+0x350], R72 ;  /* 0x0003504801007387 */ /* 0x000fe80000100a00 */
[----:B------:R3:W-:Y:S04]  /*17780*/  LDGSTS.E [R81+0x17e00], [R72.64], !P2 ;  /* 0x17e0000048517fae */ /* 0x0007e8000d121844 */
[----:B------:R1:W-:Y:S04]  /*17790*/  STL.64 [R1+0x348], R78 ;  /* 0x0003484e01007387 */ /* 0x0003e80000100a00 */
[----:B------:R1:W-:Y:S04]  /*177a0*/  LDGSTS.E [R81+0x18c00], [R78.64], !P5 ;  /* 0x18c000004e517fae */ /* 0x0003e8000e921844 */
[----:B-1----:R-:W1:Y:S01]  /*177b0*/  S2R R79, SR_TID.X ;  /* 0x00000000004f7919 */ /* 0x002e620000002100 */
[----:B----4-:R-:W-:-:S04]  /*177c0*/  IADD3 R70, R80, -0x7c, RZ ;  /* 0xffffff8450467810 */ /* 0x010fc80007ffe0ff */
[----:B------:R-:W-:Y:S01]  /*177d0*/  ISETP.GE.U32.AND P2, PT, R70, 0x7fffff05, PT ;  /* 0x7fffff054600780c */ /* 0x000fe20003f46070 */
[----:B------:R-:W-:Y:S02]  /*177e0*/  IMAD R70, R252, 0x67, RZ ;  /* 0x00000067fc467824 */ /* 0x000fe400078e02ff */
[----:B--2---:R-:W-:Y:S01]  /*177f0*/  IMAD.WIDE R74, R0, 0x4, R82 ;  /* 0x00000004004a7825 */ /* 0x004fe200078e0252 */
[----:B------:R-:W-:-:S03]  /*17800*/  IADD3 R0, R80, -0x80, RZ ;  /* 0xffffff8050007810 */ /* 0x000fc60007ffe0ff */
[----:B------:R-:W-:Y:S01]  /*17810*/  IMAD.WIDE R76, R70, 0x4, R84 ;  /* 0x00000004464c7825 */ /* 0x000fe200078e0254 */
[----:B------:R2:W-:Y:S03]  /*17820*/  STL.64 [R1+0x340], R74 ;  /* 0x0003404a01007387 */ /* 0x0005e60000100a00 */
[----:B---3--:R-:W-:Y:S01]  /*17830*/  IMAD R72, R252, 0x6b, RZ ;  /* 0x0000006bfc487824 */ /* 0x008fe200078e02ff */
[----:B------:R2:W-:Y:S01]  /*17840*/  LDGSTS.E [R81+0x18e00], [R74.64], !P5 ;  /* 0x18e000004a517fae */ /* 0x0005e2000e921844 */
[----:B------:R-:W-:Y:S01]  /*17850*/  IMAD.WIDE R70, R70, 0x4, R82 ;  /* 0x0000000446467825 */ /* 0x000fe200078e0252 */
[----:B------:R-:W-:Y:S02]  /*17860*/  ISETP.GE.U32.AND P5, PT, R0, 0x7fffff01, PT ;  /* 0x7fffff010000780c */ /* 0x000fe40003fa6070 */
[----:B------:R3:W-:Y:S01]  /*17870*/  LDGSTS.E [R81+0x19c00], [R76.64], !P0 ;  /* 0x19c000004c517fae */ /* 0x0007e2000c121844 */
[----:B-1----:R-:W-:-:S03]  /*17880*/  LOP3.LUT R79, R79, 0x7f, RZ, 0xc0, !PT ;  /* 0x0000007f4f4f7812 */ /* 0x002fc600078ec0ff */
[----:B------:R3:W-:Y:S01]  /*17890*/  STL.64 [R1+0x1230], R76 ;  /* 0x0012304c01007387 */ /* 0x0007e20000100a00 */
[----:B--2---:R-:W-:-:S03]  /*178a0*/  IMAD.WIDE R74, R72, 0x4, R84 ;  /* 0x00000004484a7825 */ /* 0x004fc600078e0254 */
[----:B------:R1:W-:Y:S01]  /*178b0*/  LDGSTS.E [R81+0x19e00], [R70.64], !P0 ;  /* 0x19e0000046517fae */ /* 0x0003e2000c121844 */
[----:B------:R-:W-:Y:S01]  /*178c0*/  ISETP.GE.AND P0, PT, R79, R0, PT ;  /* 0x000000004f00720c */ /* 0x000fe20003f06270 */
[----:B------:R-:W-:Y:S02]  /*178d0*/  IMAD.WIDE R72, R72, 0x4, R82 ;  /* 0x0000000448487825 */ /* 0x000fe400078e0252 */
[----:B------:R1:W-:Y:S02]  /*178e0*/  STL.64 [R1+0x1238], R70 ;  /* 0x0012384601007387 */ /* 0x0003e40000100a00 */
[----:B------:R-:W-:Y:S02]  /*178f0*/  IMAD R0, R252, 0x6f, RZ ;  /* 0x0000006ffc007824 */ /* 0x000fe400078e02ff */
[----:B------:R2:W-:Y:S02]  /*17900*/  LDGSTS.E [R81+0x1ac00], [R74.64], !P1 ;  /* 0x1ac000004a517fae */ /* 0x0005e4000c921844 */
[----:B---3--:R-:W-:-:S02]  /*17910*/  IMAD.WIDE R76, R0, 0x4, R84 ;  /* 0x00000004004c7825 */ /* 0x008fc400078e0254 */
[----:B------:R3:W-:Y:S01]  /*17920*/  LDGSTS.E [R81+0x1ae00], [R72.64], !P1 ;  /* 0x1ae0000048517fae */ /* 0x0007e2000c921844 */
[----:B-1----:R-:W-:-:S03]  /*17930*/  IADD3 R70, R80, -0x81, RZ ;  /* 0xffffff7f50467810 */ /* 0x002fc60007ffe0ff */
[----:B------:R2:W-:Y:S01]  /*17940*/  STL.64 [R1+0x1250], R74 ;  /* 0x0012504a01007387 */ /* 0x0005e20000100a00 */
[----:B------:R-:W-:Y:S01]  /*17950*/  ISETP.GE.U32.AND P1, PT, R70, 0x7fffff00, PT ;  /* 0x7fffff004600780c */ /* 0x000fe20003f26070 */
[----:B------:R-:W-:Y:S02]  /*17960*/  IMAD R70, R252, 0x73, RZ ;  /* 0x00000073fc467824 */ /* 0x000fe400078e02ff */
[----:B------:R3:W-:Y:S04]  /*17970*/  STL.64 [R1+0x1268], R72 ;  /* 0x0012684801007387 */ /* 0x0007e80000100a00 */
[----:B------:R1:W-:Y:S01]  /*17980*/  LDGSTS.E [R81+0x1bc00], [R76.64], !P6 ;  /* 0x1bc000004c517fae */ /* 0x0003e2000f121844 */
[----:B--2---:R-:W-:Y:S01]  /*17990*/  IMAD.WIDE R74, R0, 0x4, R82 ;  /* 0x00000004004a7825 */ /* 0x004fe200078e0252 */
[----:B------:R-:W-:-:S03]  /*179a0*/  IADD3 R0, R80, -0x85, RZ ;  /* 0xffffff7b50007810 */ /* 0x000fc60007ffe0ff */
[----:B---3--:R-:W-:Y:S01]  /*179b0*/  IMAD.WIDE R72, R70, 0x4, R84 ;  /* 0x0000000446487825 */ /* 0x008fe200078e0254 */
[----:B------:R2:W-:Y:S01]  /*179c0*/  LDGSTS.E [R81+0x1be00], [R74.64], !P6 ;  /* 0x1be000004a517fae */ /* 0x0005e2000f121844 */
[----:B------:R-:W-:Y:S02]  /*179d0*/  ISETP.GE.U32.AND P6, PT, R0, 0x7ffffefc, PT ;  /* 0x7ffffefc0000780c */ /* 0x000fe40003fc6070 */
[----:B------:R-:W-:Y:S01]  /*179e0*/  IMAD.WIDE R70, R70, 0x4, R82 ;  /* 0x0000000446467825 */ /* 0x000fe200078e0252 */
[----:B------:R-:W-:Y:S01]  /*179f0*/  IADD3 R0, R80, -0x89, RZ ;  /* 0xffffff7750007810 */ /* 0x000fe20007ffe0ff */
[----:B------:R3:W-:Y:S04]  /*17a00*/  LDGSTS.E [R81+0x1cc00], [R72.64], !P3 ;  /* 0x1cc0000048517fae */ /* 0x0007e8000d921844 */
[----:B------:R4:W-:Y:S01]  /*17a10*/  LDGSTS.E [R81+0x1ce00], [R70.64], !P3 ;  /* 0x1ce0000046517fae */ /* 0x0009e2000d921844 */
[----:B------:R-:W-:Y:S01]  /*17a20*/  ISETP.GE.U32.AND P3, PT, R0, 0x7ffffef8, PT ;  /* 0x7ffffef80000780c */ /* 0x000fe20003f66070 */
[----:B------:R-:W-:-:S02]  /*17a30*/  IMAD R0, R252, 0x77, RZ ;  /* 0x00000077fc007824 */ /* 0x000fc400078e02ff */
[----:B------:R1:W-:Y:S04]  /*17a40*/  STL.64 [R1+0x1270], R76 ;  /* 0x0012704c01007387 */ /* 0x0003e80000100a00 */
[----:B------:R-:W-:Y:S04]  /*17a50*/  STL.64 [R1+0x12b8], R74 ;  /* 0x0012b84a01007387 */ /* 0x000fe80000100a00 */
[----:B------:R3:W-:Y:S04]  /*17a60*/  STL.64 [R1+0x1288], R72 ;  /* 0x0012884801007387 */ /* 0x0007e80000100a00 */
[----:B------:R4:W-:Y:S01]  /*17a70*/  STL.64 [R1+0x12c8], R70 ;  /* 0x0012c84601007387 */ /* 0x0009e20000100a00 */
[----:B-1----:R-:W-:-:S02]  /*17a80*/  IMAD R76, R252, 0x7b, RZ ;  /* 0x0000007bfc4c7824 */ /* 0x002fc400078e02ff */
[----:B------:R-:W-:Y:S02]  /*17a90*/  IMAD R78, R252, 0x7f, RZ ;  /* 0x0000007ffc4e7824 */ /* 0x000fe400078e02ff */
[----:B---3--:R-:W-:-:S04]  /*17aa0*/  IMAD.WIDE R72, R0, 0x4, R82 ;  /* 0x0000000400487825 */ /* 0x008fc800078e0252 */
[----:B----4-:R-:W-:-:S04]  /*17ab0*/  IMAD.WIDE R70, R0, 0x4, R84 ;  /* 0x0000000400467825 */ /* 0x010fc800078e0254 */
[----:B------:R-:W-:Y:S01]  /*17ac0*/  IMAD.MOV.U32 R0, RZ, RZ, 0x7f ;  /* 0x0000007fff007424 */ /* 0x000fe200078e00ff */
[----:B------:R1:W-:Y:S01]  /*17ad0*/  STL.64 [R1+0x1290], R70 ;  /* 0x0012904601007387 */ /* 0x0003e20000100a00 */
[----:B------:R-:W-:Y:S02]  /*17ae0*/  IMAD.MOV.U32 R252, RZ, RZ, c[0x0][0x180] ;  /* 0x00006000fffc7624 */ /* 0x000fe400078e00ff */
[----:B--2---:R-:W-:Y:S01]  /*17af0*/  IMAD.WIDE R74, R76, 0x4, R84 ;  /* 0x000000044c4a7825 */ /* 0x004fe200078e0254 */
[----:B------:R-:W-:Y:S01]  /*17b00*/  IADD3 R0, R0, c[0x0][0x180], RZ ;  /* 0x0000600000007a10 */ /* 0x000fe20007ffe0ff */
[----:B------:R2:W-:Y:S02]  /*17b10*/  STL.64 [R1+0x12d8], R72 ;  /* 0x0012d84801007387 */ /* 0x0005e40000100a00 */
[----:B------:R-:W-:Y:S02]  /*17b20*/  IMAD.WIDE R76, R76, 0x4, R82 ;  /* 0x000000044c4c7825 */ /* 0x000fe400078e0252 */
[----:B------:R1:W-:Y:S01]  /*17b30*/  LDGSTS.E [R81+0x1dc00], [R70.64], !P4 ;  /* 0x1dc0000046517fae */ /* 0x0003e2000e121844 */
[----:B------:R-:W-:-:S03]  /*17b40*/  IADD3 R80, R252, -0x8d, RZ ;  /* 0xffffff73fc507810 */ /* 0x000fc60007ffe0ff */
[----:B------:R2:W-:Y:S01]  /*17b50*/  LDGSTS.E [R81+0x1de00], [R72.64], !P4 ;  /* 0x1de0000048517fae */ /* 0x0005e2000e121844 */
[----:B------:R-:W-:-:S03]  /*17b60*/  ISETP.GT.AND P4, PT, R0, 0x7f, PT ;  /* 0x0000007f0000780c */ /* 0x000fc60003f84270 */
[----:B------:R3:W-:Y:S04]  /*17b70*/  LDGSTS.E [R81+0x1ec00], [R74.64], !P2 ;  /* 0x1ec000004a517fae */ /* 0x0007e8000d121844 */
[----:B-1----:R1:W5:Y:S04]  /*17b80*/  LDL.LU.64 R70, [R1+0x21a0] ;  /* 0x0021a00001467983 */ /* 0x0023680000300a00 */
[----:B--2---:R1:W5:Y:S04]  /*17b90*/  LDL.LU.64 R72, [R1+0x2198] ;  /* 0x0021980001487983 */ /* 0x0043680000300a00 */
[----:B------:R3:W-:Y:S01]  /*17ba0*/  STL.64 [R1+0x1298], R74 ;  /* 0x0012984a01007387 */ /* 0x0007e20000100a00 */
[----:B------:R-:W-:-:S03]  /*17bb0*/  SEL R0, RZ, 0x4, !P4 ;  /* 0x00000004ff007807 */ /* 0x000fc60006000000 */
[----:B------:R2:W-:Y:S04]  /*17bc0*/  STL.64 [R1+0x12e8], R76 ;  /* 0x0012e84c01007387 */ /* 0x0005e80000100a00 */
[----:B------:R2:W-:Y:S01]  /*17bd0*/  LDGSTS.E [R81+0x1ee00], [R76.64], !P2 ;  /* 0x1ee000004c517fae */ /* 0x0005e2000d121844 */
[----:B------:R-:W-:Y:S02]  /*17be0*/  ISETP.GE.AND P2, PT, R79, c[0x0][0x180], PT ;  /* 0x000060004f007a0c */ /* 0x000fe40003f46270 */
[----:B------:R-:W-:Y:S01]  /*17bf0*/  ISETP.GE.U32.AND P4, PT, R80, 0x7ffffef4, PT ;  /* 0x7ffffef45000780c */ /* 0x000fe20003f86070 */
[----:B---3--:R1:W5:Y:S04]  /*17c00*/  LDL.LU.64 R74, [R1+0x2190] ;  /* 0x00219000014a7983 */ /* 0x0083680000300a00 */
[----:B------:R1:W5:Y:S01]  /*17c10*/  LDL.LU R80, [R1+0x2188] ;  /* 0x0021880001507983 */ /* 0x0003620000300800 */
[----:B--2---:R-:W-:-:S04]  /*17c20*/  IMAD.WIDE R76, R78, 0x4, R84 ;  /* 0x000000044e4c7825 */ /* 0x004fc800078e0254 */
[----:B------:R-:W-:Y:S01]  /*17c30*/  IMAD.WIDE R78, R78, 0x4, R82 ;  /* 0x000000044e4e7825 */ /* 0x000fe200078e0252 */
[----:B------:R2:W-:Y:S04]  /*17c40*/  STL.64 [R1+0x12a8], R76 ;  /* 0x0012a84c01007387 */ /* 0x0005e80000100a00 */
[----:B------:R3:W-:Y:S04]  /*17c50*/  STL.64 [R1+0x12f8], R78 ;  /* 0x0012f84e01007387 */ /* 0x0007e80000100a00 */
[----:B------:R2:W-:Y:S04]  /*17c60*/  LDGSTS.E [R81+0x1fc00], [R76.64], !P5 ;  /* 0x1fc000004c517fae */ /* 0x0005e8000e921844 */
[----:B------:R3:W-:Y:S04]  /*17c70*/  LDGSTS.E [R81+0x1fe00], [R78.64], !P5 ;  /* 0x1fe000004e517fae */ /* 0x0007e8000e921844 */
[----:B--2---:R1:W5:Y:S04]  /*17c80*/  LDL.LU.64 R76, [R1+0x2180] ;  /* 0x00218000014c7983 */ /* 0x0043680000300a00 */
[----:B---3--:R1:W5:Y:S04]  /*17c90*/  LDL.LU.64 R78, [R1+0x2178] ;  /* 0x00217800014e7983 */ /* 0x0083680000300a00 */
[----:B------:R1:W5:Y:S01]  /*17ca0*/  LDL.LU R81, [R1+0x2174] ;  /* 0x0021740001517983 */ /* 0x0003620000300800 */
[----:B------:R-:W-:-:S02]  /*17cb0*/  IADD3 R252, R252, -0x91, RZ ;  /* 0xffffff6ffcfc7810 */ /* 0x000fc40007ffe0ff */
[----:B------:R-:W-:Y:S02]  /*17cc0*/  SEL R0, R0, RZ, !P2 ;  /* 0x000000ff00007207 */ /* 0x000fe40005000000 */
[----:B------:R-:W-:Y:S01]  /*17cd0*/  ISETP.GE.U32.AND P2, PT, R252, 0x7ffffef0, PT ;  /* 0x7ffffef0fc00780c */ /* 0x000fe20003f46070 */
[----:B------:R-:W-:Y:S01]  /*17ce0*/  IMAD.MOV.U32 R252, RZ, RZ, c[0x0][0x188] ;  /* 0x00006200fffc7624 */ /* 0x000fe200078e00ff */
[----:B------:R-:W-:-:S04]  /*17cf0*/  ISETP.NE.U32.AND P5, PT, R0, RZ, PT ;  /* 0x000000ff0000720c */ /* 0x000fc80003fa5070 */
[----:B------:R-:W-:Y:S02]  /*17d00*/  SHF.L.U32 R252, R252, 0x7, RZ ;  /* 0x00000007fcfc7819 */ /* 0x000fe400000006ff */
[----:B-1----:R1:W-:Y:S04]  /*17d10*/  STL.64 [R1+0x28c0], R198 ;  /* 0x0028c0c601007387 */ /* 0x0023e80000100a00 */
[----:B------:R-:W0:Y:S04]  /*17d20*/  LDGDEPBAR ;  /* 0x00000000000079af */ /* 0x000e280000000000 */
[----:B-1----:R-:W2:Y:S04]  /*17d30*/  LDL.64 R198, [R1+0xe48] ;  /* 0x000e480001c67983 */ /* 0x002ea80000100a00 */
[----:B------:R-:W-:Y:S04]  /*17d40*/  STL.64 [R1+0x28b8], R200 ;  /* 0x0028b8c801007387 */ /* 0x000fe80000100a00 */
[----:B------:R1:W-:Y:S04]  /*17d50*/  STL.64 [R1+0x28b0], R202 ;  /* 0x0028b0ca01007387 */ /* 0x0003e80000100a00 */
[----:B-1----:R-:W3:Y:S04]  /*17d60*/  LDL.64 R202, [R1+0xf88] ;  /* 0x000f880001ca7983 */ /* 0x002ee80000100a00 */
[----:B------:R1:W-:Y:S04]  /*17d70*/  STL.64 [R1+0x28a8], R204 ;  /* 0x0028a8cc01007387 */ /* 0x0003e80000100a00 */
[----:B-1----:R-:W4:Y:S04]  /*17d80*/  LDL.64 R204, [R1+0x1058] ;  /* 0x0010580001cc7983 */ /* 0x002f280000100a00 */
[----:B------:R-:W-:Y:S04]  /*17d90*/  STL.64 [R1+0x28a0], R206 ;  /* 0x0028a0ce01007387 */ /* 0x000fe80000100a00 */
[----:B------:R-:W-:Y:S04]  /*17da0*/  STL.64 [R1+0x2898], R208 ;  /* 0x002898d001007387 */ /* 0x000fe80000100a00 */
[----:B------:R1:W-:Y:S04]  /*17db0*/  STL.64 [R1+0x2890], R210 ;  /* 0x002890d201007387 */ /* 0x0003e80000100a00 */
[----:B-1----:R-:W2:Y:S04]  /*17dc0*/  LDL.64 R210, [R1+0xfc8] ;  /* 0x000fc80001d27983 */ /* 0x002ea80000100a00 */
[----:B------:R-:W-:Y:S04]  /*17dd0*/  STL.64 [R1+0x2888], R212 ;  /* 0x002888d401007387 */ /* 0x000fe80000100a00 */
[----:B------:R-:W-:Y:S04]  /*17de0*/  STL.64 [R1+0x2880], R214 ;  /* 0x002880d601007387 */ /* 0x000fe80000100a00 */
[----:B------:R1:W-:Y:S04]  /*17df0*/  STL.64 [R1+0x2878], R216 ;  /* 0x002878d801007387 */ /* 0x0003e80000100a00 */
[----:B-1----:R-:W3:Y:S04]  /*17e00*/  LDL.64 R216, [R1+0xe88] ;  /* 0x000e880001d87983 */ /* 0x002ee80000100a00 */
[----:B------:R1:W-:Y:S04]  /*17e10*/  STL.64 [R1+0x2870], R218 ;  /* 0x002870da01007387 */ /* 0x0003e80000100a00 */
[----:B-1----:R-:W3:Y:S04]  /*17e20*/  LDL.64 R218, [R1+0xec8] ;  /* 0x000ec80001da7983 */ /* 0x002ee80000100a00 */
[----:B------:R-:W-:Y:S04]  /*17e30*/  STL.64 [R1+0x2868], R220 ;  /* 0x002868dc01007387 */ /* 0x000fe80000100a00 */
[----:B------:R1:W-:Y:S04]  /*17e40*/  STL.64 [R1+0x2860], R222 ;  /* 0x002860de01007387 */ /* 0x0003e80000100a00 */
[----:B-1----:R-:W3:Y:S04]  /*17e50*/  LDL.64 R222, [R1+0xf08] ;  /* 0x000f080001de7983 */ /* 0x002ee80000100a00 */
[----:B------:R-:W-:Y:S04]  /*17e60*/  STL.64 [R1+0x2858], R224 ;  /* 0x002858e001007387 */ /* 0x000fe80000100a00 */
[----:B------:R1:W-:Y:S04]  /*17e70*/  STL.64 [R1+0x2850], R226 ;  /* 0x002850e201007387 */ /* 0x0003e80000100a00 */
[----:B-1----:R-:W3:Y:S01]  /*17e80*/  LDL.64 R226, [R1+0xf48] ;  /* 0x000f480001e27983 */ /* 0x002ee20000100a00 */
[----:B------:R-:W-:-:S03]  /*17e90*/  IMAD.MOV.U32 R0, RZ, RZ, 0x7f ;  /* 0x0000007fff007424 */ /* 0x000fc600078e00ff */
[----:B------:R-:W1:Y:S02]  /*17ea0*/  S2R R207, SR_TID.X ;  /* 0x0000000000cf7919 */ /* 0x000e640000002100 */
[----:B------:R-:W-:Y:S02]  /*17eb0*/  IADD3 R200, R0, c[0x0][0x180], RZ ;  /* 0x0000600000c87a10 */ /* 0x000fe40007ffe0ff */
[----:B------:R1:W-:Y:S01]  /*17ec0*/  STL.64 [R1+0x2848], R228 ;  /* 0x002848e401007387 */ /* 0x0003e20000100a00 */
[----:B------:R-:W-:Y:S02]  /*17ed0*/  SEL R0, RZ, 0x4, P0 ;  /* 0x00000004ff007807 */ /* 0x000fe40000000000 */
[----:B------:R-:W-:Y:S01]  /*17ee0*/  ISETP.GT.AND P0, PT, R200, 0xff, PT ;  /* 0x000000ffc800780c */ /* 0x000fe20003f04270 */
[----:B------:R-:W-:Y:S04]  /*17ef0*/  STL.64 [R1+0x2840], R230 ;  /* 0x002840e601007387 */ /* 0x000fe80000100a00 */
[----:B------:R-:W-:Y:S04]  /*17f00*/  STL.64 [R1+0x2838], R232 ;  /* 0x002838e801007387 */ /* 0x000fe80000100a00 */
[----:B------:R1:W-:Y:S04]  /*17f10*/  STL.64 [R1+0x2830], R234 ;  /* 0x002830ea01007387 */ /* 0x0003e80000100a00 */
[----:B------:R-:W-:Y:S01]  /*17f20*/  STL.64 [R1+0x2828], R236 ;  /* 0x002828ec01007387 */ /* 0x000fe20000100a00 */
[----:B-1----:R-:W-:-:S03]  /*17f30*/  LOP3.LUT R213, R207, 0x7f, RZ, 0xc0, !PT ;  /* 0x0000007fcfd57812 */ /* 0x002fc600078ec0ff */
[----:B------:R-:W-:Y:S04]  /*17f40*/  STL.64 [R1+0x2820], R238 ;  /* 0x002820ee01007387 */ /* 0x000fe80000100a00 */
[----:B------:R-:W-:Y:S01]  /*17f50*/  STL.64 [R1+0x2818], R240 ;  /* 0x002818f001007387 */ /* 0x000fe20000100a00 */
[----:B------:R-:W-:-:S03]  /*17f60*/  IMAD.SHL.U32 R201, R213, 0x4, RZ ;  /* 0x00000004d5c97824 */ /* 0x000fc600078e00ff */
[----:B------:R-:W-:Y:S04]  /*17f70*/  STL.64 [R1+0x2810], R242 ;  /* 0x002810f201007387 */ /* 0x000fe80000100a00 */
[----:B------:R-:W-:Y:S04]  /*17f80*/  STL.64 [R1+0x2808], R244 ;  /* 0x002808f401007387 */ /* 0x000fe80000100a00 */
[----:B------:R-:W-:Y:S04]  /*17f90*/  STL.64 [R1+0x2800], R246 ;  /* 0x002800f601007387 */ /* 0x000fe80000100a00 */
[----:B------:R1:W-:Y:S04]  /*17fa0*/  STL.64 [R1+0x27f8], R248 ;  /* 0x0027f8f801007387 */ /* 0x0003e80000100a00 */
[----:B------:R1:W-:Y:S04]  /*17fb0*/  STL.64 [R1+0x27f0], R250 ;  /* 0x0027f0fa01007387 */ /* 0x0003e80000100a00 */
[----:B------:R-:W3:Y:S01]  /*17fc0*/  LDL.64 R208, [R1+0xe08] ;  /* 0x000e080001d07983 */ /* 0x000ee20000100a00 */
[----:B------:R-:W-:-:S02]  /*17fd0*/  LOP3.LUT R206, R201, 0x10, RZ, 0x3c, !PT ;  /* 0x00000010c9ce7812 */ /* 0x000fc400078e3cff */
[----:B------:R-:W-:Y:S01]  /*17fe0*/  LOP3.LUT R207, R207, 0x7f, RZ, 0xc0, !PT ;  /* 0x0000007fcfcf7812 */ /* 0x000fe200078ec0ff */
[----:B------:R-:W3:Y:S01]  /*17ff0*/  LDL.64 R228, [R1+0xd88] ;  /* 0x000d880001e47983 */ /* 0x000ee20000100a00 */
[----:B------:R-:W-:Y:S02]  /*18000*/  LOP3.LUT R212, R201, 0x30, RZ, 0x3c, !PT ;  /* 0x00000030c9d47812 */ /* 0x000fe400078e3cff */
[----:B------:R-:W-:Y:S01]  /*18010*/  SHF.L.U32 R213, R213, 0x2, RZ ;  /* 0x00000002d5d57819 */ /* 0x000fe200000006ff */
[----:B------:R-:W3:Y:S01]  /*18020*/  LDL.64 R214, [R1+0xd48] ;  /* 0x000d480001d67983 */ /* 0x000ee20000100a00 */
[C---:B------:R-:W-:Y:S02]  /*18030*/  LOP3.LUT R200, R201.reuse, 0x50, RZ, 0x3c, !PT ;  /* 0x00000050c9c87812 */ /* 0x040fe400078e3cff */
[----:B------:R-:W-:Y:S01]  /*18040*/  LOP3.LUT R234, R201, 0x70, RZ, 0x3c, !PT ;  /* 0x00000070c9ea7812 */ /* 0x000fe200078e3cff */
[----:B------:R-:W3:Y:S04]  /*18050*/  LDL.64 R224, [R1+0xcc8] ;  /* 0x000cc80001e07983 */ /* 0x000ee80000100a00 */
[----:B------:R-:W3:Y:S04]  /*18060*/  LDL.64 R220, [R1+0xc88] ;  /* 0x000c880001dc7983 */ /* 0x000ee80000100a00 */
[----:B-1----:R-:W3:Y:S04]  /*18070*/  LDL.64 R248, [R1+0xbc0] ;  /* 0x000bc00001f87983 */ /* 0x002ee80000100a00 */
[----:B------:R-:W3:Y:S04]  /*18080*/  LDL.64 R246, [R1+0xb80] ;  /* 0x000b800001f67983 */ /* 0x000ee80000100a00 */
[----:B------:R-:W3:Y:S04]  /*18090*/  LDL.64 R244, [R1+0xb40] ;  /* 0x000b400001f47983 */ /* 0x000ee80000100a00 */
[----:B------:R-:W3:Y:S04]  /*180a0*/  LDL.64 R242, [R1+0xb00] ;  /* 0x000b000001f27983 */ /* 0x000ee80000100a00 */
[----:B------:R-:W3:Y:S04]  /*180b0*/  LDL.64 R240, [R1+0xac0] ;  /* 0x000ac00001f07983 */ /* 0x000ee80000100a00 */
[----:B------:R-:W3:Y:S04]  /*180c0*/  LDL.64 R238, [R1+0xa80] ;  /* 0x000a800001ee7983 */ /* 0x000ee80000100a00 */
[----:B------:R-:W3:Y:S04]  /*180d0*/  LDL.64 R236, [R1+0x9e8] ;  /* 0x0009e80001ec7983 */ /* 0x000ee80000100a00 */
[----:B------:R-:W3:Y:S04]  /*180e0*/  LDL.64 R232, [R1+0x9a8] ;  /* 0x0009a80001e87983 */ /* 0x000ee80000100a00 */
[----:B------:R-:W3:Y:S04]  /*180f0*/  LDL.64 R230, [R1+0x968] ;  /* 0x0009680001e67983 */ /* 0x000ee80000100a00 */
[----:B----4-:R1:W-:Y:S04]  /*18100*/  LDGSTS.E [R201+0x40000], [R204.64], P5 ;  /* 0x40000000ccc97fae */ /* 0x0103e8000a921844 */
[----:B------:R-:W4:Y:S04]  /*18110*/  LDL.64 R250, [R1+0xc78] ;  /* 0x000c780001fa7983 */ /* 0x000f280000100a00 */
[----:B-1----:R-:W4:Y:S04]  /*18120*/  LDL.64 R204, [R1+0xdc8] ;  /* 0x000dc80001cc7983 */ /* 0x002f280000100a00 */
[----:B--2---:R1:W-:Y:S04]  /*18130*/  LDGSTS.E [R201+0x41000], [R210.64], P5 ;  /* 0x41000000d2c97fae */ /* 0x0043e8000a921844 */
[----:B---3--:R2:W-:Y:S04]  /*18140*/  LDGSTS.E [R201+0x42000], [R202.64], P5 ;  /* 0x42000000cac97fae */ /* 0x0085e8000a921844 */
[----:B-1----:R-:W3:Y:S04]  /*18150*/  LDL.64 R210, [R1+0xd08] ;  /* 0x000d080001d27983 */ /* 0x002ee80000100a00 */
[----:B--2---:R-:W3:Y:S04]  /*18160*/  LDL.64 R202, [R1+0xc48] ;  /* 0x000c480001ca7983 */ /* 0x004ee80000100a00 */
[----:B------:R1:W-:Y:S04]  /*18170*/  LDGSTS.E [R201+0x43000], [R226.64], P5 ;  /* 0x43000000e2c97fae */ /* 0x0003e8000a921844 */
[----:B------:R1:W-:Y:S04]  /*18180*/  LDGSTS.E [R201+0x44000], [R222.64], P5 ;  /* 0x44000000dec97fae */ /* 0x0003e8000a921844 */
[----:B------:R1:W-:Y:S04]  /*18190*/  LDGSTS.E [R201+0x45000], [R218.64], P5 ;  /* 0x45000000dac97fae */ /* 0x0003e8000a921844 */
[----:B------:R1:W-:Y:S04]  /*181a0*/  LDGSTS.E [R201+0x46000], [R216.64], P5 ;  /* 0x46000000d8c97fae */ /* 0x0003e8000a921844 */
[----:B------:R1:W-:Y:S04]  /*181b0*/  LDGSTS.E [R201+0x47000], [R198.64], P5 ;  /* 0x47000000c6c97fae */ /* 0x0003e8000a921844 */
[----:B-1----:R-:W3:Y:S04]  /*181c0*/  LDL.64 R218, [R1+0xc08] ;  /* 0x000c080001da7983 */ /* 0x002ee80000100a00 */
[----:B------:R-:W3:Y:S04]  /*181d0*/  LDL.64 R226, [R1+0x758] ;  /* 0x0007580001e27983 */ /* 0x000ee80000100a00 */
[----:B------:R-:W3:Y:S04]  /*181e0*/  LDL.64 R198, [R1+0xa28] ;  /* 0x000a280001c67983 */ /* 0x000ee80000100a00 */
[----:B------:R-:W3:Y:S04]  /*181f0*/  LDL.64 R222, [R1+0x628] ;  /* 0x0006280001de7983 */ /* 0x000ee80000100a00 */
[----:B------:R-:W3:Y:S04]  /*18200*/  LDL.64 R216, [R1+0x538] ;  /* 0x0005380001d87983 */ /* 0x000ee80000100a00 */
[----:B------:R1:W-:Y:S04]  /*18210*/  LDGSTS.E [R201+0x48000], [R208.64], P5 ;  /* 0x48000000d0c97fae */ /* 0x0003e8000a921844 */
[----:B-1----:R-:W3:Y:S04]  /*18220*/  LDL.64 R208, [R1+0x478] ;  /* 0x0004780001d07983 */ /* 0x002ee80000100a00 */
[----:B----4-:R1:W-:Y:S04]  /*18230*/  LDGSTS.E [R201+0x49000], [R204.64], P5 ;  /* 0x49000000ccc97fae */ /* 0x0103e8000a921844 */
[----:B------:R4:W-:Y:S04]  /*18240*/  LDGSTS.E [R201+0x4a000], [R228.64], P5 ;  /* 0x4a000000e4c97fae */ /* 0x0009e8000a921844 */
[----:B------:R3:W-:Y:S04]  /*18250*/  LDGSTS.E [R201+0x4b000], [R214.64], P5 ;  /* 0x4b000000d6c97fae */ /* 0x0007e8000a921844 */
[----:B-1----:R-:W2:Y:S04]  /*18260*/  LDL.64 R204, [R1+0x3e0] ;  /* 0x0003e00001cc7983 */ /* 0x002ea80000100a00 */
[----:B----4-:R-:W4:Y:S04]  /*18270*/  LDL.64 R228, [R1+0xf80] ;  /* 0x000f800001e47983 */ /* 0x010f280000100a00 */
[----:B---3--:R-:W3:Y:S04]  /*18280*/  LDL.64 R214, [R1+0x1050] ;  /* 0x0010500001d67983 */ /* 0x008ee80000100a00 */
[----:B------:R1:W-:Y:S04]  /*18290*/  LDGSTS.E [R201+0x4c000], [R210.64], P5 ;  /* 0x4c000000d2c97fae */ /* 0x0003e8000a921844 */
[----:B------:R1:W-:Y:S04]  /*182a0*/  LDGSTS.E [R201+0x4d000], [R224.64], P5 ;  /* 0x4d000000e0c97fae */ /* 0x0003e8000a921844 */
[----:B------:R1:W-:Y:S04]  /*182b0*/  LDGSTS.E [R201+0x4e000], [R220.64], P5 ;  /* 0x4e000000dcc97fae */ /* 0x0003e8000a921844 */
[----:B-1----:R-:W4:Y:S04]  /*182c0*/  LDL.64 R210, [R1+0xfc0] ;  /* 0x000fc00001d27983 */ /* 0x002f280000100a00 */
[----:B------:R1:W-:Y:S04]  /*182d0*/  LDGSTS.E [R201+0x4f000], [R202.64], P5 ;  /* 0x4f000000cac97fae */ /* 0x0003e8000a921844 */
[----:B------:R-:W4:Y:S04]  /*182e0*/  LDL.64 R224, [R1+0xf40] ;  /* 0x000f400001e07983 */ /* 0x000f280000100a00 */
[----:B------:R-:W4:Y:S04]  /*182f0*/  LDL.64 R220, [R1+0xec0] ;  /* 0x000ec00001dc7983 */ /* 0x000f280000100a00 */
[----:B-1----:R-:W4:Y:S04]  /*18300*/  LDL.64 R202, [R1+0xf00] ;  /* 0x000f000001ca7983 */ /* 0x002f280000100a00 */
[----:B------:R1:W-:Y:S04]  /*18310*/  LDGSTS.E [R201+0x50000], [R218.64], P5 ;  /* 0x50000000dac97fae */ /* 0x0003e8000a921844 */
[----:B------:R1:W-:Y:S04]  /*18320*/  LDGSTS.E [R201+0x51000], [R248.64], P5 ;  /* 0x51000000f8c97fae */ /* 0x0003e8000a921844 */
[----:B------:R1:W-:Y:S04]  /*18330*/  LDGSTS.E [R201+0x52000], [R246.64], P5 ;  /* 0x52000000f6c97fae */ /* 0x0003e8000a921844 */
[----:B------:R1:W-:Y:S04]  /*18340*/  LDGSTS.E [R201+0x53000], [R244.64], P5 ;  /* 0x53000000f4c97fae */ /* 0x0003e8000a921844 */
[----:B------:R1:W-:Y:S04]  /*18350*/  LDGSTS.E [R201+0x54000], [R242.64], P5 ;  /* 0x54000000f2c97fae */ /* 0x0003e8000a921844 */
[----:B------:R1:W-:Y:S04]  /*18360*/  LDGSTS.E [R201+0x55000], [R240.64], P5 ;  /* 0x55000000f0c97fae */ /* 0x0003e8000a921844 */
[----:B------:R1:W-:Y:S04]  /*18370*/  LDGSTS.E [R201+0x56000], [R238.64], P5 ;  /* 0x56000000eec97fae */ /* 0x0003e8000a921844 */
[----:B-1----:R-:W4:Y:S04]  /*18380*/  LDL.64 R218, [R1+0xe80] ;  /* 0x000e800001da7983 */ /* 0x002f280000100a00 */
[----:B------:R1:W-:Y:S04]  /*18390*/  LDGSTS.E [R201+0x57000], [R198.64], P5 ;  /* 0x57000000c6c97fae */ /* 0x0003e8000a921844 */
[----:B------:R1:W-:Y:S04]  /*183a0*/  LDGSTS.E [R201+0x58000], [R236.64], P5 ;  /* 0x58000000ecc97fae */ /* 0x0003e8000a921844 */
[----:B------:R1:W-:Y:S04]  /*183b0*/  LDGSTS.E [R201+0x59000], [R232.64], P5 ;  /* 0x59000000e8c97fae */ /* 0x0003e8000a921844 */
[----:B-1----:R-:W4:Y:S04]  /*183c0*/  LDL.64 R198, [R1+0xe40] ;  /* 0x000e400001c67983 */ /* 0x002f280000100a00 */
[----:B------:R1:W-:Y:S04]  /*183d0*/  LDGSTS.E [R201+0x5a000], [R230.64], P5 ;  /* 0x5a000000e6c97fae */ /* 0x0003e8000a921844 */
[----:B------:R1:W-:Y:S04]  /*183e0*/  LDGSTS.E [R201+0x5b000], [R226.64], P5 ;  /* 0x5b000000e2c97fae */ /* 0x0003e8000a921844 */
[----:B------:R1:W-:Y:S04]  /*183f0*/  LDGSTS.E [R201+0x5c000], [R222.64], P5 ;  /* 0x5c000000dec97fae */ /* 0x0003e8000a921844 */
[----:B------:R1:W-:Y:S04]  /*18400*/  LDGSTS.E [R201+0x5d000], [R216.64], P5 ;  /* 0x5d000000d8c97fae */ /* 0x0003e8000a921844 */
[----:B------:R1:W-:Y:S04]  /*18410*/  LDGSTS.E [R201+0x5e000], [R208.64], P5 ;  /* 0x5e000000d0c97fae */ /* 0x0003e8000a921844 */
[----:B-1----:R-:W4:Y:S04]  /*18420*/  LDL.64 R226, [R1+0xdc0] ;  /* 0x000dc00001e27983 */ /* 0x002f280000100a00 */
[----:B------:R-:W4:Y:S04]  /*18430*/  LDL.64 R216, [R1+0xd80] ;  /* 0x000d800001d87983 */ /* 0x000f280000100a00 */
        /* <DEDUP_REMOVED lines=11> */
[----:B--2---:R1:W-:Y:S04]  /*184f0*/  LDGSTS.E [R201+0x5f000], [R204.64], P5 ;  /* 0x5f000000ccc97fae */ /* 0x0043e8000a921844 */
[----:B---3--:R2:W-:Y:S04]  /*18500*/  LDGSTS.E [R206+0x40200], [R214.64], P5 ;  /* 0x40200000d6ce7fae */ /* 0x0085e8000a921844 */
[----:B-1----:R-:W3:Y:S04]  /*18510*/  LDL.64 R204, [R1+0xd40] ;  /* 0x000d400001cc7983 */ /* 0x002ee80000100a00 */
[----:B--2---:R-:W2:Y:S04]  /*18520*/  LDL.64 R214, [R1+0xcc0] ;  /* 0x000cc00001d67983 */ /* 0x004ea80000100a00 */
[----:B----4-:R1:W-:Y:S04]  /*18530*/  LDGSTS.E [R206+0x41200], [R210.64], P5 ;  /* 0x41200000d2ce7fae */ /* 0x0103e8000a921844 */
[----:B------:R4:W-:Y:S04]  /*18540*/  LDGSTS.E [R206+0x42200], [R228.64], P5 ;  /* 0x42200000e4ce7fae */ /* 0x0009e8000a921844 */
[----:B------:R4:W-:Y:S04]  /*18550*/  LDGSTS.E [R206+0x43200], [R224.64], P5 ;  /* 0x43200000e0ce7fae */ /* 0x0009e8000a921844 */
[----:B-1----:R-:W2:Y:S04]  /*18560*/  LDL.64 R210, [R1+0xc80] ;  /* 0x000c800001d27983 */ /* 0x002ea80000100a00 */
[----:B------:R1:W-:Y:S04]  /*18570*/  LDGSTS.E [R206+0x44200], [R202.64], P5 ;  /* 0x44200000cace7fae */ /* 0x0003e8000a921844 */
[----:B----4-:R-:W4:Y:S04]  /*18580*/  LDL.64 R228, [R1+0x9a0] ;  /* 0x0009a00001e47983 */ /* 0x010f280000100a00 */
[----:B------:R1:W-:Y:S04]  /*18590*/  LDGSTS.E [R206+0x45200], [R220.64], P5 ;  /* 0x45200000dcce7fae */ /* 0x0003e8000a921844 */
[----:B-1----:R-:W4:Y:S04]  /*185a0*/  LDL.64 R202, [R1+0xc40] ;  /* 0x000c400001ca7983 */ /* 0x002f280000100a00 */
[----:B------:R-:W4:Y:S04]  /*185b0*/  LDL.64 R224, [R1+0x960] ;  /* 0x0009600001e07983 */ /* 0x000f280000100a00 */
[----:B------:R-:W4:Y:S04]  /*185c0*/  LDL.64 R220, [R1+0x750] ;  /* 0x0007500001dc7983 */ /* 0x000f280000100a00 */
[----:B------:R1:W-:Y:S04]  /*185d0*/  LDGSTS.E [R206+0x46200], [R218.64], P5 ;  /* 0x46200000dace7fae */ /* 0x0003e8000a921844 */
[----:B-1----:R-:W4:Y:S04]  /*185e0*/  LDL.64 R218, [R1+0x620] ;  /* 0x0006200001da7983 */ /* 0x002f280000100a00 */
[----:B------:R1:W-:Y:S04]  /*185f0*/  LDGSTS.E [R206+0x47200], [R198.64], P5 ;  /* 0x47200000c6ce7fae */ /* 0x0003e8000a921844 */
[----:B-1----:R-:W4:Y:S04]  /*18600*/  LDL.64 R198, [R1+0x530] ;  /* 0x0005300001c67983 */ /* 0x002f280000100a00 */
[----:B------:R1:W-:Y:S04]  /*18610*/  LDGSTS.E [R206+0x48200], [R208.64], P5 ;  /* 0x48200000d0ce7fae */ /* 0x0003e8000a921844 */
[----:B------:R1:W-:Y:S04]  /*18620*/  LDGSTS.E [R206+0x49200], [R226.64], P5 ;  /* 0x49200000e2ce7fae */ /* 0x0003e8000a921844 */
[----:B------:R1:W-:Y:S04]  /*18630*/  LDGSTS.E [R206+0x4a200], [R216.64], P5 ;  /* 0x4a200000d8ce7fae */ /* 0x0003e8000a921844 */
[----:B-1----:R-:W4:Y:S04]  /*18640*/  LDL.64 R208, [R1+0x470] ;  /* 0x0004700001d07983 */ /* 0x002f280000100a00 */
[----:B------:R-:W4:Y:S04]  /*18650*/  LDL.64 R226, [R1+0xfb8] ;  /* 0x000fb80001e27983 */ /* 0x000f280000100a00 */
[----:B------:R-:W4:Y:S04]  /*18660*/  LDL.64 R216, [R1+0x3d8] ;  /* 0x0003d80001d87983 */ /* 0x000f280000100a00 */
[----:B---3--:R1:W-:Y:S04]  /*18670*/  LDGSTS.E [R206+0x4b200], [R204.64], P5 ;  /* 0x4b200000ccce7fae */ /* 0x0083e8000a921844 */
[----:B------:R3:W-:Y:S04]  /*18680*/  LDGSTS.E [R206+0x4c200], [R222.64], P5 ;  /* 0x4c200000dece7fae */ /* 0x0007e8000a921844 */
[----:B--2---:R2:W-:Y:S04]  /*18690*/  LDGSTS.E [R206+0x4d200], [R214.64], P5 ;  /* 0x4d200000d6ce7fae */ /* 0x0045e8000a921844 */
[----:B-1----:R-:W4:Y:S04]  /*186a0*/  LDL.64 R204, [R1+0x1048] ;  /* 0x0010480001cc7983 */ /* 0x002f280000100a00 */
[----:B---3--:R-:W3:Y:S04]  /*186b0*/  LDL.64 R222, [R1+0xf78] ;  /* 0x000f780001de7983 */ /* 0x008ee80000100a00 */
[----:B--2---:R-:W2:Y:S04]  /*186c0*/  LDL.64 R214, [R1+0xf38] ;  /* 0x000f380001d67983 */ /* 0x004ea80000100a00 */
[----:B------:R1:W-:Y:S04]  /*186d0*/  LDGSTS.E [R206+0x4e200], [R210.64], P5 ;  /* 0x4e200000d2ce7fae */ /* 0x0003e8000a921844 */
[----:B-1----:R-:W2:Y:S04]  /*186e0*/  LDL.64 R210, [R1+0xef8] ;  /* 0x000ef80001d27983 */ /* 0x002ea80000100a00 */
[----:B----4-:R1:W-:Y:S04]  /*186f0*/  LDGSTS.E [R206+0x4f200], [R202.64], P5 ;  /* 0x4f200000cace7fae */ /* 0x0103e8000a921844 */
[----:B------:R4:W-:Y:S04]  /*18700*/  LDGSTS.E [R206+0x50200], [R248.64], P5 ;  /* 0x50200000f8ce7fae */ /* 0x0009e8000a921844 */
[----:B------:R4:W-:Y:S04]  /*18710*/  LDGSTS.E [R206+0x51200], [R246.64], P5 ;  /* 0x51200000f6ce7fae */ /* 0x0009e8000a921844 */
[----:B-1----:R-:W2:Y:S04]  /*18720*/  LDL.64 R202, [R1+0xeb8] ;  /* 0x000eb80001ca7983 */ /* 0x002ea80000100a00 */
[----:B------:R1:W-:Y:S04]  /*18730*/  LDGSTS.E [R206+0x52200], [R244.64], P5 ;  /* 0x52200000f4ce7fae */ /* 0x0003e8000a921844 */
        /* <DEDUP_REMOVED lines=8> */
[----:B------:R4:W-:Y:S01]  /*187c0*/  LDGSTS.E [R206+0x5b200], [R220.64], P5 ;  /* 0x5b200000dcce7fae */ /* 0x0009e2000a921844 */
[----:B------:R-:W-:-:S03]  /*187d0*/  IMAD.SHL.U32 R207, R207, 0x4, RZ ;  /* 0x00000004cfcf7824 */ /* 0x000fc600078e00ff */
[----:B----4-:R-:W4:Y:S04]  /*187e0*/  LDL.64 R248, [R1+0xc38] ;  /* 0x000c380001f87983 */ /* 0x010f280000100a00 */
[----:B-1----:R-:W4:Y:S04]  /*187f0*/  LDL.64 R224, [R1+0xe38] ;  /* 0x000e380001e07983 */ /* 0x002f280000100a00 */
[----:B------:R-:W4:Y:S04]  /*18800*/  LDL.64 R220, [R1+0xd78] ;  /* 0x000d780001dc7983 */ /* 0x000f280000100a00 */
[----:B------:R-:W4:Y:S04]  /*18810*/  LDL.64 R246, [R1+0xbf8] ;  /* 0x000bf80001f67983 */ /* 0x000f280000100a00 */
[----:B------:R-:W4:Y:S04]  /*18820*/  LDL.64 R244, [R1+0xbb0] ;  /* 0x000bb00001f47983 */ /* 0x000f280000100a00 */
[----:B------:R-:W4:Y:S04]  /*18830*/  LDL.64 R242, [R1+0xb70] ;  /* 0x000b700001f27983 */ /* 0x000f280000100a00 */
[----:B------:R-:W4:Y:S04]  /*18840*/  LDL.64 R240, [R1+0xb30] ;  /* 0x000b300001f07983 */ /* 0x000f280000100a00 */
[----:B------:R-:W4:Y:S04]  /*18850*/  LDL.64 R238, [R1+0xaf0] ;  /* 0x000af00001ee7983 */ /* 0x000f280000100a00 */
[----:B------:R1:W-:Y:S01]  /*18860*/  LDGSTS.E [R206+0x5c200], [R218.64], P5 ;  /* 0x5c200000dace7fae */ /* 0x0003e2000a921844 */
[----:B------:R-:W-:-:S03]  /*18870*/  LOP3.LUT R207, R207, 0x20, RZ, 0x3c, !PT ;  /* 0x00000020cfcf7812 */ /* 0x000fc600078e3cff */
[----:B------:R-:W4:Y:S04]  /*18880*/  LDL.64 R236, [R1+0xab0] ;  /* 0x000ab00001ec7983 */ /* 0x000f280000100a00 */
[----:B------:R-:W4:Y:S04]  /*18890*/  LDL.64 R232, [R1+0xa70] ;  /* 0x000a700001e87983 */ /* 0x000f280000100a00 */
[----:B-1----:R-:W4:Y:S04]  /*188a0*/  LDL.64 R218, [R1+0xdf8] ;  /* 0x000df80001da7983 */ /* 0x002f280000100a00 */
[----:B------:R1:W-:Y:S04]  /*188b0*/  LDGSTS.E [R206+0x5d200], [R198.64], P5 ;  /* 0x5d200000c6ce7fae */ /* 0x0003e8000a921844 */
[----:B------:R-:W4:Y:S04]  /*188c0*/  LDL.64 R230, [R1+0xa18] ;  /* 0x000a180001e67983 */ /* 0x000f280000100a00 */
[----:B------:R-:W4:Y:S04]  /*188d0*/  LDL.64 R228, [R1+0x9d8] ;  /* 0x0009d80001e47983 */ /* 0x000f280000100a00 */
[----:B-1----:R-:W4:Y:S04]  /*188e0*/  LDL.64 R198, [R1+0xe78] ;  /* 0x000e780001c67983 */ /* 0x002f280000100a00 */
[----:B------:R1:W-:Y:S04]  /*188f0*/  LDGSTS.E [R206+0x5e200], [R208.64], P5 ;  /* 0x5e200000d0ce7fae */ /* 0x0003e8000a921844 */
[----:B------:R1:W-:Y:S04]  /*18900*/  LDGSTS.E [R206+0x5f200], [R216.64], P5 ;  /* 0x5f200000d8ce7fae */ /* 0x0003e8000a921844 */
[----:B-1----:R-:W4:Y:S04]  /*18910*/  LDL.64 R208, [R1+0xdb8] ;  /* 0x000db80001d07983 */ /* 0x002f280000100a00 */
[----:B------:R-:W4:Y:S04]  /*18920*/  LDL.64 R216, [R1+0xd38] ;  /* 0x000d380001d87983 */ /* 0x000f280000100a00 */
[----:B------:R1:W-:Y:S04]  /*18930*/  LDGSTS.E [R207+0x40400], [R204.64], P5 ;  /* 0x40400000cccf7fae */ /* 0x0003e8000a921844 */
[----:B------:R2:W-:Y:S04]  /*18940*/  LDGSTS.E [R207+0x41400], [R226.64], P5 ;  /* 0x41400000e2cf7fae */ /* 0x0005e8000a921844 */
[----:B---3--:R3:W-:Y:S04]  /*18950*/  LDGSTS.E [R207+0x42400], [R222.64], P5 ;  /* 0x42400000decf7fae */ /* 0x0087e8000a921844 */
[----:B-1----:R-:W4:Y:S04]  /*18960*/  LDL.64 R204, [R1+0xcf8] ;  /* 0x000cf80001cc7983 */ /* 0x002f280000100a00 */
[----:B--2---:R1:W-:Y:S04]  /*18970*/  LDGSTS.E [R207+0x43400], [R214.64], P5 ;  /* 0x43400000d6cf7fae */ /* 0x0043e8000a921844 */
[----:B------:R-:W2:Y:S04]  /*18980*/  LDL.64 R226, [R1+0x998] ;  /* 0x0009980001e27983 */ /* 0x000ea80000100a00 */
[----:B------:R3:W-:Y:S04]  /*18990*/  LDGSTS.E [R207+0x44400], [R210.64], P5 ;  /* 0x44400000d2cf7fae */ /* 0x0007e8000a921844 */
[----:B-1----:R-:W2:Y:S04]  /*189a0*/  LDL.64 R214, [R1+0xcb8] ;  /* 0x000cb80001d67983 */ /* 0x002ea80000100a00 */
[----:B---3--:R-:W3:Y:S04]  /*189b0*/  LDL.64 R222, [R1+0x958] ;  /* 0x0009580001de7983 */ /* 0x008ee80000100a00 */
[----:B------:R-:W3:Y:S04]  /*189c0*/  LDL.64 R210, [R1+0x748] ;  /* 0x0007480001d27983 */ /* 0x000ee80000100a00 */
[----:B------:R1:W-:Y:S04]  /*189d0*/  LDGSTS.E [R207+0x45400], [R202.64], P5 ;  /* 0x45400000cacf7fae */ /* 0x0003e8000a921844 */
[----:B-1----:R-:W3:Y:S04]  /*189e0*/  LDL.64 R202, [R1+0x618] ;  /* 0x0006180001ca7983 */ /* 0x002ee80000100a00 */
[----:B----4-:R1:W-:Y:S04]  /*189f0*/  LDGSTS.E [R207+0x46400], [R198.64], P5 ;  /* 0x46400000c6cf7fae */ /* 0x0103e8000a921844 */
[----:B------:R4:W-:Y:S04]  /*18a00*/  LDGSTS.E [R207+0x47400], [R224.64], P5 ;  /* 0x47400000e0cf7fae */ /* 0x0009e8000a921844 */
[----:B------:R4:W-:Y:S04]  /*18a10*/  LDGSTS.E [R207+0x48400], [R218.64], P5 ;  /* 0x48400000dacf7fae */ /* 0x0009e8000a921844 */
[----:B-1----:R-:W3:Y:S04]  /*18a20*/  LDL.64 R198, [R1+0x4a8] ;  /* 0x0004a80001c67983 */ /* 0x002ee80000100a00 */
[----:B----4-:R-:W3:Y:S04]  /*18a30*/  LDL.64 R224, [R1+0x1040] ;  /* 0x0010400001e07983 */ /* 0x010ee80000100a00 */
[----:B------:R-:W3:Y:S04]  /*18a40*/  LDL.64 R218, [R1+0x468] ;  /* 0x0004680001da7983 */ /* 0x000ee80000100a00 */
[----:B------:R1:W-:Y:S04]  /*18a50*/  LDGSTS.E [R207+0x49400], [R208.64], P5 ;  /* 0x49400000d0cf7fae */ /* 0x0003e8000a921844 */
[----:B------:R1:W-:Y:S04]  /*18a60*/  LDGSTS.E [R207+0x4a400], [R220.64], P5 ;  /* 0x4a400000dccf7fae */ /* 0x0003e8000a921844 */
[----:B------:R1:W-:Y:S04]  /*18a70*/  LDGSTS.E [R207+0x4b400], [R216.64], P5 ;  /* 0x4b400000d8cf7fae */ /* 0x0003e8000a921844 */
[----:B-1----:R-:W3:Y:S04]  /*18a80*/  LDL.64 R208, [R1+0x3d0] ;  /* 0x0003d00001d07983 */ /* 0x002ee80000100a00 */
[----:B------:R-:W3:Y:S04]  /*18a90*/  LDL.64 R220, [R1+0xfb0] ;  /* 0x000fb00001dc7983 */ /* 0x000ee80000100a00 */
[----:B------:R-:W3:Y:S04]  /*18aa0*/  LDL.64 R216, [R1+0xf30] ;  /* 0x000f300001d87983 */ /* 0x000ee80000100a00 */
[----:B------:R1:W-:Y:S04]  /*18ab0*/  LDGSTS.E [R207+0x4c400], [R204.64], P5 ;  /* 0x4c400000cccf7fae */ /* 0x0003e8000a921844 */
[----:B-1----:R-:W4:Y:S04]  /*18ac0*/  LDL.64 R204, [R1+0xf70] ;  /* 0x000f700001cc7983 */ /* 0x002f280000100a00 */
[----:B--2---:R1:W-:Y:S04]  /*18ad0*/  LDGSTS.E [R207+0x4d400], [R214.64], P5 ;  /* 0x4d400000d6cf7fae */ /* 0x0043e8000a921844 */
        /* <DEDUP_REMOVED lines=12> */
[----:B---3--:R3:W-:Y:S04]  /*18ba0*/  LDGSTS.E [R207+0x5a400], [R222.64], P5 ;  /* 0x5a400000decf7fae */ /* 0x0087e8000a921844 */
[----:B------:R2:W-:Y:S04]  /*18bb0*/  LDGSTS.E [R207+0x5b400], [R210.64], P5 ;  /* 0x5b400000d2cf7fae */ /* 0x0005e8000a921844 */
[----:B-1----:R-:W4:Y:S04]  /*18bc0*/  LDL.64 R214, [R1+0xef0] ;  /* 0x000ef00001d67983 */ /* 0x002f280000100a00 */
[----:B------:R1:W-:Y:S04]  /*18bd0*/  LDGSTS.E [R207+0x5c400], [R202.64], P5 ;  /* 0x5c400000cacf7fae */ /* 0x0003e8000a921844 */
[----:B---3--:R-:W2:Y:S04]  /*18be0*/  LDL.64 R222, [R1+0xe70] ;  /* 0x000e700001de7983 */ /* 0x008ea80000100a00 */
[----:B--2---:R-:W2:Y:S04]  /*18bf0*/  LDL.64 R210, [R1+0xe30] ;  /* 0x000e300001d27983 */ /* 0x004ea80000100a00 */
[----:B-1----:R-:W2:Y:S04]  /*18c00*/  LDL.64 R202, [R1+0xeb0] ;  /* 0x000eb00001ca7983 */ /* 0x002ea80000100a00 */
[----:B------:R-:W2:Y:S04]  /*18c10*/  LDL.64 R248, [R1+0xcb0] ;  /* 0x000cb00001f87983 */ /* 0x000ea80000100a00 */
        /* <DEDUP_REMOVED lines=9> */
[----:B------:R-:W2:Y:S01]  /*18cb0*/  LDL.64 R226, [R1+0xa10] ;  /* 0x000a100001e27983 */ /* 0x000ea20000100a00 */
[----:B------:R-:W-:-:S03]  /*18cc0*/  LOP3.LUT R213, R213, 0x40, RZ, 0x3c, !PT ;  /* 0x00000040d5d57812 */ /* 0x000fc600078e3cff */
[----:B------:R-:W2:Y:S04]  /*18cd0*/  LDL.64 R250, [R1+0xd28] ;  /* 0x000d280001fa7983 */ /* 0x000ea80000100a00 */
[----:B------:R1:W-:Y:S04]  /*18ce0*/  LDGSTS.E [R207+0x5d400], [R198.64], P5 ;  /* 0x5d400000c6cf7fae */ /* 0x0003e8000a921844 */
[----:B------:R1:W-:Y:S04]  /*18cf0*/  LDGSTS.E [R207+0x5e400], [R218.64], P5 ;  /* 0x5e400000dacf7fae */ /* 0x0003e8000a921844 */
[----:B-1----:R-:W2:Y:S04]  /*18d00*/  LDL.64 R198, [R1+0xdf0] ;  /* 0x000df00001c67983 */ /* 0x002ea80000100a00 */
[----:B------:R-:W2:Y:S04]  /*18d10*/  LDL.64 R218, [R1+0xdb0] ;  /* 0x000db00001da7983 */ /* 0x000ea80000100a00 */
[----:B------:R1:W-:Y:S04]  /*18d20*/  LDGSTS.E [R207+0x5f400], [R208.64], P5 ;  /* 0x5f400000d0cf7fae */ /* 0x0003e8000a921844 */
[----:B------:R1:W-:Y:S04]  /*18d30*/  LDGSTS.E [R212+0x40600], [R224.64], P5 ;  /* 0x40600000e0d47fae */ /* 0x0003e8000a921844 */
[----:B------:R1:W-:Y:S04]  /*18d40*/  LDGSTS.E [R212+0x41600], [R220.64], P5 ;  /* 0x41600000dcd47fae */ /* 0x0003e8000a921844 */
[----:B-1----:R-:W2:Y:S04]  /*18d50*/  LDL.64 R208, [R1+0xd70] ;  /* 0x000d700001d07983 */ /* 0x002ea80000100a00 */
[----:B------:R-:W2:Y:S04]  /*18d60*/  LDL.64 R206, [R1+0xd30] ;  /* 0x000d300001ce7983 */ /* 0x000ea80000100a00 */
[----:B------:R-:W2:Y:S04]  /*18d70*/  LDL.64 R224, [R1+0x9d0] ;  /* 0x0009d00001e07983 */ /* 0x000ea80000100a00 */
[----:B------:R-:W2:Y:S04]  /*18d80*/  LDL.64 R220, [R1+0x990] ;  /* 0x0009900001dc7983 */ /* 0x000ea80000100a00 */
[----:B----4-:R1:W-:Y:S04]  /*18d90*/  LDGSTS.E [R212+0x42600], [R204.64], P5 ;  /* 0x42600000ccd47fae */ /* 0x0103e8000a921844 */
[----:B------:R4:W-:Y:S04]  /*18da0*/  LDGSTS.E [R212+0x43600], [R216.64], P5 ;  /* 0x43600000d8d47fae */ /* 0x0009e8000a921844 */
[----:B-1----:R-:W3:Y:S04]  /*18db0*/  LDL.64 R204, [R1+0xcf0] ;  /* 0x000cf00001cc7983 */ /* 0x002ee80000100a00 */
[----:B----4-:R-:W4:Y:S04]  /*18dc0*/  LDL.64 R216, [R1+0x950] ;  /* 0x0009500001d87983 */ /* 0x010f280000100a00 */
[----:B------:R1:W-:Y:S04]  /*18dd0*/  LDGSTS.E [R212+0x44600], [R214.64], P5 ;  /* 0x44600000d6d47fae */ /* 0x0003e8000a921844 */
[----:B-1----:R-:W4:Y:S04]  /*18de0*/  LDL.64 R214, [R1+0x740] ;  /* 0x0007400001d67983 */ /* 0x002f280000100a00 */
[----:B--2---:R1:W-:Y:S04]  /*18df0*/  LDGSTS.E [R212+0x45600], [R202.64], P5 ;  /* 0x45600000cad47fae */ /* 0x0043e8000a921844 */
[----:B------:R2:W-:Y:S04]  /*18e00*/  LDGSTS.E [R212+0x46600], [R222.64], P5 ;  /* 0x46600000ded47fae */ /* 0x0005e8000a921844 */
[----:B------:R2:W-:Y:S04]  /*18e10*/  LDGSTS.E [R212+0x47600], [R210.64], P5 ;  /* 0x47600000d2d47fae */ /* 0x0005e8000a921844 */
[----:B-1----:R-:W4:Y:S04]  /*18e20*/  LDL.64 R202, [R1+0x610] ;  /* 0x0006100001ca7983 */ /* 0x002f280000100a00 */
[----:B--2---:R-:W4:Y:S04]  /*18e30*/  LDL.64 R222, [R1+0x3c8] ;  /* 0x0003c80001de7983 */ /* 0x004f280000100a00 */
[----:B------:R-:W4:Y:S04]  /*18e40*/  LDL.64 R210, [R1+0x4a0] ;  /* 0x0004a00001d27983 */ /* 0x000f280000100a00 */
[----:B------:R1:W-:Y:S04]  /*18e50*/  LDGSTS.E [R212+0x48600], [R198.64], P5 ;  /* 0x48600000c6d47fae */ /* 0x0003e8000a921844 */
[----:B------:R1:W-:Y:S04]  /*18e60*/  LDGSTS.E [R212+0x49600], [R218.64], P5 ;  /* 0x49600000dad47fae */ /* 0x0003e8000a921844 */
[----:B-1----:R-:W4:Y:S04]  /*18e70*/  LDL.64 R198, [R1+0x408] ;  /* 0x0004080001c67983 */ /* 0x002f280000100a00 */
[----:B------:R-:W4:Y:S04]  /*18e80*/  LDL.64 R218, [R1+0x1038] ;  /* 0x0010380001da7983 */ /* 0x000f280000100a00 */
[----:B------:R1:W-:Y:S04]  /*18e90*/  LDGSTS.E [R212+0x4a600], [R208.64], P5 ;  /* 0x4a600000d0d47fae */ /* 0x0003e8000a921844 */
[----:B------:R1:W-:Y:S04]  /*18ea0*/  LDGSTS.E [R212+0x4b600], [R206.64], P5 ;  /* 0x4b600000ced47fae */ /* 0x0003e8000a921844 */
[----:B-1----:R-:W4:Y:S04]  /*18eb0*/  LDL.64 R208, [R1+0xfa8] ;  /* 0x000fa80001d07983 */ /* 0x002f280000100a00 */
[----:B------:R-:W4:Y:S04]  /*18ec0*/  LDL.64 R206, [R1+0xf68] ;  /* 0x000f680001ce7983 */ /* 0x000f280000100a00 */
[----:B---3--:R1:W-:Y:S04]  /*18ed0*/  LDGSTS.E [R212+0x4c600], [R204.64], P5 ;  /* 0x4c600000ccd47fae */ /* 0x0083e8000a921844 */
        /* <DEDUP_REMOVED lines=13> */
[----:B----4-:R4:W-:Y:S04]  /*18fb0*/  LDGSTS.E [R212+0x5a600], [R216.64], P5 ;  /* 0x5a600000d8d47fae */ /* 0x0109e8000a921844 */
[----:B-1----:R-:W2:Y:S04]  /*18fc0*/  LDL.64 R204, [R1+0xf28] ;  /* 0x000f280001cc7983 */ /* 0x002ea80000100a00 */
[----:B------:R1:W-:Y:S04]  /*18fd0*/  LDGSTS.E [R212+0x5b600], [R214.64], P5 ;  /* 0x5b600000d6d47fae */ /* 0x0003e8000a921844 */
[----:B----4-:R-:W4:Y:S04]  /*18fe0*/  LDL.64 R216, [R1+0xee8] ;  /* 0x000ee80001d87983 */ /* 0x010f280000100a00 */
[----:B---3--:R-:W3:Y:S04]  /*18ff0*/  LDL.64 R220, [R1+0xe28] ;  /* 0x000e280001dc7983 */ /* 0x008ee80000100a00 */
[----:B-1----:R-:W3:Y:S04]  /*19000*/  LDL.64 R214, [R1+0xe68] ;  /* 0x000e680001d67983 */ /* 0x002ee80000100a00 */
[----:B------:R1:W-:Y:S04]  /*19010*/  LDGSTS.E [R212+0x5c600], [R202.64], P5 ;  /* 0x5c600000cad47fae */ /* 0x0003e8000a921844 */
[----:B------:R-:W3:Y:S04]  /*19020*/  LDL.64 R248, [R1+0xce8] ;  /* 0x000ce80001f87983 */ /* 0x000ee80000100a00 */
[----:B------:R1:W-:Y:S04]  /*19030*/  LDGSTS.E [R212+0x5d600], [R210.64], P5 ;  /* 0x5d600000d2d47fae */ /* 0x0003e8000a921844 */
        /* <DEDUP_REMOVED lines=20> */
[----:B------:R1:W-:Y:S04]  /*19180*/  LDGSTS.E [R213+0x42800], [R206.64], P5 ;  /* 0x42800000ced57fae */ /* 0x0003e8000a921844 */
[----:B-1----:R-:W3:Y:S04]  /*19190*/  LDL.64 R208, [R1+0xd68] ;  /* 0x000d680001d07983 */ /* 0x002ee80000100a00 */
[----:B------:R-:W3:Y:S04]  /*191a0*/  LDL.64 R206, [R1+0x988] ;  /* 0x0009880001ce7983 */ /* 0x000ee80000100a00 */
[----:B--2---:R1:W-:Y:S04]  /*191b0*/  LDGSTS.E [R213+0x43800], [R204.64], P5 ;  /* 0x43800000ccd57fae */ /* 0x0043e8000a921844 */
[----:B----4-:R2:W-:Y:S04]  /*191c0*/  LDGSTS.E [R213+0x44800], [R216.64], P5 ;  /* 0x44800000d8d57fae */ /* 0x0105e8000a921844 */
[----:B-1----:R-:W4:Y:S04]  /*191d0*/  LDL.64 R204, [R1+0x948] ;  /* 0x0009480001cc7983 */ /* 0x002f280000100a00 */
[----:B--2---:R-:W2:Y:S04]  /*191e0*/  LDL.64 R216, [R1+0x608] ;  /* 0x0006080001d87983 */ /* 0x004ea80000100a00 */
[----:B---3--:R1:W-:Y:S04]  /*191f0*/  LDGSTS.E [R213+0x45800], [R202.64], P5 ;  /* 0x45800000cad57fae */ /* 0x0083e8000a921844 */
[----:B------:R3:W-:Y:S04]  /*19200*/  LDGSTS.E [R213+0x46800], [R214.64], P5 ;  /* 0x46800000d6d57fae */ /* 0x0007e8000a921844 */
[----:B------:R3:W-:Y:S04]  /*19210*/  LDGSTS.E [R213+0x47800], [R220.64], P5 ;  /* 0x47800000dcd57fae */ /* 0x0007e8000a921844 */
[----:B-1----:R-:W2:Y:S04]  /*19220*/  LDL.64 R202, [R1+0x6a8] ;  /* 0x0006a80001ca7983 */ /* 0x002ea80000100a00 */
[----:B---3--:R-:W3:Y:S04]  /*19230*/  LDL.64 R214, [R1+0x498] ;  /* 0x0004980001d67983 */ /* 0x008ee80000100a00 */
[----:B------:R1:W-:Y:S04]  /*19240*/  LDGSTS.E [R213+0x48800], [R210.64], P5 ;  /* 0x48800000d2d57fae */ /* 0x0003e8000a921844 */
[----:B------:R-:W3:Y:S04]  /*19250*/  LDL.64 R220, [R1+0x3c0] ;  /* 0x0003c00001dc7983 */ /* 0x000ee80000100a00 */
[----:B-1----:R-:W3:Y:S04]  /*19260*/  LDL.64 R210, [R1+0xfa0] ;  /* 0x000fa00001d27983 */ /* 0x002ee80000100a00 */
[----:B------:R1:W-:Y:S04]  /*19270*/  LDGSTS.E [R213+0x49800], [R198.64], P5 ;  /* 0x49800000c6d57fae */ /* 0x0003e8000a921844 */
[----:B-1----:R-:W3:Y:S04]  /*19280*/  LDL.64 R198, [R1+0x1030] ;  /* 0x0010300001c67983 */ /* 0x002ee80000100a00 */
        /* <DEDUP_REMOVED lines=15> */
[----:B-1----:R-:W3:Y:S04]  /*19380*/  LDL.64 R208, [R1+0xf60] ;  /* 0x000f600001d07983 */ /* 0x002ee80000100a00 */
[----:B------:R1:W-:Y:S04]  /*19390*/  LDGSTS.E [R213+0x59800], [R206.64], P5 ;  /* 0x59800000ced57fae */ /* 0x0003e8000a921844 */
        /* <DEDUP_REMOVED lines=16> */
[----:B-1----:R-:W4:Y:S04]  /*194a0*/  LDL.64 R204, [R1+0xee0] ;  /* 0x000ee00001cc7983 */ /* 0x002f280000100a00 */
[----:B--2---:R1:W-:Y:S04]  /*194b0*/  LDGSTS.E [R213+0x5b800], [R202.64], P5 ;  /* 0x5b800000cad57fae */ /* 0x0043e8000a921844 */
[----:B------:R2:W-:Y:S04]  /*194c0*/  LDGSTS.E [R213+0x5c800], [R216.64], P5 ;  /* 0x5c800000d8d57fae */ /* 0x0005e8000a921844 */
[----:B---3--:R3:W-:Y:S04]  /*194d0*/  LDGSTS.E [R213+0x5d800], [R214.64], P5 ;  /* 0x5d800000d6d57fae */ /* 0x0087e8000a921844 */
[----:B-1----:R-:W4:Y:S04]  /*194e0*/  LDL.64 R202, [R1+0xea0] ;  /* 0x000ea00001ca7983 */ /* 0x002f280000100a00 */
[----:B--2---:R-:W2:Y:S04]  /*194f0*/  LDL.64 R216, [R1+0xe20] ;  /* 0x000e200001d87983 */ /* 0x004ea80000100a00 */
[----:B------:R1:W-:Y:S04]  /*19500*/  LDGSTS.E [R213+0x5e800], [R222.64], P5 ;  /* 0x5e800000ded57fae */ /* 0x0003e8000a921844 */
[----:B------:R3:W-:Y:S04]  /*19510*/  LDGSTS.E [R213+0x5f800], [R220.64], P5 ;  /* 0x5f800000dcd57fae */ /* 0x0007e8000a921844 */
[----:B---3--:R-:W3:Y:S04]  /*19520*/  LDL.64 R214, [R1+0xde0] ;  /* 0x000de00001d67983 */ /* 0x008ee80000100a00 */
[----:B-1----:R-:W3:Y:S04]  /*19530*/  LDL.64 R222, [R1+0xa40] ;  /* 0x000a400001de7983 */ /* 0x002ee80000100a00 */
[----:B------:R-:W3:Y:S04]  /*19540*/  LDL.64 R212, [R1+0xa00] ;  /* 0x000a000001d47983 */ /* 0x000ee80000100a00 */
[----:B------:R-:W3:Y:S04]  /*19550*/  LDL.64 R220, [R1+0x490] ;  /* 0x0004900001dc7983 */ /* 0x000ee80000100a00 */
[----:B------:R1:W-:Y:S04]  /*19560*/  LDGSTS.E [R200+0x40a00], [R198.64], P5 ;  /* 0x40a00000c6c87fae */ /* 0x0003e8000a921844 */
[----:B------:R1:W-:Y:S04]  /*19570*/  LDGSTS.E [R200+0x41a00], [R210.64], P5 ;  /* 0x41a00000d2c87fae */ /* 0x0003e8000a921844 */
[----:B-1----:R-:W3:Y:S04]  /*19580*/  LDL.64 R198, [R1+0xda0] ;  /* 0x000da00001c67983 */ /* 0x002ee80000100a00 */
[----:B------:R-:W3:Y:S04]  /*19590*/  LDL.64 R210, [R1+0x9c0] ;  /* 0x0009c00001d27983 */ /* 0x000ee80000100a00 */
[----:B------:R1:W-:Y:S04]  /*195a0*/  LDGSTS.E [R200+0x42a00], [R208.64], P5 ;  /* 0x42a00000d0c87fae */ /* 0x0003e8000a921844 */
[----:B-1----:R-:W3:Y:S04]  /*195b0*/  LDL.64 R208, [R1+0x980] ;  /* 0x0009800001d07983 */ /* 0x002ee80000100a00 */
[----:B------:R1:W-:Y:S04]  /*195c0*/  LDGSTS.E [R200+0x43a00], [R206.64], P5 ;  /* 0x43a00000cec87fae */ /* 0x0003e8000a921844 */
[----:B-1----:R-:W3:Y:S04]  /*195d0*/  LDL.64 R206, [R1+0x940] ;  /* 0x0009400001ce7983 */ /* 0x002ee80000100a00 */
[----:B----4-:R1:W-:Y:S04]  /*195e0*/  LDGSTS.E [R200+0x44a00], [R204.64], P5 ;  /* 0x44a00000ccc87fae */ /* 0x0103e8000a921844 */
[----:B-1----:R-:W4:Y:S04]  /*195f0*/  LDL.64 R204, [R1+0x6a0] ;  /* 0x0006a00001cc7983 */ /* 0x002f280000100a00 */
[----:B------:R1:W-:Y:S04]  /*19600*/  LDGSTS.E [R200+0x45a00], [R202.64], P5 ;  /* 0x45a00000cac87fae */ /* 0x0003e8000a921844 */
[----:B------:R1:W-:Y:S04]  /*19610*/  LDGSTS.E [R200+0x46a00], [R218.64], P5 ;  /* 0x46a00000dac87fae */ /* 0x0003e8000a921844 */
[----:B--2---:R2:W-:Y:S04]  /*19620*/  LDGSTS.E [R200+0x47a00], [R216.64], P5 ;  /* 0x47a00000d8c87fae */ /* 0x0045e8000a921844 */
[----:B-1----:R-:W4:Y:S04]  /*19630*/  LDL.64 R202, [R1+0x600] ;  /* 0x0006000001ca7983 */ /* 0x002f280000100a00 */
[----:B------:R-:W4:Y:S04]  /*19640*/  LDL.64 R218, [R1+0x3f8] ;  /* 0x0003f80001da7983 */ /* 0x000f280000100a00 */
[----:B--2---:R-:W2:Y:S04]  /*19650*/  LDL.64 R216, [R1+0x3b8] ;  /* 0x0003b80001d87983 */ /* 0x004ea80000100a00 */
[----:B---3--:R1:W-:Y:S04]  /*19660*/  LDGSTS.E [R200+0x48a00], [R214.64], P5 ;  /* 0x48a00000d6c87fae */ /* 0x0083e8000a921844 */
[----:B-1----:R-:W3:Y:S04]  /*19670*/  LDL.64 R214, [R1+0xfd8] ;  /* 0x000fd80001d67983 */ /* 0x002ee80000100a00 */
[----:B------:R1:W-:Y:S04]  /*19680*/  LDGSTS.E [R200+0x49a00], [R198.64], P5 ;  /* 0x49a00000c6c87fae */ /* 0x0003e8000a921844 */
[----:B------:R1:W-:Y:S04]  /*19690*/  LDGSTS.E [R200+0x4aa00], [R248.64], P5 ;  /* 0x4aa00000f8c87fae */ /* 0x0003e8000a921844 */
        /* <DEDUP_REMOVED lines=15> */
[----:B------:R-:W3:Y:S04]  /*19790*/  LDL.64 R248, [R1+0xd58] ;  /* 0x000d580001f87983 */ /* 0x000ee80000100a00 */
[----:B-1----:R-:W3:Y:S04]  /*197a0*/  LDL.64 R212, [R1+0xf58] ;  /* 0x000f580001d47983 */ /* 0x002ee80000100a00 */
[----:B------:R-:W3:Y:S04]  /*197b0*/  LDL.64 R210, [R1+0xf18] ;  /* 0x000f180001d27983 */ /* 0x000ee80000100a00 */
[----:B------:R1:W-:Y:S04]  /*197c0*/  LDGSTS.E [R200+0x59a00], [R208.64], P5 ;  /* 0x59a00000d0c87fae */ /* 0x0003e8000a921844 */
[----:B------:R-:W3:Y:S04]  /*197d0*/  LDL.64 R246, [R1+0xd18] ;  /* 0x000d180001f67983 */ /* 0x000ee80000100a00 */
[----:B------:R-:W3:Y:S04]  /*197e0*/  LDL.64 R244, [R1+0xcd8] ;  /* 0x000cd80001f47983 */ /* 0x000ee80000100a00 */
        /* <DEDUP_REMOVED lines=15> */
[----:B------:R1:W-:Y:S04]  /*198e0*/  LDGSTS.E [R200+0x5ca00], [R202.64], P5 ;  /* 0x5ca00000cac87fae */ /* 0x0003e8000a921844 */
[----:B------:R2:W-:Y:S04]  /*198f0*/  LDGSTS.E [R200+0x5da00], [R220.64], P5 ;  /* 0x5da00000dcc87fae */ /* 0x0005e8000a921844 */
[----:B------:R2:W-:Y:S01]  /*19900*/  LDGSTS.E [R200+0x5ea00], [R218.64], P5 ;  /* 0x5ea00000dac87fae */ /* 0x0005e2000a921844 */
[----:B-1----:R-:W-:-:S03]  /*19910*/  LOP3.LUT R203, R201, 0x60, RZ, 0x3c, !PT ;  /* 0x00000060c9cb7812 */ /* 0x002fc600078e3cff */
[----:B--2---:R1:W-:Y:S04]  /*19920*/  LDGSTS.E [R200+0x5fa00], [R216.64], P5 ;  /* 0x5fa00000d8c87fae */ /* 0x0043e8000a921844 */
[----:B------:R-:W2:Y:S04]  /*19930*/  LDL.64 R220, [R1+0x9f8] ;  /* 0x0009f80001dc7983 */ /* 0x000ea80000100a00 */
[----:B------:R-:W2:Y:S04]  /*19940*/  LDL.64 R218, [R1+0x9b8] ;  /* 0x0009b80001da7983 */ /* 0x000ea80000100a00 */
[----:B-1----:R-:W2:Y:S04]  /*19950*/  LDL.64 R200, [R1+0xe18] ;  /* 0x000e180001c87983 */ /* 0x002ea80000100a00 */
[----:B---3--:R1:W-:Y:S04]  /*19960*/  LDGSTS.E [R203+0x40c00], [R214.64], P5 ;  /* 0x40c00000d6cb7fae */ /* 0x0083e8000a921844 */
[----:B------:R-:W3:Y:S04]  /*19970*/  LDL.64 R216, [R1+0x978] ;  /* 0x0009780001d87983 */ /* 0x000ee80000100a00 */
[----:B-1----:R-:W3:Y:S04]  /*19980*/  LDL.64 R214, [R1+0x938] ;  /* 0x0009380001d67983 */ /* 0x002ee80000100a00 */
[----:B------:R1:W-:Y:S04]  /*19990*/  LDGSTS.E [R203+0x41c00], [R198.64], P5 ;  /* 0x41c00000c6cb7fae */ /* 0x0003e8000a921844 */
[----:B-1----:R-:W3:Y:S04]  /*199a0*/  LDL.64 R198, [R1+0xdd8] ;  /* 0x000dd80001c67983 */ /* 0x002ee80000100a00 */
        /* <DEDUP_REMOVED lines=10> */
[----:B--2---:R1:W-:Y:S04]  /*19a50*/  LDGSTS.E [R203+0x47c00], [R200.64], P5 ;  /* 0x47c00000c8cb7fae */ /* 0x0043e8000a921844 */
[----:B-1----:R-:W2:Y:S04]  /*19a60*/  LDL.64 R200, [R1+0xfd0] ;  /* 0x000fd00001c87983 */ /* 0x002ea80000100a00 */
[----:B---3--:R1:W-:Y:S04]  /*19a70*/  LDGSTS.E [R203+0x48c00], [R198.64], P5 ;  /* 0x48c00000c6cb7fae */ /* 0x0083e8000a921844 */
[----:B------:R3:W-:Y:S04]  /*19a80*/  LDGSTS.E [R203+0x49c00], [R250.64], P5 ;  /* 0x49c00000facb7fae */ /* 0x0007e8000a921844 */
[----:B------:R1:W-:Y:S04]  /*19a90*/  LDGSTS.E [R203+0x4ac00], [R248.64], P5 ;  /* 0x4ac00000f8cb7fae */ /* 0x0003e8000a921844 */
[----:B------:R3:W-:Y:S04]  /*19aa0*/  LDGSTS.E [R203+0x4bc00], [R246.64], P5 ;  /* 0x4bc00000f6cb7fae */ /* 0x0007e8000a921844 */
[----:B------:R1:W-:Y:S04]  /*19ab0*/  LDGSTS.E [R203+0x4cc00], [R244.64], P5 ;  /* 0x4cc00000f4cb7fae */ /* 0x0003e8000a921844 */
[----:B-1----:R-:W2:Y:S04]  /*19ac0*/  LDL.LU.64 R198, [R1+0x28c0] ;  /* 0x0028c00001c67983 */ /* 0x002ea80000300a00 */
[----:B------:R1:W-:Y:S04]  /*19ad0*/  LDGSTS.E [R203+0x4dc00], [R242.64], P5 ;  /* 0x4dc00000f2cb7fae */ /* 0x0003e8000a921844 */
[----:B------:R1:W-:Y:S04]  /*19ae0*/  LDGSTS.E [R203+0x4ec00], [R240.64], P5 ;  /* 0x4ec00000f0cb7fae */ /* 0x0003e8000a921844 */
[----:B------:R1:W-:Y:S04]  /*19af0*/  LDGSTS.E [R203+0x4fc00], [R238.64], P5 ;  /* 0x4fc00000eecb7fae */ /* 0x0003e8000a921844 */
[----:B-1----:R-:W2:Y:S04]  /*19b00*/  LDL.64 R242, [R1+0xf90] ;  /* 0x000f900001f27983 */ /* 0x002ea80000100a00 */
[----:B------:R-:W2:Y:S04]  /*19b10*/  LDL.64 R240, [R1+0xf50] ;  /* 0x000f500001f07983 */ /* 0x000ea80000100a00 */
[----:B------:R1:W-:Y:S04]  /*19b20*/  LDGSTS.E [R203+0x50c00], [R236.64], P5 ;  /* 0x50c00000eccb7fae */ /* 0x0003e8000a921844 */
[----:B------:R1:W-:Y:S04]  /*19b30*/  LDGSTS.E [R203+0x51c00], [R232.64], P5 ;  /* 0x51c00000e8cb7fae */ /* 0x0003e8000a921844 */
[----:B------:R-:W2:Y:S04]  /*19b40*/  LDL.64 R244, [R1+0xed0] ;  /* 0x000ed00001f47983 */ /* 0x000ea80000100a00 */
[----:B------:R-:W2:Y:S04]  /*19b50*/  LDL.64 R238, [R1+0xe90] ;  /* 0x000e900001ee7983 */ /* 0x000ea80000100a00 */
[----:B-1----:R-:W2:Y:S04]  /*19b60*/  LDL.64 R232, [R1+0xf10] ;  /* 0x000f100001e87983 */ /* 0x002ea80000100a00 */
[----:B------:R-:W2:Y:S04]  /*19b70*/  LDL.64 R236, [R1+0xe50] ;  /* 0x000e500001ec7983 */ /* 0x000ea80000100a00 */
        /* <DEDUP_REMOVED lines=13> */
[----:B-1----:R-:W2:Y:S04]  /*19c50*/  LDL.64 R210, [R1+0xcd0] ;  /* 0x000cd00001d27983 */ /* 0x002ea80000100a00 */
[----:B---3--:R-:W3:Y:S04]  /*19c60*/  LDL.64 R208, [R1+0xd10] ;  /* 0x000d100001d07983 */ /* 0x008ee80000100a00 */
        /* <DEDUP_REMOVED lines=16> */
[----:B------:R-:W3:Y:S04]  /*19d70*/  LDL.64 R204, [R1+0xd90] ;  /* 0x000d900001cc7983 */ /* 0x000ee80000100a00 */
[----:B--2---:R1:W-:Y:S04]  /*19d80*/  LDGSTS.E [R234+0x40e00], [R200.64], P5 ;  /* 0x40e00000c8ea7fae */ /* 0x0043e8000a921844 */
[----:B-1----:R-:W2:Y:S04]  /*19d90*/  LDL.64 R200, [R1+0xe10] ;  /* 0x000e100001c87983 */ /* 0x002ea80000100a00 */
[----:B------:R1:W-:Y:S04]  /*19da0*/  LDGSTS.E [R234+0x41e00], [R242.64], P5 ;  /* 0x41e00000f2ea7fae */ /* 0x0003e8000a921844 */
[----:B------:R1:W-:Y:S04]  /*19db0*/  LDGSTS.E [R234+0x42e00], [R240.64], P5 ;  /* 0x42e00000f0ea7fae */ /* 0x0003e8000a921844 */
[----:B-1----:R-:W3:Y:S04]  /*19dc0*/  LDL.64 R242, [R1+0x9f0] ;  /* 0x0009f00001f27983 */ /* 0x002ee80000100a00 */
[----:B------:R-:W3:Y:S04]  /*19dd0*/  LDL.64 R240, [R1+0x970] ;  /* 0x0009700001f07983 */ /* 0x000ee80000100a00 */
[----:B------:R1:W-:Y:S04]  /*19de0*/  LDGSTS.E [R234+0x43e00], [R232.64], P5 ;  /* 0x43e00000e8ea7fae */ /* 0x0003e8000a921844 */
[----:B------:R1:W-:Y:S04]  /*19df0*/  LDGSTS.E [R234+0x44e00], [R244.64], P5 ;  /* 0x44e00000f4ea7fae */ /* 0x0003e8000a921844 */
[----:B------:R1:W-:Y:S04]  /*19e00*/  LDGSTS.E [R234+0x45e00], [R238.64], P5 ;  /* 0x45e00000eeea7fae */ /* 0x0003e8000a921844 */
[----:B-1----:R-:W3:Y:S04]  /*19e10*/  LDL.64 R232, [R1+0x930] ;  /* 0x0009300001e87983 */ /* 0x002ee80000100a00 */
[----:B------:R-:W3:Y:S04]  /*19e20*/  LDL.64 R244, [R1+0x480] ;  /* 0x0004800001f47983 */ /* 0x000ee80000100a00 */
[----:B------:R1:W-:Y:S04]  /*19e30*/  LDGSTS.E [R234+0x46e00], [R236.64], P5 ;  /* 0x46e00000ecea7fae */ /* 0x0003e8000a921844 */
[----:B------:R-:W3:Y:S04]  /*19e40*/  LDL.64 R238, [R1+0x3e8] ;  /* 0x0003e80001ee7983 */ /* 0x000ee80000100a00 */
[----:B-1----:R-:W3:Y:S04]  /*19e50*/  LDL.64 R236, [R1+0x1060] ;  /* 0x0010600001ec7983 */ /* 0x002ee80000100a00 */
[----:B--2---:R1:W-:Y:S04]  /*19e60*/  LDGSTS.E [R234+0x47e00], [R200.64], P5 ;  /* 0x47e00000c8ea7fae */ /* 0x0043e8000a921844 */
[----:B----4-:R2:W-:Y:S04]  /*19e70*/  LDGSTS.E [R234+0x48e00], [R202.64], P5 ;  /* 0x48e00000caea7fae */ /* 0x0105e8000a921844 */
[----:B---3--:R3:W-:Y:S04]  /*19e80*/  LDGSTS.E [R234+0x49e00], [R204.64], P5 ;  /* 0x49e00000ccea7fae */ /* 0x0087e8000a921844 */
[----:B-1----:R-:W4:Y:S04]  /*19e90*/  LDL.LU.64 R200, [R1+0x28b8] ;  /* 0x0028b80001c87983 */ /* 0x002f280000300a00 */
[----:B--2---:R-:W2:Y:S04]  /*19ea0*/  LDL.LU.64 R202, [R1+0x28b0] ;  /* 0x0028b00001ca7983 */ /* 0x004ea80000300a00 */
[----:B---3--:R-:W3:Y:S04]  /*19eb0*/  LDL.LU.64 R204, [R1+0x28a8] ;  /* 0x0028a80001cc7983 */ /* 0x008ee80000300a00 */
[----:B------:R1:W-:Y:S04]  /*19ec0*/  LDGSTS.E [R234+0x4ae00], [R206.64], P5 ;  /* 0x4ae00000ceea7fae */ /* 0x0003e8000a921844 */
[----:B------:R1:W-:Y:S04]  /*19ed0*/  LDGSTS.E [R234+0x4be00], [R208.64], P5 ;  /* 0x4be00000d0ea7fae */ /* 0x0003e8000a921844 */
[----:B------:R1:W-:Y:S04]  /*19ee0*/  LDGSTS.E [R234+0x4ce00], [R210.64], P5 ;  /* 0x4ce00000d2ea7fae */ /* 0x0003e8000a921844 */
[----:B-1----:R-:W2:Y:S04]  /*19ef0*/  LDL.LU.64 R206, [R1+0x28a0] ;  /* 0x0028a00001ce7983 */ /* 0x002ea80000300a00 */
[----:B------:R-:W2:Y:S04]  /*19f00*/  LDL.LU.64 R208, [R1+0x2898] ;  /* 0x0028980001d07983 */ /* 0x000ea80000300a00 */
[----:B------:R-:W2:Y:S04]  /*19f10*/  LDL.LU.64 R210, [R1+0x2890] ;  /* 0x0028900001d27983 */ /* 0x000ea80000300a00 */
        /* <DEDUP_REMOVED lines=21> */
[----:B-1----:R-:W3:Y:S04]  /*1a070*/  LDL.LU.64 R228, [R1+0x278] ;  /* 0x0002780001e47983 */ /* 0x002ee80000300a00 */
[----:B------:R-:W4:Y:S04]  /*1a080*/  LDL.LU.64 R242, [R1+0x240] ;  /* 0x0002400001f27983 */ /* 0x000f280000300a00 */
[----:B------:R1:W-:Y:S04]  /*1a090*/  LDGSTS.E [R234+0x59e00], [R240.64], P5 ;  /* 0x59e00000f0ea7fae */ /* 0x0003e8000a921844 */
[----:B------:R1:W-:Y:S04]  /*1a0a0*/  LDGSTS.E [R234+0x5ae00], [R232.64], P5 ;  /* 0x5ae00000e8ea7fae */ /* 0x0003e8000a921844 */
[----:B------:R1:W-:Y:S04]  /*1a0b0*/  LDGSTS.E [R234+0x5be00], [R248.64], P5 ;  /* 0x5be00000f8ea7fae */ /* 0x0003e8000a921844 */
[----:B-1----:R-:W4:Y:S04]  /*1a0c0*/  LDL.LU.64 R240, [R1+0x238] ;  /* 0x0002380001f07983 */ /* 0x002f280000300a00 */
[----:B------:R1:W-:Y:S04]  /*1a0d0*/  LDGSTS.E [R234+0x5ce00], [R246.64], P5 ;  /* 0x5ce00000f6ea7fae */ /* 0x0003e8000a921844 */
[----:B------:R1:W-:Y:S04]  /*1a0e0*/  LDGSTS.E [R234+0x5de00], [R244.64], P5 ;  /* 0x5de00000f4ea7fae */ /* 0x0003e8000a921844 */
[----:B------:R1:W-:Y:S04]  /*1a0f0*/  LDGSTS.E [R234+0x5ee00], [R238.64], P5 ;  /* 0x5ee00000eeea7fae */ /* 0x0003e8000a921844 */
[----:B------:R1:W-:Y:S04]  /*1a100*/  LDGSTS.E [R234+0x5fe00], [R236.64], P5 ;  /* 0x5fe00000ecea7fae */ /* 0x0003e8000a921844 */
[----:B------:R-:W0:Y:S04]  /*1a110*/  LDGDEPBAR ;  /* 0x00000000000079af */ /* 0x000e280000000000 */
[----:B-1----:R-:W1:Y:S01]  /*1a120*/  S2R R237, SR_TID.X ;  /* 0x0000000000ed7919 */ /* 0x002e620000002100 */
[----:B------:R-:W-:-:S02]  /*1a130*/  IMAD.MOV.U32 R233, RZ, RZ, c[0x0][0x180] ;  /* 0x00006000ffe97624 */ /* 0x000fc400078e00ff */
[----:B------:R-:W-:Y:S01]  /*1a140*/  IMAD.WIDE R246, R252, 0x4, R84 ;  /* 0x00000004fcf67825 */ /* 0x000fe200078e0254 */
[----:B------:R-:W-:Y:S01]  /*1a150*/  SEL R0, R0, RZ, P0 ;  /* 0x000000ff00007207 */ /* 0x000fe20000000000 */
[----:B------:R-:W4:Y:S01]  /*1a160*/  LDL.LU.64 R234, [R1+0x200] ;  /* 0x0002000001ea7983 */ /* 0x000f220000300a00 */
[C---:B------:R-:W-:Y:S02]  /*1a170*/  IADD3 R232, R233.reuse, -0x95, RZ ;  /* 0xffffff6be9e87810 */ /* 0x040fe40007ffe0ff */
[----:B------:R-:W-:Y:S01]  /*1a180*/  IADD3 R233, R233, -0x99, RZ ;  /* 0xffffff67e9e97810 */ /* 0x000fe20007ffe0ff */
[----:B------:R-:W-:Y:S01]  /*1a190*/  IMAD.WIDE R244, R252, 0x4, R82 ;  /* 0x00000004fcf47825 */ /* 0x000fe200078e0252 */
[----:B------:R-:W-:Y:S02]  /*1a1a0*/  ISETP.GE.U32.AND P5, PT, R232, 0x7ffffeec, PT ;  /* 0x7ffffeece800780c */ /* 0x000fe40003fa6070 */
[----:B------:R-:W-:Y:S02]  /*1a1b0*/  ISETP.GE.U32.AND P0, PT, R233, 0x7ffffee8, PT ;  /* 0x7ffffee8e900780c */ /* 0x000fe40003f06070 */
[----:B------:R-:W4:Y:S04]  /*1a1c0*/  LDL.LU.64 R232, [R1+0x1f8] ;  /* 0x0001f80001e87983 */ /* 0x000f280000300a00 */
[----:B------:R2:W-:Y:S01]  /*1a1d0*/  STL.64 [R1+0x1378], R246 ;  /* 0x001378f601007387 */ /* 0x0005e20000100a00 */
[----:B-1----:R-:W-:-:S05]  /*1a1e0*/  LOP3.LUT R237, R237, 0x7f, RZ, 0xc0, !PT ;  /* 0x0000007feded7812 */ /* 0x002fca00078ec0ff */
[----:B------:R-:W-:Y:S01]  /*1a1f0*/  IMAD.SHL.U32 R84, R237, 0x4, RZ ;  /* 0x00000004ed547824 */ /* 0x000fe200078e00ff */
[----:B------:R-:W-:Y:S06]  /*1a200*/  BAR.SYNC.DEFER_BLOCKING 0x0 ;  /* 0x0000000000007b1d */ /* 0x000fec0000010000 */
[----:B------:R-:W4:Y:S04]  /*1a210*/  LDL.LU.64 R236, [R1+0x1c0] ;  /* 0x0001c00001ec7983 */ /* 0x000f280000300a00 */
[----:B------:R-:W4:Y:S04]  /*1a220*/  LDL.LU.64 R238, [R1+0x1b8] ;  /* 0x0001b80001ee7983 */ /* 0x000f280000300a00 */
[----:B------:R-:W-:Y:S04]  /*1a230*/  STL.64 [R1+0x1380], R244 ;  /* 0x001380f401007387 */ /* 0x000fe80000100a00 */
[----:B------:R-:W-:Y:S01]  /*1a240*/  @!PT LDS RZ, [RZ] ;  /* 0x00000000fffff984 */ /* 0x000fe20000000800 */
[----:B------:R-:W-:Y:S01]  /*1a250*/  @!PT LDS RZ, [RZ] ;  /* 0x00000000fffff984 */ /* 0x000fe20000000800 */
[----:B------:R-:W-:Y:S01]  /*1a260*/  @!PT LDS RZ, [RZ] ;  /* 0x00000000fffff984 */ /* 0x000fe20000000800 */
[----:B------:R1:W-:Y:S04]  /*1a270*/  LDGSTS.E [R84+0x20000], [R246.64], !P1 ;  /* 0x20000000f6547fae */ /* 0x0003e8000c921844 */
[----:B------:R1:W-:Y:S01]  /*1a280*/  LDGSTS.E [R84+0x20200], [R244.64], !P1 ;  /* 0x20200000f4547fae */ /* 0x0003e2000c921844 */
[----:B--2---:R-:W-:-:S05]  /*1a290*/  IMAD.WIDE R230, R252, 0x4, R230 ;  /* 0x00000004fce67825 */ /* 0x004fca00078e02e6 */
[----:B------:R-:W-:Y:S04]  /*1a2a0*/  STL.64 [R1+0x1028], R230 ;  /* 0x001028e601007387 */ /* 0x000fe80000100a00 */
[----:B-1----:R-:W2:Y:S04]  /*1a2b0*/  LDL.LU.64 R246, [R1+0x180] ;  /* 0x0001800001f67983 */ /* 0x002ea80000300a00 */
[----:B------:R1:W-:Y:S01]  /*1a2c0*/  LDGSTS.E [R84+0x21000], [R230.64], !P6 ;  /* 0x21000000e6547fae */ /* 0x0003e2000f121844 */
[----:B---3--:R-:W-:-:S04]  /*1a2d0*/  IMAD.WIDE R228, R252, 0x4, R228 ;  /* 0x00000004fce47825 */ /* 0x008fc800078e02e4 */
[C---:B----4-:R-:W-:Y:S01]  /*1a2e0*/  IMAD.WIDE R242, R252.reuse, 0x4, R242 ;  /* 0x00000004fcf27825 */ /* 0x050fe200078e02f2 */
[----:B------:R3:W-:Y:S04]  /*1a2f0*/  STL.64 [R1+0x1020], R228 ;  /* 0x001020e401007387 */ /* 0x0007e80000100a00 */
[----:B------:R-:W4:Y:S04]  /*1a300*/  LDL.LU.64 R248, [R1+0x178] ;  /* 0x0001780001f87983 */ /* 0x000f280000300a00 */
[----:B------:R1:W-:Y:S04]  /*1a310*/  STL.64 [R1+0x1018], R242 ;  /* 0x001018f201007387 */ /* 0x0003e80000100a00 */
[----:B------:R3:W-:Y:S01]  /*1a320*/  LDGSTS.E [R84+0x21200], [R228.64], !P6 ;  /* 0x21200000e4547fae */ /* 0x0007e2000f121844 */
[----:B------:R-:W-:-:S03]  /*1a330*/  IMAD.WIDE R240, R252, 0x4, R240 ;  /* 0x00000004fcf07825 */ /* 0x000fc600078e02f0 */
[----:B------:R1:W-:Y:S04]  /*1a340*/  LDGSTS.E [R84+0x22000], [R242.64], !P3 ;  /* 0x22000000f2547fae */ /* 0x0003e8000d921844 */
[----:B------:R1:W-:Y:S04]  /*1a350*/  STL.64 [R1+0x1010], R240 ;  /* 0x001010f001007387 */ /* 0x0003e80000100a00 */
[----:B---3--:R-:W3:Y:S04]  /*1a360*/  LDL.LU.64 R228, [R1+0x140] ;  /* 0x0001400001e47983 */ /* 0x008ee80000300a00 */
[----:B-1----:R-:W3:Y:S04]  /*1a370*/  LDL.LU.64 R230, [R1+0x138] ;  /* 0x0001380001e67983 */ /* 0x002ee80000300a00 */
[----:B------:R1:W-:Y:S01]  /*1a380*/  LDGSTS.E [R84+0x22200], [R240.64], !P3 ;  /* 0x22200000f0547fae */ /* 0x0003e2000d921844 */
[----:B------:R-:W-:-:S05]  /*1a390*/  IMAD.WIDE R250, R252, 0x4, R234 ;  /* 0x00000004fcfa7825 */ /* 0x000fca00078e02ea */
[----:B------:R2:W-:Y:S01]  /*1a3a0*/  LDGSTS.E [R84+0x23000], [R250.64], !P4 ;  /* 0x23000000fa547fae */ /* 0x0005e2000e121844 */
[----:B------:R-:W-:-:S03]  /*1a3b0*/  IMAD.WIDE R244, R252, 0x4, R232 ;  /* 0x00000004fcf47825 */ /* 0x000fc600078e02e8 */
[----:B------:R-:W3:Y:S04]  /*1a3c0*/  LDL.LU.64 R232, [R1+0x100] ;  /* 0x0001000001e87983 */ /* 0x000ee80000300a00 */
[----:B------:R-:W3:Y:S04]  /*1a3d0*/  LDL.LU.64 R234, [R1+0xf8] ;  /* 0x0000f80001ea7983 */ /* 0x000ee80000300a00 */
[----:B------:R-:W-:Y:S04]  /*1a3e0*/  STL.64 [R1+0x1008], R250 ;  /* 0x001008fa01007387 */ /* 0x000fe80000100a00 */
[----:B------:R-:W-:Y:S04]  /*1a3f0*/  STL.64 [R1+0x1000], R244 ;  /* 0x001000f401007387 */ /* 0x000fe80000100a00 */
[----:B------:R1:W-:Y:S01]  /*1a400*/  LDGSTS.E [R84+0x23200], [R244.64], !P4 ;  /* 0x23200000f4547fae */ /* 0x0003e2000e121844 */
[----:B------:R-:W-:-:S03]  /*1a410*/  IMAD.WIDE R242, R252, 0x4, R236 ;  /* 0x00000004fcf27825 */ /* 0x000fc600078e02ec */
[----:B------:R-:W3:Y:S01]  /*1a420*/  LDL.LU.64 R236, [R1+0xc0] ;  /* 0x0000c00001ec7983 */ /* 0x000ee20000300a00 */
[----:B-1----:R-:W-:-:S03]  /*1a430*/  IMAD.WIDE R240, R252, 0x4, R238 ;  /* 0x00000004fcf07825 */ /* 0x002fc600078e02ee */
[----:B------:R-:W3:Y:S04]  /*1a440*/  LDL.LU.64 R238, [R1+0xb8] ;  /* 0x0000b80001ee7983 */ /* 0x000ee80000300a00 */
[----:B------:R-:W-:Y:S04]  /*1a450*/  STL.64 [R1+0xff8], R242 ;  /* 0x000ff8f201007387 */ /* 0x000fe80000100a00 */
[----:B------:R1:W-:Y:S04]  /*1a460*/  LDGSTS.E [R84+0x24000], [R242.64], !P2 ;  /* 0x24000000f2547fae */ /* 0x0003e8000d121844 */
[----:B------:R1:W-:Y:S04]  /*1a470*/  STL.64 [R1+0xff0], R240 ;  /* 0x000ff0f001007387 */ /* 0x0003e80000100a00 */
[----:B------:R1:W-:Y:S04]  /*1a480*/  LDGSTS.E [R84+0x24200], [R240.64], !P2 ;  /* 0x24200000f0547fae */ /* 0x0003e8000d121844 */
[----:B-1----:R-:W3:Y:S04]  /*1a490*/  LDL.LU.64 R240, [R1+0x80] ;  /* 0x0000800001f07983 */ /* 0x002ee80000300a00 */
[----:B------:R-:W3:Y:S04]  /*1a4a0*/  LDL.LU.64 R242, [R1+0x78] ;  /* 0x0000780001f27983 */ /* 0x000ee80000300a00 */
[----:B------:R-:W3:Y:S01]  /*1a4b0*/  LDL.LU.64 R244, [R1+0x40] ;  /* 0x0000400001f47983 */ /* 0x000ee20000300a00 */
[----:B--2---:R-:W-:-:S03]  /*1a4c0*/  IMAD.WIDE R250, R252, 0x4, R246 ;  /* 0x00000004fcfa7825 */ /* 0x004fc600078e02f6 */
[----:B------:R-:W2:Y:S04]  /*1a4d0*/  LDL.LU.64 R246, [R1+0x38] ;  /* 0x0000380001f67983 */ /* 0x000ea80000300a00 */
[----:B------:R-:W-:Y:S04]  /*1a4e0*/  STL.64 [R1+0xfe8], R250 ;  /* 0x000fe8fa01007387 */ /* 0x000fe80000100a00 */
[----:B------:R1:W-:Y:S01]  /*1a4f0*/  LDGSTS.E [R84+0x25000], [R250.64], !P5 ;  /* 0x25000000fa547fae */ /* 0x0003e2000e921844 */
[----:B----4-:R-:W-:-:S05]  /*1a500*/  IMAD.WIDE R248, R252, 0x4, R248 ;  /* 0x00000004fcf87825 */ /* 0x010fca00078e02f8 */
[----:B------:R4:W-:Y:S04]  /*1a510*/  STL.64 [R1+0xfe0], R248 ;  /* 0x000fe0f801007387 */ /* 0x0009e80000100a00 */
[----:B------:R4:W-:Y:S01]  /*1a520*/  LDGSTS.E [R84+0x25200], [R248.64], !P5 ;  /* 0x25200000f8547fae */ /* 0x0009e2000e921844 */
[----:B---3--:R-:W-:-:S04]  /*1a530*/  IMAD.WIDE R228, R252, 0x4, R228 ;  /* 0x00000004fce47825 */ /* 0x008fc800078e02e4 */
[----:B------:R-:W-:Y:S01]  /*1a540*/  IMAD.WIDE R230, R252, 0x4, R230 ;  /* 0x00000004fce67825 */ /* 0x000fe200078e02e6 */
[----:B------:R3:W-:Y:S04]  /*1a550*/  STL.64 [R1+0x1078], R228 ;  /* 0x001078e401007387 */ /* 0x0007e80000100a00 */
[----:B----4-:R-:W4:Y:S04]  /*1a560*/  LDL.LU.64 R248, [R1+0x10] ;  /* 0x0000100001f87983 */ /* 0x010f280000300a00 */
[----:B------:R3:W-:Y:S04]  /*1a570*/  STL.64 [R1+0x1080], R230 ;  /* 0x001080e601007387 */ /* 0x0007e80000100a00 */
[----:B-1----:R-:W4:Y:S01]  /*1a580*/  LDL.LU.64 R250, [R1+0x8] ;  /* 0x0000080001fa7983 */ /* 0x002f220000300a00 */
[----:B------:R-:W-:-:S03]  /*1a590*/  IMAD.MOV.U32 R85, RZ, RZ, c[0x0][0x180] ;  /* 0x00006000ff557624 */ /* 0x000fc600078e00ff */
[----:B------:R3:W-:Y:S02]  /*1a5a0*/  LDGSTS.E [R84+0x26000], [R228.64], !P0 ;  /* 0x26000000e4547fae */ /* 0x0007e4000c121844 */
[C---:B------:R-:W-:Y:S02]  /*1a5b0*/  IADD3 R82, R85.reuse, -0x9d, RZ ;  /* 0xffffff6355527810 */ /* 0x040fe40007ffe0ff */
[C---:B------:R-:W-:Y:S01]  /*1a5c0*/  IADD3 R83, R85.reuse, -0xa1, RZ ;  /* 0xffffff5f55537810 */ /* 0x040fe20007ffe0ff */
[----:B------:R1:W-:Y:S01]  /*1a5d0*/  LDGSTS.E [R84+0x26200], [R230.64], !P0 ;  /* 0x26200000e6547fae */ /* 0x0003e2000c121844 */
[----:B------:R-:W-:Y:S02]  /*1a5e0*/  ISETP.GE.U32.AND P1, PT, R82, 0x7ffffee4, PT ;  /* 0x7ffffee45200780c */ /* 0x000fe40003f26070 */
[----:B------:R-:W-:Y:S02]  /*1a5f0*/  IADD3 R82, R85, -0xa5, RZ ;  /* 0xffffff5b55527810 */ /* 0x000fe40007ffe0ff */
[----:B------:R-:W-:-:S02]  /*1a600*/  ISETP.GE.U32.AND P6, PT, R83, 0x7ffffee0, PT ;  /* 0x7ffffee05300780c */ /* 0x000fc40003fc6070 */
[----:B------:R-:W-:Y:S01]  /*1a610*/  ISETP.GE.U32.AND P3, PT, R82, 0x7ffffedc, PT ;  /* 0x7ffffedc5200780c */ /* 0x000fe20003f66070 */
[----:B---3--:R-:W3:Y:S01]  /*1a620*/  LDL.LU.64 R228, [R1+0x2848] ;  /* 0x0028480001e47983 */ /* 0x008ee20000300a00 */
[C---:B------:R-:W-:Y:S01]  /*1a630*/  IMAD.WIDE R232, R252.reuse, 0x4, R232 ;  /* 0x00000004fce87825 */ /* 0x040fe200078e02e8 */
[C---:B------:R-:W-:Y:S02]  /*1a640*/  IADD3 R83, R85.reuse, -0xa9, RZ ;  /* 0xffffff5755537810 */ /* 0x040fe40007ffe0ff */
[----:B-1----:R-:W3:Y:S01]  /*1a650*/  LDL.LU.64 R230, [R1+0x2840] ;  /* 0x0028400001e67983 */ /* 0x002ee20000300a00 */
[----:B------:R-:W-:Y:S01]  /*1a660*/  IMAD.WIDE R234, R252, 0x4, R234 ;  /* 0x00000004fcea7825 */ /* 0x000fe200078e02ea */
[----:B------:R-:W-:Y:S02]  /*1a670*/  IADD3 R82, R85, -0xad, RZ ;  /* 0xffffff5355527810 */ /* 0x000fe40007ffe0ff */
[----:B------:R-:W-:Y:S01]  /*1a680*/  ISETP.GE.U32.AND P4, PT, R83, 0x7ffffed8, PT ;  /* 0x7ffffed85300780c */ /* 0x000fe20003f86070 */
[----:B------:R1:W-:Y:S01]  /*1a690*/  STL.64 [R1+0x1098], R232 ;  /* 0x001098e801007387 */ /* 0x0003e20000100a00 */
[----:B------:R-:W-:-:S03]  /*1a6a0*/  IADD3 R83, R85, -0xb1, RZ ;  /* 0xffffff4f55537810 */ /* 0x000fc60007ffe0ff */
[----:B------:R1:W-:Y:S01]  /*1a6b0*/  STL.64 [R1+0x10a0], R234 ;  /* 0x0010a0ea01007387 */ /* 0x0003e20000100a00 */
[----:B------:R-:W-:-:S03]  /*1a6c0*/  ISETP.GE.U32.AND P2, PT, R82, 0x7ffffed4, PT ;  /* 0x7ffffed45200780c */ /* 0x000fc60003f46070 */
[----:B------:R1:W-:Y:S04]  /*1a6d0*/  LDGSTS.E [R84+0x27000], [R232.64], !P1 ;  /* 0x27000000e8547fae */ /* 0x0003e8000c921844 */
[----:B------:R1:W-:Y:S01]  /*1a6e0*/  LDGSTS.E [R84+0x27200], [R234.64], !P1 ;  /* 0x27200000ea547fae */ /* 0x0003e2000c921844 */
[----:B------:R-:W-:-:S04]  /*1a6f0*/  IMAD.WIDE R236, R252, 0x4, R236 ;  /* 0x00000004fcec7825 */ /* 0x000fc800078e02ec */
[----:B------:R-:W-:Y:S01]  /*1a700*/  IMAD.WIDE R238, R252, 0x4, R238 ;  /* 0x00000004fcee7825 */ /* 0x000fe200078e02ee */
[----:B------:R1:W-:Y:S04]  /*1a710*/  LDGSTS.E [R84+0x28000], [R236.64], !P6 ;  /* 0x28000000ec547fae */ /* 0x0003e8000f121844 */
[----:B-1----:R-:W3:Y:S04]  /*1a720*/  LDL.LU.64 R232, [R1+0x2838] ;  /* 0x0028380001e87983 */ /* 0x002ee80000300a00 */
[----:B------:R-:W3:Y:S01]  /*1a730*/  LDL.LU.64 R234, [R1+0x2830] ;  /* 0x0028300001ea7983 */ /* 0x000ee20000300a00 */
[----:B------:R-:W-:-:S03]  /*1a740*/  ISETP.GE.U32.AND P5, PT, R83, 0x7ffffed0, PT ;  /* 0x7ffffed05300780c */ /* 0x000fc60003fa6070 */
[----:B------:R1:W-:Y:S01]  /*1a750*/  STL.64 [R1+0x10b8], R236 ;  /* 0x0010b8ec01007387 */ /* 0x0003e20000100a00 */
[----:B------:R-:W-:-:S03]  /*1a760*/  IADD3 R82, R85, -0xb5, RZ ;  /* 0xffffff4b55527810 */ /* 0x000fc60007ffe0ff */
[----:B------:R1:W-:Y:S04]  /*1a770*/  STL.64 [R1+0x10c0], R238 ;  /* 0x0010c0ee01007387 */ /* 0x0003e80000100a00 */
[----:B------:R1:W-:Y:S04]  /*1a780*/  LDGSTS.E [R84+0x28200], [R238.64], !P6 ;  /* 0x28200000ee547fae */ /* 0x0003e8000f121844 */
[----:B-1----:R-:W3:Y:S01]  /*1a790*/  LDL.LU.64 R236, [R1+0x2828] ;  /* 0x0028280001ec7983 */ /* 0x002ee20000300a00 */
[----:B------:R-:W-:-:S04]  /*1a7a0*/  IMAD.WIDE R240, R252, 0x4, R240 ;  /* 0x00000004fcf07825 */ /* 0x000fc800078e02f0 */
[C---:B------:R-:W-:Y:S01]  /*1a7b0*/  IMAD.WIDE R242, R252.reuse, 0x4, R242 ;  /* 0x00000004fcf27825 */ /* 0x040fe200078e02f2 */
[----:B------:R-:W3:Y:S03]  /*1a7c0*/  LDL.LU.64 R238, [R1+0x2820] ;  /* 0x0028200001ee7983 */ /* 0x000ee60000300a00 */
[----:B------:R-:W-:Y:S01]  /*1a7d0*/  IMAD.WIDE R244, R252, 0x4, R244 ;  /* 0x00000004fcf47825 */ /* 0x000fe200078e02f4 */
[----:B------:R1:W-:Y:S01]  /*1a7e0*/  STL.64 [R1+0x10d8], R240 ;  /* 0x0010d8f001007387 */ /* 0x0003e20000100a00 */
[----:B------:R-:W-:-:S03]  /*1a7f0*/  IADD3 R83, R85, -0xb9, RZ ;  /* 0xffffff4755537810 */ /* 0x000fc60007ffe0ff */
[----:B------:R1:W-:Y:S01]  /*1a800*/  STL.64 [R1+0x10e0], R242 ;  /* 0x0010e0f201007387 */ /* 0x0003e20000100a00 */
[----:B------:R-:W-:-:S03]  /*1a810*/  ISETP.GE.U32.AND P0, PT, R82, 0x7ffffecc, PT ;  /* 0x7ffffecc5200780c */ /* 0x000fc60003f06070 */
[----:B------:R1:W-:Y:S04]  /*1a820*/  LDGSTS.E [R84+0x29000], [R240.64], !P3 ;  /* 0x29000000f0547fae */ /* 0x0003e8000d921844 */
[----:B------:R1:W-:Y:S01]  /*1a830*/  LDGSTS.E [R84+0x29200], [R242.64], !P3 ;  /* 0x29200000f2547fae */ /* 0x0003e2000d921844 */
[----:B------:R-:W-:Y:S01]  /*1a840*/  ISETP.GE.U32.AND P1, PT, R83, 0x7ffffec8, PT ;  /* 0x7ffffec85300780c */ /* 0x000fe20003f26070 */
[----:B-----5:R-:W-:Y:S02]  /*1a850*/  IMAD.WIDE R80, R252, 0x4, R80 ;  /* 0x00000004fc507825 */ /* 0x020fe400078e0250 */
[----:B------:R2:W-:Y:S04]  /*1a860*/  LDGSTS.E [R84+0x2a000], [R244.64], !P4 ;  /* 0x2a000000f4547fae */ /* 0x0005e8000e121844 */
[----:B-1----:R-:W3:Y:S04]  /*1a870*/  LDL.LU.64 R240, [R1+0x2818] ;  /* 0x0028180001f07983 */ /* 0x002ee80000300a00 */
[----:B------:R-:W3:Y:S01]  /*1a880*/  LDL.LU.64 R242, [R1+0x2810] ;  /* 0x0028100001f27983 */ /* 0x000ee20000300a00 */
[----:B------:R-:W-:-:S03]  /*1a890*/  IADD3 R82, R85, -0xbd, RZ ;  /* 0xffffff4355527810 */ /* 0x000fc60007ffe0ff */
[----:B------:R1:W-:Y:S01]  /*1a8a0*/  STL.64 [R1+0x1100], R244 ;  /* 0x001100f401007387 */ /* 0x0003e20000100a00 */
[----:B------:R-:W-:Y:S01]  /*1a8b0*/  IADD3 R83, R85, -0xc1, RZ ;  /* 0xffffff3f55537810 */ /* 0x000fe20007ffe0ff */
[----:B------:R-:W-:Y:S01]  /*1a8c0*/  IMAD.WIDE R78, R252, 0x4, R78 ;  /* 0x00000004fc4e7825 */ /* 0x000fe200078e024e */
[----:B------:R-:W-:Y:S02]  /*1a8d0*/  ISETP.GE.U32.AND P6, PT, R82, 0x7ffffec4, PT ;  /* 0x7ffffec45200780c */ /* 0x000fe40003fc6070 */
[----:B------:R-:W-:Y:S01]  /*1a8e0*/  ISETP.GE.U32.AND P3, PT, R83, 0x7ffffec0, PT ;  /* 0x7ffffec05300780c */ /* 0x000fe20003f66070 */
[----:B------:R-:W-:Y:S01]  /*1a8f0*/  IMAD.WIDE R76, R252, 0x4, R76 ;  /* 0x00000004fc4c7825 */ /* 0x000fe200078e024c */
[----:B------:R-:W-:-:S03]  /*1a900*/  IADD3 R82, R85, -0xc5, RZ ;  /* 0xffffff3b55527810 */ /* 0x000fc60007ffe0ff */
[----:B------:R-:W-:Y:S01]  /*1a910*/  IMAD.WIDE R72, R252, 0x4, R72 ;  /* 0x00000004fc487825 */ /* 0x000fe200078e0248 */
[----:B------:R-:W-:-:S03]  /*1a920*/  IADD3 R83, R85, -0xc9, RZ ;  /* 0xffffff3755537810 */ /* 0x000fc60007ffe0ff */
[----:B------:R-:W-:-:S04]  /*1a930*/  IMAD.WIDE R70, R252, 0x4, R70 ;  /* 0x00000004fc467825 */ /* 0x000fc800078e0246 */
        /* <DEDUP_REMOVED lines=17> */
[----:B--2---:R-:W-:-:S05]  /*1aa50*/  IMAD.WIDE R246, R252, 0x4, R246 ;  /* 0x00000004fcf67825 */ /* 0x004fca00078e02f6 */
[----:B------:R2:W-:Y:S04]  /*1aa60*/  STL.64 [R1+0x1108], R246 ;  /* 0x001108f601007387 */ /* 0x0005e80000100a00 */
[----:B-1----:R-:W3:Y:S04]  /*1aa70*/  LDL.LU.64 R244, [R1+0x2808] ;  /* 0x0028080001f47983 */ /* 0x002ee80000300a00 */
[----:B------:R2:W-:Y:S01]  /*1aa80*/  LDGSTS.E [R84+0x2a200], [R246.64], !P4 ;  /* 0x2a200000f6547fae */ /* 0x0005e2000e121844 */
[----:B------:R-:W-:-:S03]  /*1aa90*/  ISETP.GE.U32.AND P4, PT, R82, 0x7ffffebc, PT ;  /* 0x7ffffebc5200780c */ /* 0x000fc60003f86070 */
[----:B--2---:R-:W2:Y:S01]  /*1aaa0*/  LDL.LU.64 R246, [R1+0x2800] ;  /* 0x0028000001f67983 */ /* 0x004ea20000300a00 */
[----:B----4-:R-:W-:-:S04]  /*1aab0*/  IMAD.WIDE R248, R252, 0x4, R248 ;  /* 0x00000004fcf87825 */ /* 0x010fc800078e02f8 */
[C---:B------:R-:W-:Y:S01]  /*1aac0*/  IMAD.WIDE R250, R252.reuse, 0x4, R250 ;  /* 0x00000004fcfa7825 */ /* 0x040fe200078e02fa */
[----:B------:R1:W-:Y:S04]  /*1aad0*/  STL.64 [R1+0x1130], R248 ;  /* 0x001130f801007387 */ /* 0x0003e80000100a00 */
[----:B------:R4:W-:Y:S04]  /*1aae0*/  STL.64 [R1+0x1138], R250 ;  /* 0x001138fa01007387 */ /* 0x0009e80000100a00 */
[----:B------:R1:W-:Y:S04]  /*1aaf0*/  LDGSTS.E [R84+0x2b000], [R248.64], !P2 ;  /* 0x2b000000f8547fae */ /* 0x0003e8000d121844 */
[----:B------:R4:W-:Y:S04]  /*1ab00*/  LDGSTS.E [R84+0x2b200], [R250.64], !P2 ;  /* 0x2b200000fa547fae */ /* 0x0009e8000d121844 */
[----:B------:R4:W-:Y:S04]  /*1ab10*/  LDGSTS.E [R84+0x2c000], [R80.64], !P5 ;  /* 0x2c00000050547fae */ /* 0x0009e8000e921844 */
[----:B-1----:R-:W2:Y:S04]  /*1ab20*/  LDL.LU.64 R248, [R1+0x27f8] ;  /* 0x0027f80001f87983 */ /* 0x002ea80000300a00 */
[----:B----4-:R-:W4:Y:S04]  /*1ab30*/  LDL.LU.64 R250, [R1+0x27f0] ;  /* 0x0027f00001fa7983 */ /* 0x010f280000300a00 */
[----:B------:R1:W-:Y:S04]  /*1ab40*/  STL.64 [R1+0x1160], R80 ;  /* 0x0011605001007387 */ /* 0x0003e80000100a00 */
[----:B------:R1:W-:Y:S04]  /*1ab50*/  STL.64 [R1+0x1168], R78 ;  /* 0x0011684e01007387 */ /* 0x0003e80000100a00 */
[----:B------:R1:W-:Y:S02]  /*1ab60*/  LDGSTS.E [R84+0x2c200], [R78.64], !P5 ;  /* 0x2c2000004e547fae */ /* 0x0003e4000e921844 */
[----:B-1----:R-:W-:-:S02]  /*1ab70*/  IMAD.WIDE R80, R252, 0x4, R74 ;  /* 0x00000004fc507825 */ /* 0x002fc400078e024a */
[----:B------:R-:W-:Y:S01]  /*1ab80*/  STL.64 [R1+0x1190], R76 ;  /* 0x0011904c01007387 */ /* 0x000fe20000100a00 */
[----:B------:R-:W-:-:S03]  /*1ab90*/  ISETP.GE.U32.AND P2, PT, R83, 0x7ffffeb8, PT ;  /* 0x7ffffeb85300780c */ /* 0x000fc60003f46070 */
[----:B------:R1:W-:Y:S01]  /*1aba0*/  LDGSTS.E [R84+0x2d000], [R76.64], !P0 ;  /* 0x2d0000004c547fae */ /* 0x0003e2000c121844 */
[----:B------:R-:W-:-:S03]  /*1abb0*/  IADD3 R82, R85, -0xcd, RZ ;  /* 0xffffff3355527810 */ /* 0x000fc60007ffe0ff */
[----:B------:R-:W-:Y:S04]  /*1abc0*/  STL.64 [R1+0x1198], R80 ;  /* 0x0011985001007387 */ /* 0x000fe80000100a00 */
[----:B------:R1:W-:Y:S04]  /*1abd0*/  LDGSTS.E [R84+0x2d200], [R80.64], !P0 ;  /* 0x2d20000050547fae */ /* 0x0003e8000c121844 */
[----:B------:R1:W-:Y:S04]  /*1abe0*/  STL.64 [R1+0x11c0], R72 ;  /* 0x0011c04801007387 */ /* 0x0003e80000100a00 */
[----:B------:R1:W-:Y:S01]  /*1abf0*/  LDGSTS.E [R84+0x2e000], [R72.64], !P1 ;  /* 0x2e00000048547fae */ /* 0x0003e2000c921844 */
[----:B------:R-:W-:-:S03]  /*1ac00*/  IADD3 R78, R85, -0xd1, RZ ;  /* 0xffffff2f554e7810 */ /* 0x000fc60007ffe0ff */
[----:B------:R1:W-:Y:S01]  /*1ac10*/  STL.64 [R1+0x11c8], R70 ;  /* 0x0011c84601007387 */ /* 0x0003e20000100a00 */
[----:B------:R-:W-:-:S03]  /*1ac20*/  ISETP.GE.U32.AND P5, PT, R82, 0x7ffffeb4, PT ;  /* 0x7ffffeb45200780c */ /* 0x000fc60003fa6070 */
[----:B------:R1:W-:Y:S02]  /*1ac30*/  LDGSTS.E [R84+0x2e200], [R70.64], !P1 ;  /* 0x2e20000046547fae */ /* 0x0003e4000c921844 */
[----:B-1----:R-:W-:Y:S02]  /*1ac40*/  IMAD.WIDE R72, R252, 0x4, R66 ;  /* 0x00000004fc487825 */ /* 0x002fe400078e0242 */
        /* <DEDUP_REMOVED lines=35> */
[----:B------:R-:W-:Y:S01]  /*1ae80*/  STL.64 [R1+0x1350], R46 ;  /* 0x0013502e01007387 */ /* 0x000fe20000100a00 */
[----:B------:R-:W-:-:S03]  /*1ae90*/  ISETP.GE.U32.AND P2, PT, R58, 0x7ffffe9c, PT ;  /* 0x7ffffe9c3a00780c */ /* 0x000fc60003f46070 */
[----:B------:R3:W-:Y:S01]  /*1aea0*/  LDGSTS.E [R84+0x34200], [R46.64], !P0 ;  /* 0x342000002e547fae */ /* 0x0007e2000c121844 */
[----:B-1----:R-:W-:-:S03]  /*1aeb0*/  IMAD.WIDE R48, R252, 0x4, R42 ;  /* 0x00000004fc307825 */ /* 0x002fc600078e022a */
[----:B------:R-:W-:Y:S01]  /*1aec0*/  STL.64 [R1+0x1370], R44 ;  /* 0x0013702c01007387 */ /* 0x000fe20000100a00 */
[----:B------:R-:W-:-:S03]  /*1aed0*/  ISETP.GE.U32.AND P5, PT, R54, 0x7ffffe98, PT ;  /* 0x7ffffe983600780c */ /* 0x000fc60003fa6070 */
[----:B------:R1:W-:Y:S04]  /*1aee0*/  LDGSTS.E [R84+0x35000], [R44.64], !P1 ;  /* 0x350000002c547fae */ /* 0x0003e8000c921844 */
[----:B------:R-:W-:Y:S04]  /*1aef0*/  STL.64 [R1+0x1410], R48 ;  /* 0x0014103001007387 */ /* 0x000fe80000100a00 */
[----:B------:R1:W-:Y:S04]  /*1af00*/  LDGSTS.E [R84+0x35200], [R48.64], !P1 ;  /* 0x3520000030547fae */ /* 0x0003e8000c921844 */
[----:B------:R1:W-:Y:S04]  /*1af10*/  STL.64 [R1+0x1448], R40 ;  /* 0x0014482801007387 */ /* 0x0003e80000100a00 */
[----:B------:R1:W-:Y:S04]  /*1af20*/  LDGSTS.E [R84+0x36000], [R40.64], !P6 ;  /* 0x3600000028547fae */ /* 0x0003e8000f121844 */
[----:B------:R-:W3:Y:S04]  /*1af30*/  S2R R81, SR_TID.X ;  /* 0x0000000000517919 */ /* 0x000ee80000002100 */
[----:B------:R-:W-:Y:S01]  /*1af40*/  STL.64 [R1+0x1450], R38 ;  /* 0x0014502601007387 */ /* 0x000fe20000100a00 */
[----:B-1----:R-:W-:-:S03]  /*1af50*/  IMAD.WIDE R40, R252, 0x4, R34 ;  /* 0x00000004fc287825 */ /* 0x002fc600078e0222 */
[----:B------:R1:W-:Y:S04]  /*1af60*/  LDGSTS.E [R84+0x36200], [R38.64], !P6 ;  /* 0x3620000026547fae */ /* 0x0003e8000f121844 */
[----:B------:R-:W-:Y:S04]  /*1af70*/  STL.64 [R1+0x1488], R36 ;  /* 0x0014882401007387 */ /* 0x000fe80000100a00 */
[----:B------:R1:W-:Y:S04]  /*1af80*/  LDGSTS.E [R84+0x37000], [R36.64], !P3 ;  /* 0x3700000024547fae */ /* 0x0003e8000d921844 */
[----:B------:R-:W-:Y:S04]  /*1af90*/  STL.64 [R1+0x1490], R40 ;  /* 0x0014902801007387 */ /* 0x000fe80000100a00 */
[----:B------:R1:W-:Y:S04]  /*1afa0*/  LDGSTS.E [R84+0x37200], [R40.64], !P3 ;  /* 0x3720000028547fae */ /* 0x0003e8000d921844 */
[----:B------:R1:W-:Y:S04]  /*1afb0*/  STL.64 [R1+0x14c8], R32 ;  /* 0x0014c82001007387 */ /* 0x0003e80000100a00 */
[----:B------:R1:W-:Y:S01]  /*1afc0*/  LDGSTS.E [R84+0x38000], [R32.64], !P4 ;  /* 0x3800000020547fae */ /* 0x0003e2000e121844 */
[----:B------:R-:W-:-:S03]  /*1afd0*/  IMAD.WIDE R22, R252, 0x4, R22 ;  /* 0x00000004fc167825 */ /* 0x000fc600078e0216 */
[----:B------:R-:W-:Y:S04]  /*1afe0*/  STL.64 [R1+0x14d0], R30 ;  /* 0x0014d01e01007387 */ /* 0x000fe80000100a00 */
[----:B------:R2:W-:Y:S01]  /*1aff0*/  LDGSTS.E [R84+0x38200], [R30.64], !P4 ;  /* 0x382000001e547fae */ /* 0x0005e2000e121844 */
[----:B-1----:R-:W-:-:S03]  /*1b000*/  IMAD.WIDE R32, R252, 0x4, R26 ;  /* 0x00000004fc207825 */ /* 0x002fc600078e021a */
[----:B------:R1:W-:Y:S04]  /*1b010*/  STL.64 [R1+0x1508], R28 ;  /* 0x0015081c01007387 */ /* 0x0003e80000100a00 */
[----:B------:R1:W-:Y:S04]  /*1b020*/  LDGSTS.E [R84+0x39000], [R28.64], !P2 ;  /* 0x390000001c547fae */ /* 0x0003e8000d121844 */
[----:B------:R-:W-:Y:S04]  /*1b030*/  STL.64 [R1+0x1510], R32 ;  /* 0x0015102001007387 */ /* 0x000fe80000100a00 */
[----:B------:R2:W-:Y:S01]  /*1b040*/  LDGSTS.E [R84+0x39200], [R32.64], !P2 ;  /* 0x3920000020547fae */ /* 0x0005e2000d121844 */
[----:B-1----:R-:W-:-:S03]  /*1b050*/  IMAD.WIDE R28, R252, 0x4, R20 ;  /* 0x00000004fc1c7825 */ /* 0x002fc600078e0214 */
[----:B------:R1:W-:Y:S04]  /*1b060*/  STL.64 [R1+0x1548], R24 ;  /* 0x0015481801007387 */ /* 0x0003e80000100a00 */
[----:B------:R1:W-:Y:S01]  /*1b070*/  LDGSTS.E [R84+0x3a000], [R24.64], !P5 ;  /* 0x3a00000018547fae */ /* 0x0003e2000e921844 */
[----:B------:R-:W-:-:S03]  /*1b080*/  IMAD.WIDE R16, R252, 0x4, R16 ;  /* 0x00000004fc107825 */ /* 0x000fc600078e0210 */
[----:B------:R-:W-:Y:S01]  /*1b090*/  STL.64 [R1+0x1550], R22 ;  /* 0x0015501601007387 */ /* 0x000fe20000100a00 */
[----:B------:R-:W-:-:S03]  /*1b0a0*/  IMAD.WIDE R20, R252, 0x4, R14 ;  /* 0x00000004fc147825 */ /* 0x000fc600078e020e */
[----:B------:R-:W-:Y:S01]  /*1b0b0*/  STL.64 [R1+0x1588], R28 ;  /* 0x0015881c01007387 */ /* 0x000fe20000100a00 */
[----:B-1----:R-:W-:-:S03]  /*1b0c0*/  IMAD.WIDE R24, R252, 0x4, R18 ;  /* 0x00000004fc187825 */ /* 0x002fc600078e0212 */
[----:B------:R-:W4:Y:S04]  /*1b0d0*/  LDL.LU.64 R76, [R1+0x2b0] ;  /* 0x0002b000014c7983 */ /* 0x000f280000300a00 */
[----:B------:R-:W-:Y:S04]  /*1b0e0*/  STL.64 [R1+0x1590], R24 ;  /* 0x0015901801007387 */ /* 0x000fe80000100a00 */
[----:B------:R-:W4:Y:S01]  /*1b0f0*/  LDL.LU.64 R82, [R1+0x2a8] ;  /* 0x0002a80001527983 */ /* 0x000f220000300a00 */
[----:B---3--:R-:W-:-:S03]  /*1b100*/  LOP3.LUT R81, R81, 0x7f, RZ, 0xc0, !PT ;  /* 0x0000007f51517812 */ /* 0x008fc600078ec0ff */
[----:B------:R1:W-:Y:S04]  /*1b110*/  STL.64 [R1+0x1ae0], R16 ;  /* 0x001ae01001007387 */ /* 0x0003e80000100a00 */
[----:B------:R-:W-:Y:S04]  /*1b120*/  STL.64 [R1+0x1ae8], R20 ;  /* 0x001ae81401007387 */ /* 0x000fe80000100a00 */
[----:B------:R-:W3:Y:S04]  /*1b130*/  LDL.LU.64 R64, [R1+0x270] ;  /* 0x0002700001407983 */ /* 0x000ee80000300a00 */
[----:B------:R-:W3:Y:S01]  /*1b140*/  LDL.LU.64 R68, [R1+0x268] ;  /* 0x0002680001447983 */ /* 0x000ee20000300a00 */
[----:B------:R-:W-:-:S03]  /*1b150*/  SHF.L.U32 R19, R81, 0x2, RZ ;  /* 0x0000000251137819 */ /* 0x000fc600000006ff */
[----:B------:R-:W3:Y:S04]  /*1b160*/  LDL.LU.64 R74, [R1+0x230] ;  /* 0x00023000014a7983 */ /* 0x000ee80000300a00 */
[----:B------:R-:W3:Y:S01]  /*1b170*/  LDL.LU.64 R80, [R1+0x228] ;  /* 0x0002280001507983 */ /* 0x000ee20000300a00 */
[C---:B------:R-:W-:Y:S02]  /*1b180*/  IADD3 R50, R85.reuse, -0xed, RZ ;  /* 0xffffff1355327810 */ /* 0x040fe40007ffe0ff */
[----:B------:R-:W-:Y:S01]  /*1b190*/  IADD3 R46, R85, -0xf1, RZ ;  /* 0xffffff0f552e7810 */ /* 0x000fe20007ffe0ff */
[----:B------:R1:W-:Y:S01]  /*1b1a0*/  LDGSTS.E [R84+0x3a200], [R22.64], !P5 ;  /* 0x3a20000016547fae */ /* 0x0003e2000e921844 */
[----:B------:R-:W-:Y:S02]  /*1b1b0*/  ISETP.GE.U32.AND P0, PT, R50, 0x7ffffe94, PT ;  /* 0x7ffffe943200780c */ /* 0x000fe40003f06070 */
[----:B------:R-:W-:-:S02]  /*1b1c0*/  ISETP.GE.U32.AND P1, PT, R46, 0x7ffffe90, PT ;  /* 0x7ffffe902e00780c */ /* 0x000fc40003f26070 */
[C---:B------:R-:W-:Y:S02]  /*1b1d0*/  IADD3 R42, R85.reuse, -0xf5, RZ ;  /* 0xffffff0b552a7810 */ /* 0x040fe40007ffe0ff */
[C---:B------:R-:W-:Y:S02]  /*1b1e0*/  IADD3 R38, R85.reuse, -0xf9, RZ ;  /* 0xffffff0755267810 */ /* 0x040fe40007ffe0ff */
[----:B------:R-:W-:Y:S02]  /*1b1f0*/  ISETP.GE.U32.AND P6, PT, R42, 0x7ffffe8c, PT ;  /* 0x7ffffe8c2a00780c */ /* 0x000fe40003fc6070 */
[----:B------:R-:W-:Y:S02]  /*1b200*/  ISETP.GE.U32.AND P3, PT, R38, 0x7ffffe88, PT ;  /* 0x7ffffe882600780c */ /* 0x000fe40003f66070 */
[C---:B------:R-:W-:Y:S01]  /*1b210*/  IADD3 R34, R85.reuse, -0xfd, RZ ;  /* 0xffffff0355227810 */ /* 0x040fe20007ffe0ff */
[----:B------:R1:W-:Y:S01]  /*1b220*/  LDGSTS.E [R19+0x3b000], [R28.64], !P0 ;  /* 0x3b0000001c137fae */ /* 0x0003e2000c121844 */
[----:B--2---:R-:W-:Y:S01]  /*1b230*/  IADD3 R30, R85, -0x82, RZ ;  /* 0xffffff7e551e7810 */ /* 0x004fe20007ffe0ff */
[----:B------:R-:W-:Y:S01]  /*1b240*/  IMAD.WIDE R12, R252, 0x4, R12 ;  /* 0x00000004fc0c7825 */ /* 0x000fe200078e020c */
[----:B------:R-:W-:Y:S01]  /*1b250*/  ISETP.GE.U32.AND P4, PT, R34, 0x7ffffe84, PT ;  /* 0x7ffffe842200780c */ /* 0x000fe20003f86070 */
[----:B------:R2:W-:Y:S01]  /*1b260*/  LDGSTS.E [R19+0x3b200], [R24.64], !P0 ;  /* 0x3b20000018137fae */ /* 0x0005e2000c121844 */
[----:B------:R-:W-:-:S03]  /*1b270*/  ISETP.GE.U32.AND P2, PT, R30, 0x7ffffeff, PT ;  /* 0x7ffffeff1e00780c */ /* 0x000fc60003f46070 */
[----:B------:R1:W-:Y:S01]  /*1b280*/  LDGSTS.E [R19+0x3c000], [R16.64], !P1 ;  /* 0x3c00000010137fae */ /* 0x0003e2000c921844 */
[----:B------:R-:W-:-:S03]  /*1b290*/  IMAD.WIDE R8, R252, 0x4, R8 ;  /* 0x00000004fc087825 */ /* 0x000fc600078e0208 */
[----:B------:R2:W-:Y:S01]  /*1b2a0*/  LDGSTS.E [R19+0x3c200], [R20.64], !P1 ;  /* 0x3c20000014137fae */ /* 0x0005e2000c921844 */
[----:B------:R-:W-:-:S03]  /*1b2b0*/  IMAD.WIDE R6, R252, 0x4, R6 ;  /* 0x00000004fc067825 */ /* 0x000fc600078e0206 */
[----:B------:R2:W-:Y:S01]  /*1b2c0*/  STL.64 [R1+0x1af0], R12 ;  /* 0x001af00c01007387 */ /* 0x0005e20000100a00 */
[----:B-1----:R-:W-:-:S03]  /*1b2d0*/  IMAD.WIDE R16, R252, 0x4, R10 ;  /* 0x00000004fc107825 */ /* 0x002fc600078e020a */
[----:B------:R2:W-:Y:S01]  /*1b2e0*/  LDGSTS.E [R19+0x3d000], [R12.64], !P6 ;  /* 0x3d0000000c137fae */ /* 0x0005e2000f121844 */
[----:B------:R-:W-:-:S03]  /*1b2f0*/  IMAD.MOV.U32 R15, RZ, RZ, c[0x0][0x180] ;  /* 0x00006000ff0f7624 */ /* 0x000fc600078e00ff */
[----:B------:R1:W-:Y:S01]  /*1b300*/  STL.64 [R1+0x1af8], R16 ;  /* 0x001af81001007387 */ /* 0x0003e20000100a00 */
[----:B------:R-:W-:-:S03]  /*1b310*/  IADD3 R26, R85, -0x86, RZ ;  /* 0xffffff7a551a7810 */ /* 0x000fc60007ffe0ff */
[----:B------:R1:W-:Y:S01]  /*1b320*/  LDGSTS.E [R19+0x3d200], [R16.64], !P6 ;  /* 0x3d20000010137fae */ /* 0x0003e2000f121844 */
[C---:B------:R-:W-:Y:S02]  /*1b330*/  IADD3 R22, R85.reuse, -0x8a, RZ ;  /* 0xffffff7655167810 */ /* 0x040fe40007ffe0ff */
[----:B------:R-:W-:Y:S01]  /*1b340*/  IADD3 R18, R85, -0x8e, RZ ;  /* 0xffffff7255127810 */ /* 0x000fe20007ffe0ff */
[----:B------:R-:W-:Y:S01]  /*1b350*/  STL.64 [R1+0x1b00], R8 ;  /* 0x001b000801007387 */ /* 0x000fe20000100a00 */
[----:B--2---:R-:W-:Y:S01]  /*1b360*/  IMAD.WIDE R12, R252, 0x4, R2 ;  /* 0x00000004fc0c7825 */ /* 0x004fe200078e0202 */
[----:B------:R-:W-:Y:S02]  /*1b370*/  IADD3 R10, R15, -0x96, RZ ;  /* 0xffffff6a0f0a7810 */ /* 0x000fe40007ffe0ff */
[----:B------:R4:W-:Y:S01]  /*1b380*/  LDGSTS.E [R19+0x3e000], [R8.64], !P3 ;  /* 0x3e00000008137fae */ /* 0x0009e2000d921844 */
[----:B------:R-:W-:Y:S01]  /*1b390*/  LOP3.LUT R85, R84, 0x20, RZ, 0x3c, !PT ;  /* 0x0000002054557812 */ /* 0x000fe200078e3cff */
[----:B-1----:R-:W-:-:S02]  /*1b3a0*/  IMAD.WIDE R16, R252, 0x4, R4 ;  /* 0x00000004fc107825 */ /* 0x002fc400078e0204 */
[----:B------:R1:W-:Y:S04]  /*1b3b0*/  STL.64 [R1+0x1b08], R6 ;  /* 0x001b080601007387 */ /* 0x0003e80000100a00 */
[----:B------:R-:W2:Y:S04]  /*1b3c0*/  LDL.LU.64 R78, [R1+0x1f0] ;  /* 0x0001f000014e7983 */ /* 0x000ea80000300a00 */
[----:B------:R-:W2:Y:S04]  /*1b3d0*/  LDL.LU.64 R72, [R1+0x1e8] ;  /* 0x0001e80001487983 */ /* 0x000ea80000300a00 */
[----:B------:R1:W-:Y:S01]  /*1b3e0*/  LDGSTS.E [R19+0x3e200], [R6.64], !P3 ;  /* 0x3e20000006137fae */ /* 0x0003e2000d921844 */
[----:B------:R-:W-:-:S03]  /*1b3f0*/  ISETP.GE.U32.AND P3, PT, R10, 0x7ffffeeb, PT ;  /* 0x7ffffeeb0a00780c */ /* 0x000fc60003f66070 */
[----:B------:R-:W-:Y:S04]  /*1b400*/  STL.64 [R1+0x1b10], R16 ;  /* 0x001b101001007387 */ /* 0x000fe80000100a00 */
[----:B------:R-:W-:Y:S04]  /*1b410*/  STL.64 [R1+0x1b18], R12 ;  /* 0x001b180c01007387 */ /* 0x000fe80000100a00 */
[----:B------:R2:W-:Y:S01]  /*1b420*/  LDGSTS.E [R19+0x3f000], [R16.64], !P4 ;  /* 0x3f00000010137fae */ /* 0x0005e2000e121844 */
[----:B-1----:R-:W-:-:S03]  /*1b430*/  IADD3 R6, R15, -0x9a, RZ ;  /* 0xffffff660f067810 */ /* 0x002fc60007ffe0ff */
[----:B------:R1:W-:Y:S01]  /*1b440*/  LDGSTS.E [R19+0x3f200], [R12.64], !P4 ;  /* 0x3f2000000c137fae */ /* 0x0003e2000e121844 */
[----:B------:R-:W-:Y:S01]  /*1b450*/  ISETP.GE.U32.AND P4, PT, R6, 0x7ffffee7, PT ;  /* 0x7ffffee70600780c */ /* 0x000fe20003f86070 */
[----:B----4-:R-:W-:-:S04]  /*1b460*/  IMAD.WIDE R8, R252, 0x4, R76 ;  /* 0x00000004fc087825 */ /* 0x010fc800078e024c */
[C---:B------:R-:W-:Y:S01]  /*1b470*/  IMAD.WIDE R4, R252.reuse, 0x4, R82 ;  /* 0x00000004fc047825 */ /* 0x040fe200078e0252 */
[----:B------:R4:W-:Y:S04]  /*1b480*/  STL.64 [R1+0x460], R8 ;  /* 0x0004600801007387 */ /* 0x0009e80000100a00 */
[----:B------:R1:W-:Y:S04]  /*1b490*/  STL.64 [R1+0x458], R4 ;  /* 0x0004580401007387 */ /* 0x0003e80000100a00 */
[----:B------:R4:W-:Y:S01]  /*1b4a0*/  LDGSTS.E [R85+0x20400], [R8.64], !P2 ;  /* 0x2040000008557fae */ /* 0x0009e2000d121844 */
[----:B---3--:R-:W-:-:S03]  /*1b4b0*/  IMAD.WIDE R10, R252, 0x4, R64 ;  /* 0x00000004fc0a7825 */ /* 0x008fc600078e0240 */
[----:B------:R-:W3:Y:S04]  /*1b4c0*/  LDL.LU.64 R76, [R1+0x1b0] ;  /* 0x0001b000014c7983 */ /* 0x000ee80000300a00 */
[----:B------:R-:W3:Y:S01]  /*1b4d0*/  LDL.LU.64 R82, [R1+0x1a8] ;  /* 0x0001a80001527983 */ /* 0x000ee20000300a00 */
[----:B----4-:R-:W-:-:S03]  /*1b4e0*/  IMAD.WIDE R8, R252, 0x4, R68 ;  /* 0x00000004fc087825 */ /* 0x010fc600078e0244 */
[----:B------:R1:W-:Y:S01]  /*1b4f0*/  LDGSTS.E [R85+0x20600], [R4.64], !P2 ;  /* 0x2060000004557fae */ /* 0x0003e2000d121844 */
[----:B------:R-:W-:-:S03]  /*1b500*/  IMAD.WIDE R6, R252, 0x4, R74 ;  /* 0x00000004fc067825 */ /* 0x000fc600078e024a */
[----:B------:R2:W-:Y:S04]  /*1b510*/  STL.64 [R1+0x450], R10 ;  /* 0x0004500a01007387 */ /* 0x0005e80000100a00 */
[----:B------:R4:W-:Y:S01]  /*1b520*/  STL.64 [R1+0x448], R8 ;  /* 0x0004480801007387 */ /* 0x0009e20000100a00 */
[----:B-1----:R-:W-:-:S03]  /*1b530*/  IMAD.WIDE R4, R252, 0x4, R80 ;  /* 0x00000004fc047825 */ /* 0x002fc600078e0250 */
[----:B------:R-:W3:Y:S04]  /*1b540*/  LDL.LU.64 R56, [R1+0x170] ;  /* 0x0001700001387983 */ /* 0x000ee80000300a00 */
[----:B------:R-:W3:Y:S04]  /*1b550*/  LDL.LU.64 R60, [R1+0x168] ;  /* 0x00016800013c7983 */ /* 0x000ee80000300a00 */
[----:B------:R3:W-:Y:S04]  /*1b560*/  STL.64 [R1+0x440], R6 ;  /* 0x0004400601007387 */ /* 0x0007e80000100a00 */
[----:B------:R1:W-:Y:S04]  /*1b570*/  STL.64 [R1+0x438], R4 ;  /* 0x0004380401007387 */ /* 0x0003e80000100a00 */
[----:B------:R-:W3:Y:S04]  /*1b580*/  LDL.LU.64 R66, [R1+0x130] ;  /* 0x0001300001427983 */ /* 0x000ee80000300a00 */
[----:B------:R-:W3:Y:S01]  /*1b590*/  LDL.LU.64 R80, [R1+0x128] ;  /* 0x0001280001507983 */ /* 0x000ee20000300a00 */
[----:B------:R-:W-:-:S02]  /*1b5a0*/  ISETP.GE.U32.AND P5, PT, R26, 0x7ffffefb, PT ;  /* 0x7ffffefb1a00780c */ /* 0x000fc40003fa6070 */
[----:B------:R-:W-:Y:S01]  /*1b5b0*/  ISETP.GE.U32.AND P0, PT, R22, 0x7ffffef7, PT ;  /* 0x7ffffef71600780c */ /* 0x000fe20003f06070 */
[----:B------:R-:W3:Y:S01]  /*1b5c0*/  LDL.LU.64 R70, [R1+0xf0] ;  /* 0x0000f00001467983 */ /* 0x000ee20000300a00 */
[----:B------:R-:W-:Y:S02]  /*1b5d0*/  ISETP.GE.U32.AND P1, PT, R18, 0x7ffffef3, PT ;  /* 0x7ffffef31200780c */ /* 0x000fe40003f26070 */
[----:B------:R-:W-:Y:S01]  /*1b5e0*/  IADD3 R14, R15, -0x92, RZ ;  /* 0xffffff6e0f0e7810 */ /* 0x000fe20007ffe0ff */
[----:B------:R-:W3:Y:S03]  /*1b5f0*/  LDL.LU.64 R64, [R1+0xe8] ;  /* 0x0000e80001407983 */ /* 0x000ee60000300a00 */
[----:B------:R-:W-:-:S03]  /*1b600*/  ISETP.GE.U32.AND P6, PT, R14, 0x7ffffeef, PT ;  /* 0x7ffffeef0e00780c */ /* 0x000fc60003fc6070 */
[----:B------:R2:W-:Y:S04]  /*1b610*/  LDGSTS.E [R85+0x21400], [R10.64], !P5 ;  /* 0x214000000a557fae */ /* 0x0005e8000e921844 */
[----:B------:R4:W-:Y:S04]  /*1b620*/  LDGSTS.E [R85+0x21600], [R8.64], !P5 ;  /* 0x2160000008557fae */ /* 0x0009e8000e921844 */
[----:B------:R3:W-:Y:S04]  /*1b630*/  LDGSTS.E [R85+0x22400], [R6.64], !P0 ;  /* 0x2240000006557fae */ /* 0x0007e8000c121844 */
[----:B------:R1:W-:Y:S01]  /*1b640*/  LDGSTS.E [R85+0x22600], [R4.64], !P0 ;  /* 0x2260000004557fae */ /* 0x0003e2000c121844 */
[----:B--2---:R-:W-:-:S04]  /*1b650*/  IMAD.WIDE R10, R252, 0x4, R78 ;  /* 0x00000004fc0a7825 */ /* 0x004fc800078e024e */
[C---:B----4-:R-:W-:Y:S01]  /*1b660*/  IMAD.WIDE R8, R252.reuse, 0x4, R72 ;  /* 0x00000004fc087825 */ /* 0x050fe200078e0248 */
[----:B------:R2:W-:Y:S04]  /*1b670*/  STL.64 [R1+0x430], R10 ;  /* 0x0004300a01007387 */ /* 0x0005e80000100a00 */
[----:B------:R-:W4:Y:S04]  /*1b680*/  LDL.LU.64 R68, [R1+0xb0] ;  /* 0x0000b00001447983 */ /* 0x000f280000300a00 */
[----:B------:R1:W-:Y:S04]  /*1b690*/  STL.64 [R1+0x428], R8 ;  /* 0x0004280801007387 */ /* 0x0003e80000100a00 */
[----:B------:R-:W4:Y:S04]  /*1b6a0*/  LDL.LU.64 R74, [R1+0xa8] ;  /* 0x0000a800014a7983 */ /* 0x000f280000300a00 */
[----:B------:R2:W-:Y:S04]  /*1b6b0*/  LDGSTS.E [R85+0x23400], [R10.64], !P1 ;  /* 0x234000000a557fae */ /* 0x0005e8000c921844 */
[----:B------:R1:W-:Y:S01]  /*1b6c0*/  LDGSTS.E [R85+0x23600], [R8.64], !P1 ;  /* 0x2360000008557fae */ /* 0x0003e2000c921844 */
[----:B---3--:R-:W-:-:S04]  /*1b6d0*/  IMAD.WIDE R6, R252, 0x4, R76 ;  /* 0x00000004fc067825 */ /* 0x008fc800078e024c */
[C---:B-1----:R-:W-:Y:S01]  /*1b6e0*/  IMAD.WIDE R4, R252.reuse, 0x4, R82 ;  /* 0x00000004fc047825 */ /* 0x042fe200078e0252 */
[----:B------:R-:W-:Y:S04]  /*1b6f0*/  STL.64 [R1+0x420], R6 ;  /* 0x0004200601007387 */ /* 0x000fe80000100a00 */
[----:B------:R1:W-:Y:S04]  /*1b700*/  STL.64 [R1+0x418], R4 ;  /* 0x0004180401007387 */ /* 0x0003e80000100a00 */
[----:B------:R-:W3:Y:S04]  /*1b710*/  LDL.LU.64 R78, [R1+0x70] ;  /* 0x00007000014e7983 */ /* 0x000ee80000300a00 */
[----:B------:R-:W3:Y:S04]  /*1b720*/  LDL.LU.64 R72, [R1+0x68] ;  /* 0x0000680001487983 */ /* 0x000ee80000300a00 */
[----:B------:R-:W3:Y:S01]  /*1b730*/  LDL.LU.64 R76, [R1+0x30] ;  /* 0x00003000014c7983 */ /* 0x000ee20000300a00 */
[----:B--2---:R-:W-:-:S03]  /*1b740*/  IMAD.WIDE R10, R252, 0x4, R56 ;  /* 0x00000004fc0a7825 */ /* 0x004fc600078e0238 */
[----:B------:R2:W-:Y:S01]  /*1b750*/  LDGSTS.E [R85+0x24400], [R6.64], !P6 ;  /* 0x2440000006557fae */ /* 0x0005e2000f121844 */
[----:B------:R-:W-:-:S03]  /*1b760*/  IMAD.WIDE R8, R252, 0x4, R60 ;  /* 0x00000004fc087825 */ /* 0x000fc600078e023c */
[----:B------:R-:W3:Y:S04]  /*1b770*/  LDL.LU.64 R82, [R1+0x28] ;  /* 0x0000280001527983 */ /* 0x000ee80000300a00 */
[----:B------:R1:W-:Y:S04]  /*1b780*/  LDGSTS.E [R85+0x24600], [R4.64], !P6 ;  /* 0x2460000004557fae */ /* 0x0003e8000f121844 */
[----:B------:R2:W-:Y:S04]  /*1b790*/  STL.64 [R1+0x410], R10 ;  /* 0x0004100a01007387 */ /* 0x0005e80000100a00 */
[----:B------:R2:W-:Y:S01]  /*1b7a0*/  STL.64 [R1+0x3a8], R8 ;  /* 0x0003a80801007387 */ /* 0x0005e20000100a00 */
[----:B-1----:R-:W-:Y:S01]  /*1b7b0*/  IMAD.WIDE R4, R252, 0x4, R80 ;  /* 0x00000004fc047825 */ /* 0x002fe200078e0250 */
[----:B------:R-:W-:-:S02]  /*1b7c0*/  IADD3 R2, R15, -0x9e, RZ ;  /* 0xffffff620f027810 */ /* 0x000fc40007ffe0ff */
[----:B------:R-:W3:Y:S01]  /*1b7d0*/  LDL.LU.64 R80, [R1] ;  /* 0x0000000001507983 */ /* 0x000ee20000300a00 */
[C---:B------:R-:W-:Y:S02]  /*1b7e0*/  IADD3 R3, R15.reuse, -0xa2, RZ ;  /* 0xffffff5e0f037810 */ /* 0x040fe40007ffe0ff */
[----:B------:R-:W-:Y:S01]  /*1b7f0*/  ISETP.GE.U32.AND P2, PT, R2, 0x7ffffee3, PT ;  /* 0x7ffffee30200780c */ /* 0x000fe20003f46070 */
[----:B--2---:R-:W-:Y:S01]  /*1b800*/  IMAD.WIDE R6, R252, 0x4, R66 ;  /* 0x00000004fc067825 */ /* 0x004fe200078e0242 */
[----:B------:R-:W-:Y:S01]  /*1b810*/  IADD3 R2, R15, -0xa6, RZ ;  /* 0xffffff5a0f027810 */ /* 0x000fe20007ffe0ff */
[----:B------:R1:W-:Y:S01]  /*1b820*/  LDGSTS.E [R85+0x25400], [R10.64], !P3 ;  /* 0x254000000a557fae */ /* 0x0003e2000d921844 */
[----:B------:R-:W-:Y:S02]  /*1b830*/  ISETP.GE.U32.AND P5, PT, R3, 0x7ffffedf, PT ;  /* 0x7ffffedf0300780c */ /* 0x000fe40003fa6070 */
[----:B------:R-:W-:Y:S01]  /*1b840*/  IADD3 R3, R15, -0xaa, RZ ;  /* 0xffffff560f037810 */ /* 0x000fe20007ffe0ff */
[----:B------:R2:W-:Y:S01]  /*1b850*/  LDGSTS.E [R85+0x25600], [R8.64], !P3 ;  /* 0x2560000008557fae */ /* 0x0005e2000d921844 */
[----:B------:R-:W-:-:S02]  /*1b860*/  ISETP.GE.U32.AND P0, PT, R2, 0x7ffffedb, PT ;  /* 0x7ffffedb0200780c */ /* 0x000fc40003f06070 */
[----:B------:R-:W-:Y:S01]  /*1b870*/  IADD3 R2, R15, -0xae, RZ ;  /* 0xffffff520f027810 */ /* 0x000fe20007ffe0ff */
[----:B------:R4:W-:Y:S01]  /*1b880*/  STL.64 [R1+0x2a8], R6 ;  /* 0x0002a80601007387 */ /* 0x0009e20000100a00 */
[----:B------:R-:W-:Y:S01]  /*1b890*/  ISETP.GE.U32.AND P1, PT, R3, 0x7ffffed7, PT ;  /* 0x7ffffed70300780c */ /* 0x000fe20003f26070 */
[C---:B-1----:R-:W-:Y:S02]  /*1b8a0*/  IMAD.WIDE R10, R252.reuse, 0x4, R70 ;  /* 0x00000004fc0a7825 */ /* 0x042fe400078e0246 */
[----:B------:R4:W-:Y:S01]  /*1b8b0*/  LDGSTS.E [R85+0x26400], [R6.64], !P4 ;  /* 0x2640000006557fae */ /* 0x0009e2000e121844 */
[----:B------:R-:W-:Y:S01]  /*1b8c0*/  IADD3 R3, R15, -0xb2, RZ ;  /* 0xffffff4e0f037810 */ /* 0x000fe20007ffe0ff */
[----:B--2---:R-:W-:Y:S02]  /*1b8d0*/  IMAD.WIDE R8, R252, 0x4, R64 ;  /* 0x00000004fc087825 */ /* 0x004fe400078e0240 */
[----:B------:R1:W-:Y:S01]  /*1b8e0*/  STL.64 [R1+0x280], R4 ;  /* 0x0002800401007387 */ /* 0x0003e20000100a00 */
[----:B------:R-:W-:-:S03]  /*1b8f0*/  ISETP.GE.U32.AND P6, PT, R2, 0x7ffffed3, PT ;  /* 0x7ffffed30200780c */ /* 0x000fc60003fc6070 */
[----:B------:R1:W-:Y:S01]  /*1b900*/  LDGSTS.E [R85+0x26600], [R4.64], !P4 ;  /* 0x2660000004557fae */ /* 0x0003e2000e121844 */
[----:B------:R-:W-:-:S03]  /*1b910*/  IADD3 R2, R15, -0xb6, RZ ;  /* 0xffffff4a0f027810 */ /* 0x000fc60007ffe0ff */
[----:B------:R3:W-:Y:S01]  /*1b920*/  STL.64 [R1+0x278], R10 ;  /* 0x0002780a01007387 */ /* 0x0007e20000100a00 */
[----:B------:R-:W-:-:S03]  /*1b930*/  ISETP.GE.U32.AND P3, PT, R3, 0x7ffffecf, PT ;  /* 0x7ffffecf0300780c */ /* 0x000fc60003f66070 */
[----:B------:R3:W-:Y:S01]  /*1b940*/  LDGSTS.E [R85+0x27400], [R10.64], !P2 ;  /* 0x274000000a557fae */ /* 0x0007e2000d121844 */
[----:B----4-:R-:W-:-:S03]  /*1b950*/  IMAD.WIDE R6, R252, 0x4, R68 ;  /* 0x00000004fc067825 */ /* 0x010fc600078e0244 */
[----:B------:R2:W-:Y:S01]  /*1b960*/  STL.64 [R1+0x270], R8 ;  /* 0x0002700801007387 */ /* 0x0005e20000100a00 */
[----:B------:R-:W-:-:S03]  /*1b970*/  IADD3 R3, R15, -0xba, RZ ;  /* 0xffffff460f037810 */ /* 0x000fc60007ffe0ff */
[----:B------:R2:W-:Y:S01]  /*1b980*/  LDGSTS.E [R85+0x27600], [R8.64], !P2 ;  /* 0x2760000008557fae */ /* 0x0005e2000d121844 */
[----:B-1----:R-:W-:-:S03]  /*1b990*/  IMAD.WIDE R4, R252, 0x4, R74 ;  /* 0x00000004fc047825 */ /* 0x002fc600078e024a */
[----:B------:R1:W-:Y:S01]  /*1b9a0*/  STL.64 [R1+0x240], R6 ;  /* 0x0002400601007387 */ /* 0x0003e20000100a00 */
[----:B------:R-:W-:-:S03]  /*1b9b0*/  ISETP.GE.U32.AND P4, PT, R2, 0x7ffffecb, PT ;  /* 0x7ffffecb0200780c */ /* 0x000fc60003f86070 */
[----:B------:R1:W-:Y:S01]  /*1b9c0*/  LDGSTS.E [R85+0x28400], [R6.64], !P5 ;  /* 0x2840000006557fae */ /* 0x0003e2000e921844 */
[----:B------:R-:W-:-:S03]  /*1b9d0*/  IADD3 R2, R15, -0xbe, RZ ;  /* 0xffffff420f027810 */ /* 0x000fc60007ffe0ff */
[----:B------:R4:W-:Y:S04]  /*1b9e0*/  STL.64 [R1+0x238], R4 ;  /* 0x0002380401007387 */ /* 0x0009e80000100a00 */
[----:B------:R4:W-:Y:S01]  /*1b9f0*/  LDGSTS.E [R85+0x28600], [R4.64], !P5 ;  /* 0x2860000004557fae */ /* 0x0009e2000e921844 */
[----:B------:R-:W-:Y:S02]  /*1ba00*/  ISETP.GE.U32.AND P2, PT, R3, 0x7ffffec7, PT ;  /* 0x7ffffec70300780c */ /* 0x000fe40003f46070 */
[C---:B------:R-:W-:Y:S02]  /*1ba10*/  IADD3 R3, R15.reuse, -0xc2, RZ ;  /* 0xffffff3e0f037810 */ /* 0x040fe40007ffe0ff */
[----:B------:R-:W-:Y:S02]  /*1ba20*/  ISETP.GE.U32.AND P5, PT, R2, 0x7ffffec3, PT ;  /* 0x7ffffec30200780c */ /* 0x000fe40003fa6070 */
[----:B------:R-:W-:Y:S01]  /*1ba30*/  IADD3 R2, R15, -0xc6, RZ ;  /* 0xffffff3a0f027810 */ /* 0x000fe20007ffe0ff */
[----:B---3--:R-:W-:-:S04]  /*1ba40*/  IMAD.WIDE R10, R252, 0x4, R78 ;  /* 0x00000004fc0a7825 */ /* 0x008fc800078e024e */
[C---:B--2---:R-:W-:Y:S01]  /*1ba50*/  IMAD.WIDE R8, R252.reuse, 0x4, R72 ;  /* 0x00000004fc087825 */ /* 0x044fe200078e0248 */
[----:B------:R-:W-:Y:S03]  /*1ba60*/  STL.64 [R1+0x230], R10 ;  /* 0x0002300a01007387 */ /* 0x000fe60000100a00 */
[C---:B-1----:R-:W-:Y:S01]  /*1ba70*/  IMAD.WIDE R6, R252.reuse, 0x4, R76 ;  /* 0x00000004fc067825 */ /* 0x042fe200078e024c */
[----:B------:R1:W-:Y:S04]  /*1ba80*/  LDGSTS.E [R85+0x29400], [R10.64], !P0 ;  /* 0x294000000a557fae */ /* 0x0003e8000c121844 */
[----:B------:R2:W-:Y:S01]  /*1ba90*/  STL.64 [R1+0x228], R8 ;  /* 0x0002280801007387 */ /* 0x0005e20000100a00 */
[----:B----4-:R-:W-:-:S03]  /*1baa0*/  IMAD.WIDE R4, R252, 0x4, R82 ;  /* 0x00000004fc047825 */ /* 0x010fc600078e0252 */
[----:B------:R2:W-:Y:S04]  /*1bab0*/  LDGSTS.E [R85+0x29600], [R8.64], !P0 ;  /* 0x2960000008557fae */ /* 0x0005e8000c121844 */
[----:B------:R3:W-:Y:S04]  /*1bac0*/  STL.64 [R1+0x1068], R6 ;  /* 0x0010680601007387 */ /* 0x0007e80000100a00 */
[----:B------:R3:W-:Y:S01]  /*1bad0*/  LDGSTS.E [R85+0x2a400], [R6.64], !P1 ;  /* 0x2a40000006557fae */ /* 0x0007e2000c921844 */
[----:B--2---:R-:W-:-:S03]  /*1bae0*/  IMAD.WIDE R8, R252, 0x4, R86 ;  /* 0x00000004fc087825 */ /* 0x004fc600078e0256 */
[----:B------:R2:W-:Y:S01]  /*1baf0*/  STL.64 [R1+0x1070], R4 ;  /* 0x0010700401007387 */ /* 0x0005e20000100a00 */
[----:B-1----:R-:W-:-:S03]  /*1bb00*/  IMAD.WIDE R10, R252, 0x4, R80 ;  /* 0x00000004fc0a7825 */ /* 0x002fc600078e0250 */
[----:B------:R2:W-:Y:S01]  /*1bb10*/  LDGSTS.E [R85+0x2a600], [R4.64], !P1 ;  /* 0x2a60000004557fae */ /* 0x0005e2000c921844 */
[----:B---3--:R-:W-:-:S03]  /*1bb20*/  IMAD.WIDE R6, R252, 0x4, R88 ;  /* 0x00000004fc067825 */ /* 0x008fc600078e0258 */
[----:B------:R1:W-:Y:S01]  /*1bb30*/  STL.64 [R1+0x1088], R10 ;  /* 0x0010880a01007387 */ /* 0x0003e20000100a00 */
[----:B------:R-:W-:-:S03]  /*1bb40*/  ISETP.GE.U32.AND P0, PT, R3, 0x7ffffebf, PT ;  /* 0x7ffffebf0300780c */ /* 0x000fc60003f06070 */
[----:B------:R1:W-:Y:S01]  /*1bb50*/  LDGSTS.E [R85+0x2b400], [R10.64], !P6 ;  /* 0x2b4000000a557fae */ /* 0x0003e2000f121844 */
[----:B--2---:R-:W-:-:S03]  /*1bb60*/  IMAD.WIDE R4, R252, 0x4, R90 ;  /* 0x00000004fc047825 */ /* 0x004fc600078e025a */
[----:B------:R2:W-:Y:S01]  /*1bb70*/  STL.64 [R1+0x1090], R8 ;  /* 0x0010900801007387 */ /* 0x0005e20000100a00 */
[----:B------:R-:W-:-:S03]  /*1bb80*/  IADD3 R3, R15, -0xca, RZ ;  /* 0xffffff360f037810 */ /* 0x000fc60007ffe0ff */
[----:B------:R2:W-:Y:S01]  /*1bb90*/  LDGSTS.E [R85+0x2b600], [R8.64], !P6 ;  /* 0x2b60000008557fae */ /* 0x0005e2000f121844 */
[----:B-1----:R-:W-:-:S03]  /*1bba0*/  IMAD.WIDE R10, R252, 0x4, R92 ;  /* 0x00000004fc0a7825 */ /* 0x002fc600078e025c */
        /* <DEDUP_REMOVED lines=60> */
[----:B------:R2:W-:Y:S04]  /*1bf70*/  STL.64 [R1+0x11e8], R8 ;  /* 0x0011e80801007387 */ /* 0x0005e80000100a00 */
        /* <DEDUP_REMOVED lines=9> */
[----:B------:R1:W-:Y:S04]  /*1c010*/  STL.64 [R1+0x1258], R10 ;  /* 0x0012580a01007387 */ /* 0x0003e80000100a00 */
        /* <DEDUP_REMOVED lines=30> */
[----:B------:R3:W-:Y:S01]  /*1c200*/  STL.64 [R1+0x1560], R4 ;  /* 0x0015600401007387 */ /* 0x0007e20000100a00 */
[----:B--2---:R-:W-:-:S03]  /*1c210*/  IMAD.WIDE R8, R252, 0x4, R150 ;  /* 0x00000004fc087825 */ /* 0x004fc600078e0296 */
[----:B------:R-:W2:Y:S04]  /*1c220*/  LDL.LU.64 R82, [R1+0x2a0] ;  /* 0x0002a00001527983 */ /* 0x000ea80000300a00 */
[----:B------:R4:W-:Y:S04]  /*1c230*/  STL.64 [R1+0x1598], R10 ;  /* 0x0015980a01007387 */ /* 0x0009e80000100a00 */
[----:B------:R1:W-:Y:S04]  /*1c240*/  STL.64 [R1+0x15a0], R8 ;  /* 0x0015a00801007387 */ /* 0x0003e80000100a00 */
[----:B------:R-:W2:Y:S01]  /*1c250*/  LDL.LU.64 R80, [R1+0x298] ;  /* 0x0002980001507983 */ /* 0x000ea20000300a00 */
[----:B------:R-:W-:-:S02]  /*1c260*/  IADD3 R3, R15, -0xea, RZ ;  /* 0xffffff160f037810 */ /* 0x000fc40007ffe0ff */
[----:B------:R-:W-:Y:S02]  /*1c270*/  IADD3 R2, R15, -0xee, RZ ;  /* 0xffffff120f027810 */ /* 0x000fe40007ffe0ff */
[----:B------:R-:W-:Y:S02]  /*1c280*/  ISETP.GE.U32.AND P3, PT, R3, 0x7ffffe97, PT ;  /* 0x7ffffe970300780c */ /* 0x000fe40003f66070 */
[C---:B------:R-:W-:Y:S02]  /*1c290*/  IADD3 R3, R15.reuse, -0xf2, RZ ;  /* 0xffffff0e0f037810 */ /* 0x040fe40007ffe0ff */
[----:B------:R-:W-:Y:S02]  /*1c2a0*/  ISETP.GE.U32.AND P4, PT, R2, 0x7ffffe93, PT ;  /* 0x7ffffe930200780c */ /* 0x000fe40003f86070 */
[----:B------:R-:W-:Y:S02]  /*1c2b0*/  IADD3 R2, R15, -0xf6, RZ ;  /* 0xffffff0a0f027810 */ /* 0x000fe40007ffe0ff */
[----:B------:R-:W-:-:S02]  /*1c2c0*/  ISETP.GE.U32.AND P2, PT, R3, 0x7ffffe8f, PT ;  /* 0x7ffffe8f0300780c */ /* 0x000fc40003f46070 */
[----:B------:R-:W-:Y:S02]  /*1c2d0*/  IADD3 R3, R15, -0xfa, RZ ;  /* 0xffffff060f037810 */ /* 0x000fe40007ffe0ff */
[----:B------:R-:W-:Y:S01]  /*1c2e0*/  ISETP.GE.U32.AND P5, PT, R2, 0x7ffffe8b, PT ;  /* 0x7ffffe8b0200780c */ /* 0x000fe20003fa6070 */
[----:B------:R1:W-:Y:S01]  /*1c2f0*/  LDGSTS.E [R85+0x3a400], [R6.64], !P3 ;  /* 0x3a40000006557fae */ /* 0x0003e2000d921844 */
[----:B------:R-:W-:-:S03]  /*1c300*/  ISETP.GE.U32.AND P0, PT, R3, 0x7ffffe87, PT ;  /* 0x7ffffe870300780c */ /* 0x000fc60003f06070 */
[----:B------:R3:W-:Y:S01]  /*1c310*/  LDGSTS.E [R85+0x3a600], [R4.64], !P3 ;  /* 0x3a60000004557fae */ /* 0x0007e2000d921844 */
[----:B------:R-:W-:-:S03]  /*1c320*/  IADD3 R2, R15, -0xfe, RZ ;  /* 0xffffff020f027810 */ /* 0x000fc60007ffe0ff */
[----:B------:R4:W-:Y:S01]  /*1c330*/  LDGSTS.E [R85+0x3b400], [R10.64], !P4 ;  /* 0x3b4000000a557fae */ /* 0x0009e2000e121844 */
[----:B-1----:R-:W-:-:S03]  /*1c340*/  IMAD.WIDE R6, R252, 0x4, R152 ;  /* 0x00000004fc067825 */ /* 0x002fc600078e0298 */
[----:B------:R1:W-:Y:S01]  /*1c350*/  LDGSTS.E [R85+0x3b600], [R8.64], !P4 ;  /* 0x3b60000008557fae */ /* 0x0003e2000e121844 */
[----:B---3--:R-:W-:-:S03]  /*1c360*/  IMAD.WIDE R4, R252, 0x4, R154 ;  /* 0x00000004fc047825 */ /* 0x008fc600078e029a */
[----:B------:R3:W-:Y:S01]  /*1c370*/  STL.64 [R1+0x1aa0], R6 ;  /* 0x001aa00601007387 */ /* 0x0007e20000100a00 */
[----:B------:R-:W-:Y:S01]  /*1c380*/  ISETP.GE.U32.AND P1, PT, R2, 0x7ffffe83, PT ;  /* 0x7ffffe830200780c */ /* 0x000fe20003f26070 */
[C---:B----4-:R-:W-:Y:S02]  /*1c390*/  IMAD.WIDE R10, R252.reuse, 0x4, R156 ;  /* 0x00000004fc0a7825 */ /* 0x050fe400078e029c */
[----:B------:R4:W-:Y:S04]  /*1c3a0*/  STL.64 [R1+0x1aa8], R4 ;  /* 0x001aa80401007387 */ /* 0x0009e80000100a00 */
[----:B------:R-:W2:Y:S01]  /*1c3b0*/  LDL.LU.64 R68, [R1+0x260] ;  /* 0x0002600001447983 */ /* 0x000ea20000300a00 */
[----:B-1----:R-:W-:-:S03]  /*1c3c0*/  IMAD.WIDE R8, R252, 0x4, R158 ;  /* 0x00000004fc087825 */ /* 0x002fc600078e029e */
[----:B------:R3:W-:Y:S04]  /*1c3d0*/  LDGSTS.E [R85+0x3c400], [R6.64], !P2 ;  /* 0x3c40000006557fae */ /* 0x0007e8000d121844 */
[----:B------:R-:W2:Y:S04]  /*1c3e0*/  LDL.LU.64 R74, [R1+0x258] ;  /* 0x00025800014a7983 */ /* 0x000ea80000300a00 */
[----:B------:R4:W-:Y:S04]  /*1c3f0*/  LDGSTS.E [R85+0x3c600], [R4.64], !P2 ;  /* 0x3c60000004557fae */ /* 0x0009e8000d121844 */
[----:B------:R-:W2:Y:S01]  /*1c400*/  LDL.LU.64 R78, [R1+0x220] ;  /* 0x00022000014e7983 */ /* 0x000ea20000300a00 */
[----:B---3--:R-:W-:-:S03]  /*1c410*/  IMAD.WIDE R6, R252, 0x4, R160 ;  /* 0x00000004fc067825 */ /* 0x008fc600078e02a0 */
[----:B------:R-:W3:Y:S01]  /*1c420*/  LDL.LU.64 R72, [R1+0x218] ;  /* 0x0002180001487983 */ /* 0x000ee20000300a00 */
[----:B----4-:R-:W-:-:S03]  /*1c430*/  IMAD.WIDE R4, R252, 0x4, R162 ;  /* 0x00000004fc047825 */ /* 0x010fc600078e02a2 */
[----:B------:R1:W-:Y:S04]  /*1c440*/  STL.64 [R1+0x1ab0], R10 ;  /* 0x001ab00a01007387 */ /* 0x0003e80000100a00 */
[----:B------:R1:W-:Y:S04]  /*1c450*/  LDGSTS.E [R85+0x3d400], [R10.64], !P5 ;  /* 0x3d4000000a557fae */ /* 0x0003e8000e921844 */
[----:B------:R4:W-:Y:S04]  /*1c460*/  STL.64 [R1+0x1ab8], R8 ;  /* 0x001ab80801007387 */ /* 0x0009e80000100a00 */
[----:B------:R4:W-:Y:S01]  /*1c470*/  LDGSTS.E [R85+0x3d600], [R8.64], !P5 ;  /* 0x3d60000008557fae */ /* 0x0009e2000e921844 */
[----:B-1----:R-:W-:-:S03]  /*1c480*/  IMAD.WIDE R10, R252, 0x4, R164 ;  /* 0x00000004fc0a7825 */ /* 0x002fc600078e02a4 */
[----:B------:R2:W-:Y:S04]  /*1c490*/  STL.64 [R1+0x1ac0], R6 ;  /* 0x001ac00601007387 */ /* 0x0005e80000100a00 */
[----:B------:R2:W-:Y:S01]  /*1c4a0*/  LDGSTS.E [R85+0x3e400], [R6.64], !P0 ;  /* 0x3e40000006557fae */ /* 0x0005e2000c121844 */
[----:B----4-:R-:W-:-:S03]  /*1c4b0*/  IMAD.WIDE R8, R252, 0x4, R166 ;  /* 0x00000004fc087825 */ /* 0x010fc600078e02a6 */
[----:B------:R1:W-:Y:S04]  /*1c4c0*/  STL.64 [R1+0x1ac8], R4 ;  /* 0x001ac80401007387 */ /* 0x0003e80000100a00 */
[----:B------:R1:W-:Y:S04]  /*1c4d0*/  LDGSTS.E [R85+0x3e600], [R4.64], !P0 ;  /* 0x3e60000004557fae */ /* 0x0003e8000c121844 */
[----:B------:R-:W4:Y:S04]  /*1c4e0*/  LDL.LU.64 R76, [R1+0x1e0] ;  /* 0x0001e000014c7983 */ /* 0x000f280000300a00 */
[----:B------:R1:W-:Y:S01]  /*1c4f0*/  STL.64 [R1+0x1ad0], R10 ;  /* 0x001ad00a01007387 */ /* 0x0003e20000100a00 */
[----:B------:R-:W-:-:S03]  /*1c500*/  LOP3.LUT R71, R84, 0x40, RZ, 0x3c, !PT ;  /* 0x0000004054477812 */ /* 0x000fc600078e3cff */
[----:B------:R1:W-:Y:S04]  /*1c510*/  LDGSTS.E [R85+0x3f400], [R10.64], !P1 ;  /* 0x3f4000000a557fae */ /* 0x0003e8000c921844 */
[----:B------:R1:W-:Y:S01]  /*1c520*/  LDGSTS.E [R85+0x3f600], [R8.64], !P1 ;  /* 0x3f60000008557fae */ /* 0x0003e2000c921844 */
[----:B--2---:R-:W-:-:S03]  /*1c530*/  IMAD.WIDE R6, R252, 0x4, R82 ;  /* 0x00000004fc067825 */ /* 0x004fc600078e0252 */
[----:B------:R-:W2:Y:S04]  /*1c540*/  LDL.LU.64 R82, [R1+0x1d8] ;  /* 0x0001d80001527983 */ /* 0x000ea80000300a00 */
[----:B------:R1:W-:Y:S02]  /*1c550*/  STL.64 [R1+0x1ad8], R8 ;  /* 0x001ad80801007387 */ /* 0x0003e40000100a00 */
[----:B-1----:R-:W-:Y:S02]  /*1c560*/  IMAD.WIDE R4, R252, 0x4, R80 ;  /* 0x00000004fc047825 */ /* 0x002fe400078e0250 */
[----:B------:R1:W-:Y:S04]  /*1c570*/  STL.64 [R1+0x1c0], R6 ;  /* 0x0001c00601007387 */ /* 0x0003e80000100a00 */
[----:B------:R3:W-:Y:S04]  /*1c580*/  STL.64 [R1+0x1b8], R4 ;  /* 0x0001b80401007387 */ /* 0x0007e80000100a00 */
[----:B------:R-:W2:Y:S04]  /*1c590*/  LDL.LU.64 R80, [R1+0x1a0] ;  /* 0x0001a00001507983 */ /* 0x000ea80000300a00 */
[----:B------:R-:W2:Y:S01]  /*1c5a0*/  LDL.LU.64 R84, [R1+0x198] ;  /* 0x0001980001547983 */ /* 0x000ea20000300a00 */
[----:B------:R-:W-:-:S02]  /*1c5b0*/  IADD3 R3, R15, -0x83, RZ ;  /* 0xffffff7d0f037810 */ /* 0x000fc40007ffe0ff */
[----:B------:R-:W-:Y:S02]  /*1c5c0*/  IADD3 R2, R15, -0x87, RZ ;  /* 0xffffff790f027810 */ /* 0x000fe40007ffe0ff */
[----:B------:R-:W-:Y:S02]  /*1c5d0*/  ISETP.GE.U32.AND P6, PT, R3, 0x7ffffefe, PT ;  /* 0x7ffffefe0300780c */ /* 0x000fe40003fc6070 */
[----:B------:R-:W-:Y:S02]  /*1c5e0*/  ISETP.GE.U32.AND P3, PT, R2, 0x7ffffefa, PT ;  /* 0x7ffffefa0200780c */ /* 0x000fe40003f66070 */
[----:B------:R-:W-:-:S04]  /*1c5f0*/  IADD3 R3, R15, -0x8b, RZ ;  /* 0xffffff750f037810 */ /* 0x000fc80007ffe0ff */
[----:B------:R-:W-:-:S05]  /*1c600*/  ISETP.GE.U32.AND P4, PT, R3, 0x7ffffef6, PT ;  /* 0x7ffffef60300780c */ /* 0x000fca0003f86070 */
[----:B------:R1:W-:Y:S04]  /*1c610*/  LDGSTS.E [R71+0x20800], [R6.64], !P6 ;  /* 0x2080000006477fae */ /* 0x0003e8000f121844 */
[----:B------:R3:W-:Y:S01]  /*1c620*/  LDGSTS.E [R71+0x20a00], [R4.64], !P6 ;  /* 0x20a0000004477fae */ /* 0x0007e2000f121844 */
[----:B------:R-:W-:-:S04]  /*1c630*/  IMAD.WIDE R10, R252, 0x4, R68 ;  /* 0x00000004fc0a7825 */ /* 0x000fc800078e0244 */
[C---:B------:R-:W-:Y:S01]  /*1c640*/  IMAD.WIDE R8, R252.reuse, 0x4, R74 ;  /* 0x00000004fc087825 */ /* 0x040fe200078e024a */
[----:B------:R4:W-:Y:S04]  /*1c650*/  STL.64 [R1+0x1b0], R10 ;  /* 0x0001b00a01007387 */ /* 0x0009e80000100a00 */
[----:B------:R2:W-:Y:S01]  /*1c660*/  STL.64 [R1+0x1a8], R8 ;  /* 0x0001a80801007387 */ /* 0x0005e20000100a00 */
[----:B-1----:R-:W-:-:S03]  /*1c670*/  IMAD.WIDE R6, R252, 0x4, R78 ;  /* 0x00000004fc067825 */ /* 0x002fc600078e024e */
[----:B------:R-:W2:Y:S01]  /*1c680*/  LDL.LU.64 R56, [R1+0x160] ;  /* 0x0001600001387983 */ /* 0x000ea20000300a00 */
[----:B---3--:R-:W-:-:S03]  /*1c690*/  IMAD.WIDE R4, R252, 0x4, R72 ;  /* 0x00000004fc047825 */ /* 0x008fc600078e0248 */
[----:B------:R-:W3:Y:S04]  /*1c6a0*/  LDL.LU.64 R60, [R1+0x158] ;  /* 0x00015800013c7983 */ /* 0x000ee80000300a00 */
[----:B------:R1:W-:Y:S04]  /*1c6b0*/  STL.64 [R1+0x180], R6 ;  /* 0x0001800601007387 */ /* 0x0003e80000100a00 */
[----:B------:R4:W-:Y:S04]  /*1c6c0*/  LDGSTS.E [R71+0x21800], [R10.64], !P3 ;  /* 0x218000000a477fae */ /* 0x0009e8000d921844 */
[----:B------:R1:W-:Y:S04]  /*1c6d0*/  STL.64 [R1+0x178], R4 ;  /* 0x0001780401007387 */ /* 0x0003e80000100a00 */
[----:B------:R-:W3:Y:S04]  /*1c6e0*/  LDL.LU.64 R66, [R1+0x120] ;  /* 0x0001200001427983 */ /* 0x000ee80000300a00 */
[----:B------:R2:W-:Y:S04]  /*1c6f0*/  LDGSTS.E [R71+0x21a00], [R8.64], !P3 ;  /* 0x21a0000008477fae */ /* 0x0005e8000d921844 */
[----:B------:R-:W3:Y:S04]  /*1c700*/  LDL.LU.64 R64, [R1+0x118] ;  /* 0x0001180001407983 */ /* 0x000ee80000300a00 */
[----:B------:R1:W-:Y:S04]  /*1c710*/  LDGSTS.E [R71+0x22800], [R6.64], !P4 ;  /* 0x2280000006477fae */ /* 0x0003e8000e121844 */
[----:B------:R-:W3:Y:S04]  /*1c720*/  LDL.LU.64 R68, [R1+0xe0] ;  /* 0x0000e00001447983 */ /* 0x000ee80000300a00 */
[----:B------:R1:W-:Y:S01]  /*1c730*/  LDGSTS.E [R71+0x22a00], [R4.64], !P4 ;  /* 0x22a0000004477fae */ /* 0x0003e2000e121844 */
[----:B----4-:R-:W-:-:S03]  /*1c740*/  IMAD.WIDE R10, R252, 0x4, R76 ;  /* 0x00000004fc0a7825 */ /* 0x010fc600078e024c */
[----:B------:R-:W3:Y:S04]  /*1c750*/  LDL.LU.64 R74, [R1+0xd8] ;  /* 0x0000d800014a7983 */ /* 0x000ee80000300a00 */
[----:B------:R1:W-:Y:S04]  /*1c760*/  STL.64 [R1+0x170], R10 ;  /* 0x0001700a01007387 */ /* 0x0003e80000100a00 */
[----:B------:R-:W3:Y:S04]  /*1c770*/  LDL.LU.64 R78, [R1+0xa0] ;  /* 0x0000a000014e7983 */ /* 0x000ee80000300a00 */
[----:B------:R-:W3:Y:S01]  /*1c780*/  LDL.LU.64 R72, [R1+0x98] ;  /* 0x0000980001487983 */ /* 0x000ee20000300a00 */
[----:B--2---:R-:W-:-:S05]  /*1c790*/  IMAD.WIDE R8, R252, 0x4, R82 ;  /* 0x00000004fc087825 */ /* 0x004fca00078e0252 */
[----:B------:R3:W-:Y:S01]  /*1c7a0*/  STL.64 [R1+0x168], R8 ;  /* 0x0001680801007387 */ /* 0x0007e20000100a00 */
[----:B-1----:R-:W-:-:S04]  /*1c7b0*/  IMAD.WIDE R6, R252, 0x4, R80 ;  /* 0x00000004fc067825 */ /* 0x002fc800078e0250 */
[----:B------:R-:W-:Y:S01]  /*1c7c0*/  IMAD.WIDE R4, R252, 0x4, R84 ;  /* 0x00000004fc047825 */ /* 0x000fe200078e0254 */
[----:B------:R1:W-:Y:S04]  /*1c7d0*/  STL.64 [R1+0x140], R6 ;  /* 0x0001400601007387 */ /* 0x0003e80000100a00 */
[----:B------:R2:W-:Y:S04]  /*1c7e0*/  STL.64 [R1+0x138], R4 ;  /* 0x0001380401007387 */ /* 0x0005e80000100a00 */
[----:B------:R-:W4:Y:S04]  /*1c7f0*/  LDL.LU.64 R76, [R1+0x60] ;  /* 0x00006000014c7983 */ /* 0x000f280000300a00 */
[----:B------:R-:W4:Y:S04]  /*1c800*/  LDL.LU.64 R82, [R1+0x58] ;  /* 0x0000580001527983 */ /* 0x000f280000300a00 */
[----:B------:R-:W4:Y:S04]  /*1c810*/  LDL.LU.64 R80, [R1+0x20] ;  /* 0x0000200001507983 */ /* 0x000f280000300a00 */
[----:B------:R-:W4:Y:S01]  /*1c820*/  LDL.LU.64 R84, [R1+0x18] ;  /* 0x0000180001547983 */ /* 0x000f220000300a00 */
[----:B------:R-:W-:-:S02]  /*1c830*/  IADD3 R2, R15, -0x8f, RZ ;  /* 0xffffff710f027810 */ /* 0x000fc40007ffe0ff */
[C---:B------:R-:W-:Y:S02]  /*1c840*/  IADD3 R3, R15.reuse, -0x93, RZ ;  /* 0xffffff6d0f037810 */ /* 0x040fe40007ffe0ff */
[----:B------:R-:W-:Y:S02]  /*1c850*/  ISETP.GE.U32.AND P2, PT, R2, 0x7ffffef2, PT ;  /* 0x7ffffef20200780c */ /* 0x000fe40003f46070 */
[----:B------:R-:W-:Y:S02]  /*1c860*/  IADD3 R2, R15, -0x97, RZ ;  /* 0xffffff690f027810 */ /* 0x000fe40007ffe0ff */
[----:B------:R-:W-:Y:S02]  /*1c870*/  ISETP.GE.U32.AND P5, PT, R3, 0x7ffffeee, PT ;  /* 0x7ffffeee0300780c */ /* 0x000fe40003fa6070 */
[----:B------:R-:W-:Y:S02]  /*1c880*/  IADD3 R3, R15, -0x9b, RZ ;  /* 0xffffff650f037810 */ /* 0x000fe40007ffe0ff */
[----:B------:R-:W-:-:S02]  /*1c890*/  ISETP.GE.U32.AND P0, PT, R2, 0x7ffffeea, PT ;  /* 0x7ffffeea0200780c */ /* 0x000fc40003f06070 */
[----:B------:R-:W-:Y:S02]  /*1c8a0*/  IADD3 R2, R15, -0x9f, RZ ;  /* 0xffffff610f027810 */ /* 0x000fe40007ffe0ff */
[----:B------:R-:W-:Y:S01]  /*1c8b0*/  ISETP.GE.U32.AND P1, PT, R3, 0x7ffffee6, PT ;  /* 0x7ffffee60300780c */ /* 0x000fe20003f26070 */
[----:B------:R1:W-:Y:S01]  /*1c8c0*/  LDGSTS.E [R71+0x23800], [R10.64], !P2 ;  /* 0x238000000a477fae */ /* 0x0003e2000d121844 */
[C---:B------:R-:W-:Y:S02]  /*1c8d0*/  IADD3 R3, R15.reuse, -0xa3, RZ ;  /* 0xffffff5d0f037810 */ /* 0x040fe40007ffe0ff */
[----:B------:R-:W-:Y:S01]  /*1c8e0*/  ISETP.GE.U32.AND P6, PT, R2, 0x7ffffee2, PT ;  /* 0x7ffffee20200780c */ /* 0x000fe20003fc6070 */
[----:B------:R3:W-:Y:S01]  /*1c8f0*/  LDGSTS.E [R71+0x23a00], [R8.64], !P2 ;  /* 0x23a0000008477fae */ /* 0x0007e2000d121844 */
[----:B------:R-:W-:Y:S02]  /*1c900*/  IADD3 R2, R15, -0xa7, RZ ;  /* 0xffffff590f027810 */ /* 0x000fe40007ffe0ff */
[----:B------:R-:W-:Y:S01]  /*1c910*/  ISETP.GE.U32.AND P3, PT, R3, 0x7ffffede, PT ;  /* 0x7ffffede0300780c */ /* 0x000fe20003f66070 */
[----:B------:R2:W-:Y:S01]  /*1c920*/  LDGSTS.E [R71+0x24800], [R6.64], !P5 ;  /* 0x2480000006477fae */ /* 0x0005e2000e921844 */
[----:B------:R-:W-:Y:S01]  /*1c930*/  IADD3 R3, R15, -0xab, RZ ;  /* 0xffffff550f037810 */ /* 0x000fe20007ffe0ff */
[----:B-1----:R-:W-:-:S02]  /*1c940*/  IMAD.WIDE R10, R252, 0x4, R56 ;  /* 0x00000004fc0a7825 */ /* 0x002fc400078e0238 */
[----:B------:R1:W-:Y:S02]  /*1c950*/  LDGSTS.E [R71+0x24a00], [R4.64], !P5 ;  /* 0x24a0000004477fae */ /* 0x0003e4000e921844 */
[----:B---3--:R-:W-:Y:S01]  /*1c960*/  IMAD.WIDE R8, R252, 0x4, R60 ;  /* 0x00000004fc087825 */ /* 0x008fe200078e023c */
[----:B------:R-:W-:Y:S01]  /*1c970*/  ISETP.GE.U32.AND P4, PT, R2, 0x7ffffeda, PT ;  /* 0x7ffffeda0200780c */ /* 0x000fe20003f86070 */
[----:B------:R3:W-:Y:S01]  /*1c980*/  STL.64 [R1+0x130], R10 ;  /* 0x0001300a01007387 */ /* 0x0007e20000100a00 */
[----:B------:R-:W-:Y:S02]  /*1c990*/  IADD3 R2, R15, -0xaf, RZ ;  /* 0xffffff510f027810 */ /* 0x000fe40007ffe0ff */
[----:B------:R-:W-:Y:S01]  /*1c9a0*/  ISETP.GE.U32.AND P2, PT, R3, 0x7ffffed6, PT ;  /* 0x7ffffed60300780c */ /* 0x000fe20003f46070 */
        /* <DEDUP_REMOVED lines=9> */
[----:B---3--:R-:W-:-:S03]  /*1ca40*/  IMAD.WIDE R10, R252, 0x4, R68 ;  /* 0x00000004fc0a7825 */ /* 0x008fc600078e0244 */
[----:B------:R3:W-:Y:S01]  /*1ca50*/  STL.64 [R1+0x118], R4 ;  /* 0x0001180401007387 */ /* 0x0007e20000100a00 */
[----:B------:R-:W-:-:S03]  /*1ca60*/  IADD3 R2, R15, -0xb7, RZ ;  /* 0xffffff490f027810 */ /* 0x000fc60007ffe0ff */
[----:B------:R3:W-:Y:S01]  /*1ca70*/  LDGSTS.E [R71+0x26a00], [R4.64], !P1 ;  /* 0x26a0000004477fae */ /* 0x0007e2000c921844 */
[----:B--2---:R-:W-:-:S03]  /*1ca80*/  IMAD.WIDE R8, R252, 0x4, R74 ;  /* 0x00000004fc087825 */ /* 0x004fc600078e024a */
[----:B------:R4:W-:Y:S01]  /*1ca90*/  STL.64 [R1+0x100], R10 ;  /* 0x0001000a01007387 */ /* 0x0009e20000100a00 */
[----:B------:R-:W-:-:S03]  /*1caa0*/  ISETP.GE.U32.AND P0, PT, R3, 0x7ffffece, PT ;  /* 0x7ffffece0300780c */ /* 0x000fc60003f06070 */
[----:B------:R4:W-:Y:S01]  /*1cab0*/  LDGSTS.E [R71+0x27800], [R10.64], !P6 ;  /* 0x278000000a477fae */ /* 0x0009e2000f121844 */
[----:B-1----:R-:W-:-:S03]  /*1cac0*/  IMAD.WIDE R6, R252, 0x4, R78 ;  /* 0x00000004fc067825 */ /* 0x002fc600078e024e */
[----:B------:R1:W-:Y:S01]  /*1cad0*/  STL.64 [R1+0xf8], R8 ;  /* 0x0000f80801007387 */ /* 0x0003e20000100a00 */
[----:B---3--:R-:W-:-:S03]  /*1cae0*/  IMAD.WIDE R4, R252, 0x4, R72 ;  /* 0x00000004fc047825 */ /* 0x008fc600078e0248 */
[----:B------:R1:W-:Y:S01]  /*1caf0*/  LDGSTS.E [R71+0x27a00], [R8.64], !P6 ;  /* 0x27a0000008477fae */ /* 0x0003e2000f121844 */
[----:B------:R-:W-:-:S03]  /*1cb00*/  IADD3 R3, R15, -0xbb, RZ ;  /* 0xffffff450f037810 */ /* 0x000fc60007ffe0ff */
[----:B------:R2:W-:Y:S01]  /*1cb10*/  STL.64 [R1+0xf0], R6 ;  /* 0x0000f00601007387 */ /* 0x0005e20000100a00 */
[----:B------:R-:W-:-:S03]  /*1cb20*/  ISETP.GE.U32.AND P1, PT, R2, 0x7ffffeca, PT ;  /* 0x7ffffeca0200780c */ /* 0x000fc60003f26070 */
[----:B------:R2:W-:Y:S01]  /*1cb30*/  LDGSTS.E [R71+0x28800], [R6.64], !P3 ;  /* 0x2880000006477fae */ /* 0x0005e2000d921844 */
[----:B------:R-:W-:-:S03]  /*1cb40*/  IADD3 R2, R15, -0xbf, RZ ;  /* 0xffffff410f027810 */ /* 0x000fc60007ffe0ff */
[----:B------:R3:W-:Y:S01]  /*1cb50*/  STL.64 [R1+0xe8], R4 ;  /* 0x0000e80401007387 */ /* 0x0007e20000100a00 */
[----:B------:R-:W-:-:S03]  /*1cb60*/  ISETP.GE.U32.AND P6, PT, R3, 0x7ffffec6, PT ;  /* 0x7ffffec60300780c */ /* 0x000fc60003fc6070 */
[----:B------:R3:W-:Y:S01]  /*1cb70*/  LDGSTS.E [R71+0x28a00], [R4.64], !P3 ;  /* 0x28a0000004477fae */ /* 0x0007e2000d921844 */
[C---:B------:R-:W-:Y:S02]  /*1cb80*/  IADD3 R3, R15.reuse, -0xc3, RZ ;  /* 0xffffff3d0f037810 */ /* 0x040fe40007ffe0ff */
[----:B------:R-:W-:Y:S02]  /*1cb90*/  ISETP.GE.U32.AND P3, PT, R2, 0x7ffffec2, PT ;  /* 0x7ffffec20200780c */ /* 0x000fe40003f66070 */
[----:B------:R-:W-:Y:S01]  /*1cba0*/  IADD3 R2, R15, -0xc7, RZ ;  /* 0xffffff390f027810 */ /* 0x000fe20007ffe0ff */
[----:B----4-:R-:W-:-:S04]  /*1cbb0*/  IMAD.WIDE R10, R252, 0x4, R76 ;  /* 0x00000004fc0a7825 */ /* 0x010fc800078e024c */
[C---:B-1----:R-:W-:Y:S01]  /*1cbc0*/  IMAD.WIDE R8, R252.reuse, 0x4, R82 ;  /* 0x00000004fc087825 */ /* 0x042fe200078e0252 */
[----:B------:R1:W-:Y:S03]  /*1cbd0*/  STL.64 [R1+0xe0], R10 ;  /* 0x0000e00a01007387 */ /* 0x0003e60000100a00 */
[C---:B--2---:R-:W-:Y:S01]  /*1cbe0*/  IMAD.WIDE R6, R252.reuse, 0x4, R80 ;  /* 0x00000004fc067825 */ /* 0x044fe200078e0250 */
[----:B------:R1:W-:Y:S03]  /*1cbf0*/  LDGSTS.E [R71+0x29800], [R10.64], !P4 ;  /* 0x298000000a477fae */ /* 0x0003e6000e121844 */
[C---:B---3--:R-:W-:Y:S01]  /*1cc00*/  IMAD.WIDE R4, R252.reuse, 0x4, R84 ;  /* 0x00000004fc047825 */ /* 0x048fe200078e0254 */
[----:B------:R2:W-:Y:S04]  /*1cc10*/  STL.64 [R1+0xd8], R8 ;  /* 0x0000d80801007387 */ /* 0x0005e80000100a00 */
[----:B------:R2:W-:Y:S01]  /*1cc20*/  LDGSTS.E [R71+0x29a00], [R8.64], !P4 ;  /* 0x29a0000008477fae */ /* 0x0005e2000e121844 */
[----:B-1----:R-:W-:-:S03]  /*1cc30*/  IMAD.WIDE R10, R252, 0x4, R168 ;  /* 0x00000004fc0a7825 */ /* 0x002fc600078e02a8 */
[----:B------:R1:W-:Y:S04]  /*1cc40*/  STL.64 [R1+0xc0], R6 ;  /* 0x0000c00601007387 */ /* 0x0003e80000100a00 */
[----:B------:R1:W-:Y:S01]  /*1cc50*/  LDGSTS.E [R71+0x2a800], [R6.64], !P2 ;  /* 0x2a80000006477fae */ /* 0x0003e2000d121844 */
[----:B--2---:R-:W-:-:S03]  /*1cc60*/  IMAD.WIDE R8, R252, 0x4, R170 ;  /* 0x00000004fc087825 */ /* 0x004fc600078e02aa */
[----:B------:R2:W-:Y:S01]  /*1cc70*/  STL.64 [R1+0xb8], R4 ;  /* 0x0000b80401007387 */ /* 0x0005e20000100a00 */
[----:B------:R-:W-:-:S03]  /*1cc80*/  ISETP.GE.U32.AND P4, PT, R3, 0x7ffffebe, PT ;  /* 0x7ffffebe0300780c */ /* 0x000fc60003f86070 */
[----:B------:R2:W-:Y:S01]  /*1cc90*/  LDGSTS.E [R71+0x2aa00], [R4.64], !P2 ;  /* 0x2aa0000004477fae */ /* 0x0005e2000d121844 */
[----:B-1----:R-:W-:-:S03]  /*1cca0*/  IMAD.WIDE R6, R252, 0x4, R172 ;  /* 0x00000004fc067825 */ /* 0x002fc600078e02ac */
[----:B------:R1:W-:Y:S01]  /*1ccb0*/  STL.64 [R1+0xb0], R10 ;  /* 0x0000b00a01007387 */ /* 0x0003e20000100a00 */
[----:B------:R-:W-:-:S03]  /*1ccc0*/  IADD3 R3, R15, -0xcb, RZ ;  /* 0xffffff350f037810 */ /* 0x000fc60007ffe0ff */
        /* <DEDUP_REMOVED lines=74> */
[----:B------:R-:W-:-:S03]  /*1d170*/  ISETP.GE.U32.AND P0, PT, R3, 0x7ffffe96, PT ;  /* 0x7ffffe960300780c */ /* 0x000fc60003f06070 */
        /* <DEDUP_REMOVED lines=11> */
[----:B------:R2:W-:Y:S01]  /*1d230*/  STL.64 [R1+0x11a8], R4 ;  /* 0x0011a80401007387 */ /* 0x0005e20000100a00 */
[----:B------:R-:W-:-:S03]  /*1d240*/  IADD3 R2, R15, -0xef, RZ ;  /* 0xffffff110f027810 */ /* 0x000fc60007ffe0ff */
        /* <DEDUP_REMOVED lines=29> */
[----:B------:R-:W3:Y:S04]  /*1d420*/  LDL.LU.64 R72, [R1+0x290] ;  /* 0x0002900001487983 */ /* 0x000ee80000300a00 */
[----:B------:R1:W-:Y:S01]  /*1d430*/  STL.64 [R1+0x1300], R10 ;  /* 0x0013000a01007387 */ /* 0x0003e20000100a00 */
[----:B--2---:R-:W-:-:S03]  /*1d440*/  IMAD.WIDE R4, R252, 0x4, R238 ;  /* 0x00000004fc047825 */ /* 0x004fc600078e02ee */
[----:B------:R2:W-:Y:S04]  /*1d450*/  STL.64 [R1+0x1308], R8 ;  /* 0x0013080801007387 */ /* 0x0005e80000100a00 */
[----:B------:R4:W-:Y:S04]  /*1d460*/  STL.64 [R1+0x1330], R6 ;  /* 0x0013300601007387 */ /* 0x0009e80000100a00 */
[----:B------:R-:W3:Y:S04]  /*1d470*/  LDL.LU.64 R64, [R1+0x288] ;  /* 0x0002880001407983 */ /* 0x000ee80000300a00 */
[----:B------:R1:W-:Y:S04]  /*1d480*/  STL.64 [R1+0x1368], R4 ;  /* 0x0013680401007387 */ /* 0x0003e80000100a00 */
[----:B------:R-:W3:Y:S04]  /*1d490*/  LDL.LU.64 R76, [R1+0x250] ;  /* 0x00025000014c7983 */ /* 0x000ee80000300a00 */
[----:B------:R1:W-:Y:S04]  /*1d4a0*/  LDGSTS.E [R71+0x3b800], [R10.64], !P1 ;  /* 0x3b8000000a477fae */ /* 0x0003e8000c921844 */
[----:B------:R2:W-:Y:S04]  /*1d4b0*/  LDGSTS.E [R71+0x3ba00], [R8.64], !P1 ;  /* 0x3ba0000008477fae */ /* 0x0005e8000c921844 */
[----:B------:R-:W3:Y:S01]  /*1d4c0*/  LDL.LU.64 R82, [R1+0x248] ;  /* 0x0002480001527983 */ /* 0x000ee20000300a00 */
[----:B-1----:R-:W-:-:S03]  /*1d4d0*/  IMAD.WIDE R10, R252, 0x4, R240 ;  /* 0x00000004fc0a7825 */ /* 0x002fc600078e02f0 */
[----:B------:R4:W-:Y:S01]  /*1d4e0*/  LDGSTS.E [R71+0x3c800], [R6.64], !P6 ;  /* 0x3c80000006477fae */ /* 0x0009e2000f121844 */
[----:B--2---:R-:W-:-:S03]  /*1d4f0*/  IMAD.WIDE R8, R252, 0x4, R242 ;  /* 0x00000004fc087825 */ /* 0x004fc600078e02f2 */
[----:B------:R-:W2:Y:S04]  /*1d500*/  LDL.LU.64 R80, [R1+0x210] ;  /* 0x0002100001507983 */ /* 0x000ea80000300a00 */
[----:B------:R1:W-:Y:S01]  /*1d510*/  STL.64 [R1+0x1a70], R10 ;  /* 0x001a700a01007387 */ /* 0x0003e20000100a00 */
[----:B----4-:R-:W-:-:S03]  /*1d520*/  IMAD.WIDE R6, R252, 0x4, R244 ;  /* 0x00000004fc067825 */ /* 0x010fc600078e02f4 */
[----:B------:R4:W-:Y:S04]  /*1d530*/  STL.64 [R1+0x1a78], R8 ;  /* 0x001a780801007387 */ /* 0x0009e80000100a00 */
[----:B------:R3:W-:Y:S04]  /*1d540*/  STL.64 [R1+0x1a80], R6 ;  /* 0x001a800601007387 */ /* 0x0007e80000100a00 */
[----:B------:R-:W2:Y:S01]  /*1d550*/  LDL.LU.64 R84, [R1+0x208] ;  /* 0x0002080001547983 */ /* 0x000ea20000300a00 */
[C---:B------:R-:W-:Y:S02]  /*1d560*/  IADD3 R2, R15.reuse, -0xf7, RZ ;  /* 0xffffff090f027810 */ /* 0x040fe40007ffe0ff */
[----:B------:R-:W-:Y:S01]  /*1d570*/  IADD3 R3, R15, -0xfb, RZ ;  /* 0xffffff050f037810 */ /* 0x000fe20007ffe0ff */
[----:B------:R1:W-:Y:S01]  /*1d580*/  LDGSTS.E [R71+0x3ca00], [R4.64], !P6 ;  /* 0x3ca0000004477fae */ /* 0x0003e2000f121844 */
[----:B------:R-:W-:-:S02]  /*1d590*/  ISETP.GE.U32.AND P3, PT, R2, 0x7ffffe8a, PT ;  /* 0x7ffffe8a0200780c */ /* 0x000fc40003f66070 */
[----:B------:R-:W-:Y:S02]  /*1d5a0*/  IADD3 R2, R15, -0xff, RZ ;  /* 0xffffff010f027810 */ /* 0x000fe40007ffe0ff */
[----:B------:R-:W-:Y:S02]  /*1d5b0*/  ISETP.GE.U32.AND P4, PT, R3, 0x7ffffe86, PT ;  /* 0x7ffffe860300780c */ /* 0x000fe40003f86070 */
[----:B------:R-:W-:Y:S02]  /*1d5c0*/  ISETP.GE.U32.AND P2, PT, R2, 0x7ffffe82, PT ;  /* 0x7ffffe820200780c */ /* 0x000fe40003f46070 */
[----:B------:R-:W-:Y:S01]  /*1d5d0*/  IADD3 R3, R15, -0x84, RZ ;  /* 0xffffff7c0f037810 */ /* 0x000fe20007ffe0ff */
[----:B-1----:R-:W-:-:S03]  /*1d5e0*/  IMAD.WIDE R4, R252, 0x4, R246 ;  /* 0x00000004fc047825 */ /* 0x002fc600078e02f6 */
[----:B------:R-:W-:Y:S01]  /*1d5f0*/  ISETP.GE.U32.AND P5, PT, R3, 0x7ffffefd, PT ;  /* 0x7ffffefd0300780c */ /* 0x000fe20003fa6070 */
[----:B------:R1:W-:Y:S01]  /*1d600*/  LDGSTS.E [R71+0x3d800], [R10.64], !P3 ;  /* 0x3d8000000a477fae */ /* 0x0003e2000d921844 */
[----:B------:R-:W-:-:S03]  /*1d610*/  LOP3.LUT R18, R19, 0x60, RZ, 0x3c, !PT ;  /* 0x0000006013127812 */ /* 0x000fc600078e3cff */
[----:B------:R4:W-:Y:S04]  /*1d620*/  LDGSTS.E [R71+0x3da00], [R8.64], !P3 ;  /* 0x3da0000008477fae */ /* 0x0009e8000d921844 */
[----:B------:R3:W-:Y:S01]  /*1d630*/  STL.64 [R1+0x1a88], R4 ;  /* 0x001a880401007387 */ /* 0x0007e20000100a00 */
[----:B-1----:R-:W-:-:S03]  /*1d640*/  IMAD.WIDE R10, R252, 0x4, R248 ;  /* 0x00000004fc0a7825 */ /* 0x002fc600078e02f8 */
[----:B------:R-:W2:Y:S01]  /*1d650*/  LDL.LU.64 R68, [R1+0x1d0] ;  /* 0x0001d00001447983 */ /* 0x000ea20000300a00 */
[----:B----4-:R-:W-:-:S03]  /*1d660*/  IMAD.WIDE R8, R252, 0x4, R250 ;  /* 0x00000004fc087825 */ /* 0x010fc600078e02fa */
[----:B------:R3:W-:Y:S04]  /*1d670*/  LDGSTS.E [R71+0x3e800], [R6.64], !P4 ;  /* 0x3e80000006477fae */ /* 0x0007e8000e121844 */
[----:B------:R-:W4:Y:S04]  /*1d680*/  LDL.LU.64 R74, [R1+0x1c8] ;  /* 0x0001c800014a7983 */ /* 0x000f280000300a00 */
[----:B------:R1:W-:Y:S04]  /*1d690*/  LDGSTS.E [R71+0x3ea00], [R4.64], !P4 ;  /* 0x3ea0000004477fae */ /* 0x0003e8000e121844 */
[----:B------:R-:W4:Y:S04]  /*1d6a0*/  LDL.LU.64 R78, [R1+0x190] ;  /* 0x00019000014e7983 */ /* 0x000f280000300a00 */
[----:B------:R1:W-:Y:S04]  /*1d6b0*/  STL.64 [R1+0x1a90], R10 ;  /* 0x001a900a01007387 */ /* 0x0003e80000100a00 */
[----:B------:R1:W-:Y:S04]  /*1d6c0*/  LDGSTS.E [R71+0x3f800], [R10.64], !P2 ;  /* 0x3f8000000a477fae */ /* 0x0003e8000d121844 */
[----:B------:R1:W-:Y:S01]  /*1d6d0*/  LDGSTS.E [R71+0x3fa00], [R8.64], !P2 ;  /* 0x3fa0000008477fae */ /* 0x0003e2000d121844 */
[----:B---3--:R-:W-:-:S03]  /*1d6e0*/  IMAD.WIDE R6, R252, 0x4, R72 ;  /* 0x00000004fc067825 */ /* 0x008fc600078e0248 */
[----:B------:R-:W3:Y:S04]  /*1d6f0*/  LDL.LU.64 R72, [R1+0x188] ;  /* 0x0001880001487983 */ /* 0x000ee80000300a00 */
[----:B------:R1:W-:Y:S04]  /*1d700*/  STL.64 [R1+0x1a98], R8 ;  /* 0x001a980801007387 */ /* 0x0003e80000100a00 */
[----:B------:R2:W-:Y:S04]  /*1d710*/  STL.64 [R1+0x70], R6 ;  /* 0x0000700601007387 */ /* 0x0005e80000100a00 */
[----:B------:R2:W-:Y:S01]  /*1d720*/  LDGSTS.E [R18+0x20c00], [R6.64], !P5 ;  /* 0x20c0000006127fae */ /* 0x0005e2000e921844 */
[----:B-1----:R-:W-:-:S04]  /*1d730*/  IMAD.WIDE R4, R252, 0x4, R64 ;  /* 0x00000004fc047825 */ /* 0x002fc800078e0240 */
[C---:B------:R-:W-:Y:S01]  /*1d740*/  IMAD.WIDE R10, R252.reuse, 0x4, R76 ;  /* 0x00000004fc0a7825 */ /* 0x040fe200078e024c */
[----:B------:R1:W-:Y:S04]  /*1d750*/  STL.64 [R1+0x68], R4 ;  /* 0x0000680401007387 */ /* 0x0003e80000100a00 */
[----:B------:R-:W-:Y:S04]  /*1d760*/  STL.64 [R1+0x60], R10 ;  /* 0x0000600a01007387 */ /* 0x000fe80000100a00 */
[----:B------:R-:W3:Y:S01]  /*1d770*/  LDL.LU.64 R76, [R1+0x150] ;  /* 0x00015000014c7983 */ /* 0x000ee20000300a00 */
[----:B------:R-:W-:-:S03]  /*1d780*/  IMAD.WIDE R8, R252, 0x4, R82 ;  /* 0x00000004fc087825 */ /* 0x000fc600078e0252 */
[----:B------:R1:W-:Y:S04]  /*1d790*/  LDGSTS.E [R18+0x20e00], [R4.64], !P5 ;  /* 0x20e0000004127fae */ /* 0x0003e8000e921844 */
[----:B------:R-:W-:Y:S01]  /*1d7a0*/  STL.64 [R1+0x58], R8 ;  /* 0x0000580801007387 */ /* 0x000fe20000100a00 */
[----:B--2---:R-:W-:-:S03]  /*1d7b0*/  IMAD.WIDE R6, R252, 0x4, R80 ;  /* 0x00000004fc067825 */ /* 0x004fc600078e0250 */
[----:B------:R-:W2:Y:S04]  /*1d7c0*/  LDL.LU.64 R82, [R1+0x148] ;  /* 0x0001480001527983 */ /* 0x000ea80000300a00 */
[----:B------:R-:W-:Y:S04]  /*1d7d0*/  STL.64 [R1+0x40], R6 ;  /* 0x0000400601007387 */ /* 0x000fe80000100a00 */
[----:B------:R-:W2:Y:S01]  /*1d7e0*/  LDL.LU.64 R80, [R1+0x110] ;  /* 0x0001100001507983 */ /* 0x000ea20000300a00 */
[----:B-1----:R-:W-:-:S03]  /*1d7f0*/  IMAD.WIDE R4, R252, 0x4, R84 ;  /* 0x00000004fc047825 */ /* 0x002fc600078e0254 */
[----:B------:R-:W2:Y:S01]  /*1d800*/  LDL.LU.64 R84, [R1+0x108] ;  /* 0x0001080001547983 */ /* 0x000ea20000300a00 */
[C---:B------:R-:W-:Y:S02]  /*1d810*/  IADD3 R2, R15.reuse, -0x88, RZ ;  /* 0xffffff780f027810 */ /* 0x040fe40007ffe0ff */
[----:B------:R-:W-:Y:S02]  /*1d820*/  IADD3 R3, R15, -0x8c, RZ ;  /* 0xffffff740f037810 */ /* 0x000fe40007ffe0ff */
[----:B------:R-:W-:Y:S02]  /*1d830*/  ISETP.GE.U32.AND P0, PT, R2, 0x7ffffef9, PT ;  /* 0x7ffffef90200780c */ /* 0x000fe40003f06070 */
[----:B------:R-:W-:Y:S01]  /*1d840*/  ISETP.GE.U32.AND P1, PT, R3, 0x7ffffef5, PT ;  /* 0x7ffffef50300780c */ /* 0x000fe20003f26070 */
[----:B------:R1:W-:Y:S10]  /*1d850*/  STL.64 [R1+0x38], R4 ;  /* 0x0000380401007387 */ /* 0x0003f40000100a00 */
[----:B------:R1:W-:Y:S04]  /*1d860*/  LDGSTS.E [R18+0x21c00], [R10.64], !P0 ;  /* 0x21c000000a127fae */ /* 0x0003e8000c121844 */
[----:B------:R1:W-:Y:S04]  /*1d870*/  LDGSTS.E [R18+0x21e00], [R8.64], !P0 ;  /* 0x21e0000008127fae */ /* 0x0003e8000c121844 */
[----:B------:R1:W-:Y:S04]  /*1d880*/  LDGSTS.E [R18+0x22c00], [R6.64], !P1 ;  /* 0x22c0000006127fae */ /* 0x0003e8000c921844 */
[----:B------:R1:W-:Y:S02]  /*1d890*/  LDGSTS.E [R18+0x22e00], [R4.64], !P1 ;  /* 0x22e0000004127fae */ /* 0x0003e4000c921844 */
[----:B-1----:R-:W-:-:S04]  /*1d8a0*/  IMAD.WIDE R4, R252, 0x4, R68 ;  /* 0x00000004fc047825 */ /* 0x002fc800078e0244 */
[C---:B----4-:R-:W-:Y:S01]  /*1d8b0*/  IMAD.WIDE R238, R252.reuse, 0x4, R74 ;  /* 0x00000004fcee7825 */ /* 0x050fe200078e024a */
[----:B------:R1:W-:Y:S03]  /*1d8c0*/  STL.64 [R1+0x30], R4 ;  /* 0x0000300401007387 */ /* 0x0003e60000100a00 */
[C---:B------:R-:W-:Y:S01]  /*1d8d0*/  IMAD.WIDE R236, R252.reuse, 0x4, R78 ;  /* 0x00000004fcec7825 */ /* 0x040fe200078e024e */
[----:B------:R-:W4:Y:S04]  /*1d8e0*/  LDL.LU.64 R68, [R1+0xd0] ;  /* 0x0000d00001447983 */ /* 0x000f280000300a00 */
[----:B------:R-:W4:Y:S04]  /*1d8f0*/  LDL.LU.64 R74, [R1+0xc8] ;  /* 0x0000c800014a7983 */ /* 0x000f280000300a00 */
[----:B------:R-:W4:Y:S01]  /*1d900*/  LDL.LU.64 R78, [R1+0x90] ;  /* 0x00009000014e7983 */ /* 0x000f220000300a00 */
[----:B---3--:R-:W-:-:S03]  /*1d910*/  IMAD.WIDE R230, R252, 0x4, R72 ;  /* 0x00000004fce67825 */ /* 0x008fc600078e0248 */
[----:B------:R-:W3:Y:S04]  /*1d920*/  LDL.LU.64 R72, [R1+0x88] ;  /* 0x0000880001487983 */ /* 0x000ee80000300a00 */
[----:B------:R-:W-:Y:S04]  /*1d930*/  STL.64 [R1+0x2178], R238 ;  /* 0x002178ee01007387 */ /* 0x000fe80000100a00 */
[----:B------:R-:W-:Y:S04]  /*1d940*/  STL.64 [R1+0x2180], R236 ;  /* 0x002180ec01007387 */ /* 0x000fe80000100a00 */
[----:B------:R-:W-:Y:S01]  /*1d950*/  STL.64 [R1+0x2188], R230 ;  /* 0x002188e601007387 */ /* 0x000fe20000100a00 */
[----:B------:R-:W-:-:S04]  /*1d960*/  IMAD.WIDE R228, R252, 0x4, R76 ;  /* 0x00000004fce47825 */ /* 0x000fc800078e024c */
[----:B--2---:R-:W-:-:S04]  /*1d970*/  IMAD.WIDE R202, R252, 0x4, R82 ;  /* 0x00000004fcca7825 */ /* 0x004fc800078e0252 */
[----:B------:R-:W-:-:S04]  /*1d980*/  IMAD.WIDE R200, R252, 0x4, R80 ;  /* 0x00000004fcc87825 */ /* 0x000fc800078e0250 */
[C---:B------:R-:W-:Y:S02]  /*1d990*/  IMAD.WIDE R166, R252.reuse, 0x4, R84 ;  /* 0x00000004fca67825 */ /* 0x040fe400078e0254 */
[----:B------:R-:W2:Y:S04]  /*1d9a0*/  LDL.LU.64 R84, [R1+0x50] ;  /* 0x0000500001547983 */ /* 0x000ea80000300a00 */
[----:B------:R-:W2:Y:S04]  /*1d9b0*/  LDL.LU.64 R76, [R1+0x48] ;  /* 0x00004800014c7983 */ /* 0x000ea80000300a00 */
[----:B------:R-:W2:Y:S04]  /*1d9c0*/  LDL.LU.64 R82, [R1+0x2b8] ;  /* 0x0002b80001527983 */ /* 0x000ea80000300a00 */
[----:B------:R-:W2:Y:S04]  /*1d9d0*/  LDL.LU.64 R80, [R1+0x2c0] ;  /* 0x0002c00001507983 */ /* 0x000ea80000300a00 */
[----:B------:R-:W-:Y:S04]  /*1d9e0*/  STL.64 [R1+0x2190], R228 ;  /* 0x002190e401007387 */ /* 0x000fe80000100a00 */
[----:B------:R-:W-:Y:S04]  /*1d9f0*/  STL.64 [R1+0x2198], R202 ;  /* 0x002198ca01007387 */ /* 0x000fe80000100a00 */
[----:B------:R-:W-:Y:S04]  /*1da00*/  STL.64 [R1+0x21a0], R200 ;  /* 0x0021a0c801007387 */ /* 0x000fe80000100a00 */
[----:B------:R-:W-:Y:S01]  /*1da10*/  STL.64 [R1+0x21a8], R166 ;  /* 0x0021a8a601007387 */ /* 0x000fe20000100a00 */
[----:B----4-:R-:W-:-:S03]  /*1da20*/  IMAD.WIDE R164, R252, 0x4, R68 ;  /* 0x00000004fca47825 */ /* 0x010fc600078e0244 */
[----:B------:R-:W4:Y:S01]  /*1da30*/  LDL.LU.64 R68, [R1+0x2c8] ;  /* 0x0002c80001447983 */ /* 0x000f220000300a00 */
[----:B------:R-:W-:-:S03]  /*1da40*/  IMAD.WIDE R126, R252, 0x4, R74 ;  /* 0x00000004fc7e7825 */ /* 0x000fc600078e024a */
[----:B------:R-:W4:Y:S01]  /*1da50*/  LDL.LU.64 R66, [R1+0x2d0] ;  /* 0x0002d00001427983 */ /* 0x000f220000300a00 */
[----:B------:R-:W-:-:S03]  /*1da60*/  IMAD.WIDE R124, R252, 0x4, R78 ;  /* 0x00000004fc7c7825 */ /* 0x000fc600078e024e */
[----:B------:R-:W4:Y:S04]  /*1da70*/  LDL.LU.64 R64, [R1+0x2d8] ;  /* 0x0002d80001407983 */ /* 0x000f280000300a00 */
[----:B------:R-:W4:Y:S04]  /*1da80*/  LDL.LU.64 R60, [R1+0x2e0] ;  /* 0x0002e000013c7983 */ /* 0x000f280000300a00 */
[----:B------:R-:W-:Y:S04]  /*1da90*/  STL.64 [R1+0x21b0], R164 ;  /* 0x0021b0a401007387 */ /* 0x000fe80000100a00 */
[----:B------:R-:W-:Y:S04]  /*1daa0*/  STL.64 [R1+0x21b8], R126 ;  /* 0x0021b87e01007387 */ /* 0x000fe80000100a00 */
[----:B------:R-:W-:Y:S01]  /*1dab0*/  STL.64 [R1+0x21c0], R124 ;  /* 0x0021c07c01007387 */ /* 0x000fe20000100a00 */
[----:B---3--:R-:W-:-:S05]  /*1dac0*/  IMAD.WIDE R86, R252, 0x4, R72 ;  /* 0x00000004fc567825 */ /* 0x008fca00078e0248 */
[----:B------:R-:W-:Y:S04]  /*1dad0*/  STL.64 [R1+0x21c8], R86 ;  /* 0x0021c85601007387 */ /* 0x000fe80000100a00 */
[----:B------:R-:W3:Y:S01]  /*1dae0*/  LDL.LU.64 R78, [R1+0x2e8] ;  /* 0x0002e800014e7983 */ /* 0x000ee20000300a00 */
[----:B--2---:R-:W-:-:S03]  /*1daf0*/  IMAD.WIDE R74, R252, 0x4, R76 ;  /* 0x00000004fc4a7825 */ /* 0x004fc600078e024c */
[----:B------:R-:W2:Y:S01]  /*1db00*/  LDL.LU.64 R76, [R1+0x2f0] ;  /* 0x0002f000014c7983 */ /* 0x000ea20000300a00 */
[----:B------:R-:W-:-:S03]  /*1db10*/  IMAD.WIDE R72, R252, 0x4, R82 ;  /* 0x00000004fc487825 */ /* 0x000fc600078e0252 */
[----:B------:R-:W2:Y:S01]  /*1db20*/  LDL.LU.64 R82, [R1+0x2f8] ;  /* 0x0002f80001527983 */ /* 0x000ea20000300a00 */
[----:B------:R-:W-:-:S03]  /*1db30*/  IMAD.WIDE R70, R252, 0x4, R80 ;  /* 0x00000004fc467825 */ /* 0x000fc600078e0250 */
[----:B------:R-:W2:Y:S01]  /*1db40*/  LDL.LU.64 R80, [R1+0x300] ;  /* 0x0003000001507983 */ /* 0x000ea20000300a00 */
[----:B------:R-:W-:-:S05]  /*1db50*/  IMAD.WIDE R84, R252, 0x4, R84 ;  /* 0x00000004fc547825 */ /* 0x000fca00078e0254 */
[----:B------:R-:W-:Y:S04]  /*1db60*/  STL.64 [R1+0x21d0], R84 ;  /* 0x0021d05401007387 */ /* 0x000fe80000100a00 */
[----:B------:R-:W-:Y:S04]  /*1db70*/  STL.64 [R1+0x21d8], R74 ;  /* 0x0021d84a01007387 */ /* 0x000fe80000100a00 */
[----:B------:R-:W-:Y:S04]  /*1db80*/  STL.64 [R1+0x21e0], R72 ;  /* 0x0021e04801007387 */ /* 0x000fe80000100a00 */
[----:B------:R-:W-:Y:S04]  /*1db90*/  STL.64 [R1+0x21e8], R70 ;  /* 0x0021e84601007387 */ /* 0x000fe80000100a00 */
[----:B------:R-:W2:Y:S04]  /*1dba0*/  LDL.LU.64 R52, [R1+0x308] ;  /* 0x0003080001347983 */ /* 0x000ea80000300a00 */
[----:B------:R-:W2:Y:S04]  /*1dbb0*/  LDL.LU.64 R50, [R1+0x310] ;  /* 0x0003100001327983 */ /* 0x000ea80000300a00 */
[----:B------:R-:W2:Y:S04]  /*1dbc0*/  LDL.LU.64 R48, [R1+0x318] ;  /* 0x0003180001307983 */ /* 0x000ea80000300a00 */
[----:B------:R-:W2:Y:S01]  /*1dbd0*/  LDL.LU.64 R44, [R1+0x320] ;  /* 0x00032000012c7983 */ /* 0x000ea20000300a00 */
[----:B----4-:R-:W-:-:S04]  /*1dbe0*/  IMAD.WIDE R68, R252, 0x4, R68 ;  /* 0x00000004fc447825 */ /* 0x010fc800078e0244 */
[C---:B------:R-:W-:Y:S01]  /*1dbf0*/  IMAD.WIDE R66, R252.reuse, 0x4, R66 ;  /* 0x00000004fc427825 */ /* 0x040fe200078e0242 */
[----:B------:R-:W-:Y:S03]  /*1dc00*/  STL.64 [R1+0x21f0], R68 ;  /* 0x0021f04401007387 */ /* 0x000fe60000100a00 */
[C---:B------:R-:W-:Y:S01]  /*1dc10*/  IMAD.WIDE R64, R252.reuse, 0x4, R64 ;  /* 0x00000004fc407825 */ /* 0x040fe200078e0240 */
[----:B------:R-:W-:Y:S03]  /*1dc20*/  STL.64 [R1+0x21f8], R66 ;  /* 0x0021f84201007387 */ /* 0x000fe60000100a00 */
[C---:B------:R-:W-:Y:S01]  /*1dc30*/  IMAD.WIDE R62, R252.reuse, 0x4, R60 ;  /* 0x00000004fc3e7825 */ /* 0x040fe200078e023c */
[----:B------:R-:W-:Y:S04]  /*1dc40*/  STL.64 [R1+0x2200], R64 ;  /* 0x0022004001007387 */ /* 0x000fe80000100a00 */
[----:B------:R-:W-:Y:S01]  /*1dc50*/  STL.64 [R1+0x2208], R62 ;  /* 0x0022083e01007387 */ /* 0x000fe20000100a00 */
[----:B---3--:R-:W-:-:S03]  /*1dc60*/  IMAD.WIDE R60, R252, 0x4, R78 ;  /* 0x00000004fc3c7825 */ /* 0x008fc600078e024e */
[----:B------:R-:W3:Y:S01]  /*1dc70*/  LDL.LU.64 R78, [R1+0x328] ;  /* 0x00032800014e7983 */ /* 0x000ee20000300a00 */
[----:B--2---:R-:W-:-:S03]  /*1dc80*/  IMAD.WIDE R58, R252, 0x4, R76 ;  /* 0x00000004fc3a7825 */ /* 0x004fc600078e024c */
[----:B------:R-:W2:Y:S01]  /*1dc90*/  LDL.LU.64 R76, [R1+0x330] ;  /* 0x00033000014c7983 */ /* 0x000ea20000300a00 */
[----:B------:R-:W-:-:S03]  /*1dca0*/  IMAD.WIDE R56, R252, 0x4, R82 ;  /* 0x00000004fc387825 */ /* 0x000fc600078e0252 */
[----:B------:R-:W4:Y:S01]  /*1dcb0*/  LDL.LU.64 R82, [R1+0x338] ;  /* 0x0003380001527983 */ /* 0x000f220000300a00 */
[----:B------:R-:W-:-:S03]  /*1dcc0*/  IMAD.WIDE R54, R252, 0x4, R80 ;  /* 0x00000004fc367825 */ /* 0x000fc600078e0250 */
[----:B------:R-:W1:Y:S01]  /*1dcd0*/  LDL.LU.64 R80, [R1+0x3a0] ;  /* 0x0003a00001507983 */ /* 0x000e620000300a00 */
[----:B------:R-:W-:-:S04]  /*1dce0*/  IADD3 R2, R15, -0x90, RZ ;  /* 0xffffff700f027810 */ /* 0x000fc80007ffe0ff */
[----:B------:R-:W-:Y:S01]  /*1dcf0*/  ISETP.GE.U32.AND P6, PT, R2, 0x7ffffef1, PT ;  /* 0x7ffffef10200780c */ /* 0x000fe20003fc6070 */
[----:B------:R-:W-:Y:S04]  /*1dd00*/  STL.64 [R1+0x2210], R60 ;  /* 0x0022103c01007387 */ /* 0x000fe80000100a00 */
[----:B------:R-:W-:Y:S04]  /*1dd10*/  STL.64 [R1+0x2218], R58 ;  /* 0x0022183a01007387 */ /* 0x000fe80000100a00 */
[----:B------:R-:W-:Y:S04]  /*1dd20*/  STL.64 [R1+0x2220], R56 ;  /* 0x0022203801007387 */ /* 0x000fe80000100a00 */
[----:B------:R-:W-:Y:S01]  /*1dd30*/  STL.64 [R1+0x2228], R54 ;  /* 0x0022283601007387 */ /* 0x000fe20000100a00 */
[----:B------:R-:W-:-:S03]  /*1dd40*/  IMAD.WIDE R52, R252, 0x4, R52 ;  /* 0x00000004fc347825 */ /* 0x000fc600078e0234 */
[----:B------:R-:W3:Y:S01]  /*1dd50*/  LDL.LU.64 R26, [R1+0x398] ;  /* 0x00039800011a7983 */ /* 0x000ee20000300a00 */
[----:B------:R-:W-:-:S03]  /*1dd60*/  IMAD.WIDE R50, R252, 0x4, R50 ;  /* 0x00000004fc327825 */ /* 0x000fc600078e0232 */
[----:B------:R-:W3:Y:S01]  /*1dd70*/  LDL.LU.64 R30, [R1+0x390] ;  /* 0x00039000011e7983 */ /* 0x000ee20000300a00 */
[----:B------:R-:W-:-:S03]  /*1dd80*/  IMAD.WIDE R48, R252, 0x4, R48 ;  /* 0x00000004fc307825 */ /* 0x000fc600078e0230 */
[----:B------:R-:W3:Y:S01]  /*1dd90*/  LDL.LU.64 R24, [R1+0x388] ;  /* 0x0003880001187983 */ /* 0x000ee20000300a00 */
[----:B------:R-:W-:-:S03]  /*1dda0*/  IMAD.WIDE R46, R252, 0x4, R44 ;  /* 0x00000004fc2e7825 */ /* 0x000fc600078e022c */
[----:B------:R-:W3:Y:S04]  /*1ddb0*/  LDL.LU.64 R28, [R1+0x380] ;  /* 0x00038000011c7983 */ /* 0x000ee80000300a00 */
[----:B------:R-:W-:Y:S04]  /*1ddc0*/  STL.64 [R1+0x2230], R52 ;  /* 0x0022303401007387 */ /* 0x000fe80000100a00 */
[----:B------:R-:W-:Y:S04]  /*1ddd0*/  STL.64 [R1+0x2238], R50 ;  /* 0x0022383201007387 */ /* 0x000fe80000100a00 */
[----:B------:R-:W-:Y:S04]  /*1dde0*/  STL.64 [R1+0x2240], R48 ;  /* 0x0022403001007387 */ /* 0x000fe80000100a00 */
[----:B------:R1:W-:Y:S04]  /*1ddf0*/  LDGSTS.E [R18+0x23c00], [R4.64], !P6 ;  /* 0x23c0000004127fae */ /* 0x0003e8000f121844 */
[----:B------:R-:W-:Y:S04]  /*1de00*/  STL.64 [R1+0x2248], R46 ;  /* 0x0022482e01007387 */ /* 0x000fe80000100a00 */
[----:B------:R-:W3:Y:S04]  /*1de10*/  LDL.LU.64 R34, [R1+0x378] ;  /* 0x0003780001227983 */ /* 0x000ee80000300a00 */
[----:B------:R-:W3:Y:S04]  /*1de20*/  LDL.LU.64 R38, [R1+0x370] ;  /* 0x0003700001267983 */ /* 0x000ee80000300a00 */
[----:B------:R-:W3:Y:S04]  /*1de30*/  LDL.LU.64 R32, [R1+0x368] ;  /* 0x0003680001207983 */ /* 0x000ee80000300a00 */
[----:B------:R-:W3:Y:S01]  /*1de40*/  LDL.LU.64 R36, [R1+0x360] ;  /* 0x0003600001247983 */ /* 0x000ee20000300a00 */
[----:B--2---:R-:W-:-:S04]  /*1de50*/  IMAD.WIDE R42, R252, 0x4, R76 ;  /* 0x00000004fc2a7825 */ /* 0x004fc800078e024c */
[C---:B----4-:R-:W-:Y:S01]  /*1de60*/  IMAD.WIDE R40, R252.reuse, 0x4, R82 ;  /* 0x00000004fc287825 */ /* 0x050fe200078e0252 */
[----:B------:R-:W-:Y:S01]  /*1de70*/  IADD3 R3, R15, -0x94, RZ ;  /* 0xffffff6c0f037810 */ /* 0x000fe20007ffe0ff */
[----:B------:R2:W-:Y:S02]  /*1de80*/  LDGSTS.E [R18+0x23e00], [R238.64], !P6 ;  /* 0x23e00000ee127fae */ /* 0x0005e4000f121844 */
[----:B-1----:R-:W-:-:S04]  /*1de90*/  IMAD.WIDE R4, R252, 0x4, R80 ;  /* 0x00000004fc047825 */ /* 0x002fc800078e0250 */
[----:B---3--:R-:W-:Y:S02]  /*1dea0*/  IMAD.WIDE R44, R252, 0x4, R78 ;  /* 0x00000004fc2c7825 */ /* 0x008fe400078e024e */
[----:B------:R-:W3:Y:S04]  /*1deb0*/  LDL.LU.64 R78, [R1+0x358] ;  /* 0x00035800014e7983 */ /* 0x000ee80000300a00 */
[----:B------:R1:W-:Y:S04]  /*1dec0*/  STL.64 [R1+0x48], R4 ;  /* 0x0000480401007387 */ /* 0x0003e80000100a00 */
[----:B------:R-:W4:Y:S04]  /*1ded0*/  LDL.LU.64 R76, [R1+0x350] ;  /* 0x00035000014c7983 */ /* 0x000f280000300a00 */
[----:B------:R-:W2:Y:S04]  /*1dee0*/  LDL.LU.64 R82, [R1+0x348] ;  /* 0x0003480001527983 */ /* 0x000ea80000300a00 */
[----:B------:R-:W-:Y:S04]  /*1def0*/  STL.64 [R1+0x2250], R44 ;  /* 0x0022502c01007387 */ /* 0x000fe80000100a00 */
[----:B------:R-:W-:Y:S04]  /*1df00*/  STL.64 [R1+0x2258], R42 ;  /* 0x0022582a01007387 */ /* 0x000fe80000100a00 */
[----:B------:R-:W-:Y:S04]  /*1df10*/  STL.64 [R1+0x2260], R40 ;  /* 0x0022602801007387 */ /* 0x000fe80000100a00 */
[----:B------:R-:W2:Y:S01]  /*1df20*/  LDL.LU.64 R80, [R1+0x340] ;  /* 0x0003400001507983 */ /* 0x000ea20000300a00 */
[----:B------:R-:W-:-:S02]  /*1df30*/  IADD3 R2, R15, -0x98, RZ ;  /* 0xffffff680f027810 */ /* 0x000fc40007ffe0ff */
[----:B------:R-:W-:Y:S02]  /*1df40*/  ISETP.GE.U32.AND P3, PT, R3, 0x7ffffeed, PT ;  /* 0x7ffffeed0300780c */ /* 0x000fe40003f66070 */
[C---:B------:R-:W-:Y:S02]  /*1df50*/  IADD3 R3, R15.reuse, -0x9c, RZ ;  /* 0xffffff640f037810 */ /* 0x040fe40007ffe0ff */
[----:B------:R-:W-:Y:S02]  /*1df60*/  ISETP.GE.U32.AND P4, PT, R2, 0x7ffffee9, PT ;  /* 0x7ffffee90200780c */ /* 0x000fe40003f86070 */
[----:B------:R-:W-:Y:S02]  /*1df70*/  IADD3 R2, R15, -0xa0, RZ ;  /* 0xffffff600f027810 */ /* 0x000fe40007ffe0ff */
[----:B------:R-:W-:Y:S02]  /*1df80*/  ISETP.GE.U32.AND P2, PT, R3, 0x7ffffee5, PT ;  /* 0x7ffffee50300780c */ /* 0x000fe40003f46070 */
[----:B------:R-:W-:-:S02]  /*1df90*/  IADD3 R3, R15, -0xa4, RZ ;  /* 0xffffff5c0f037810 */ /* 0x000fc40007ffe0ff */
[----:B------:R-:W-:Y:S01]  /*1dfa0*/  ISETP.GE.U32.AND P5, PT, R2, 0x7ffffee1, PT ;  /* 0x7ffffee10200780c */ /* 0x000fe20003fa6070 */
[----:B------:R1:W-:Y:S01]  /*1dfb0*/  LDGSTS.E [R18+0x24c00], [R236.64], !P3 ;  /* 0x24c00000ec127fae */ /* 0x0003e2000d921844 */
[----:B------:R-:W-:Y:S02]  /*1dfc0*/  IADD3 R2, R15, -0xa8, RZ ;  /* 0xffffff580f027810 */ /* 0x000fe40007ffe0ff */
[----:B------:R-:W-:Y:S01]  /*1dfd0*/  ISETP.GE.U32.AND P0, PT, R3, 0x7ffffedd, PT ;  /* 0x7ffffedd0300780c */ /* 0x000fe20003f06070 */
[----:B------:R1:W-:Y:S01]  /*1dfe0*/  LDGSTS.E [R18+0x24e00], [R230.64], !P3 ;  /* 0x24e00000e6127fae */ /* 0x0003e2000d921844 */
[C---:B------:R-:W-:Y:S02]  /*1dff0*/  IADD3 R3, R15.reuse, -0xac, RZ ;  /* 0xffffff540f037810 */ /* 0x040fe40007ffe0ff */
[----:B------:R-:W-:Y:S01]  /*1e000*/  ISETP.GE.U32.AND P1, PT, R2, 0x7ffffed9, PT ;  /* 0x7ffffed90200780c */ /* 0x000fe20003f26070 */
[----:B------:R1:W-:Y:S01]  /*1e010*/  LDGSTS.E [R18+0x25c00], [R228.64], !P4 ;  /* 0x25c00000e4127fae */ /* 0x0003e2000e121844 */
[----:B------:R-:W-:-:S02]  /*1e020*/  IADD3 R2, R15, -0xb0, RZ ;  /* 0xffffff500f027810 */ /* 0x000fc40007ffe0ff */
        /* <DEDUP_REMOVED lines=8> */
[----:B------:R-:W-:-:S02]  /*1e0b0*/  IADD3 R3, R15, -0xbc, RZ ;  /* 0xffffff440f037810 */ /* 0x000fc40007ffe0ff */
[----:B------:R-:W-:Y:S01]  /*1e0c0*/  ISETP.GE.U32.AND P2, PT, R2, 0x7ffffec9, PT ;  /* 0x7ffffec90200780c */ /* 0x000fe20003f46070 */
[----:B------:R1:W-:Y:S01]  /*1e0d0*/  LDGSTS.E [R18+0x27c00], [R164.64], !P5 ;  /* 0x27c00000a4127fae */ /* 0x0003e2000e921844 */
[----:B------:R-:W-:-:S03]  /*1e0e0*/  IADD3 R2, R15, -0xc0, RZ ;  /* 0xffffff400f027810 */ /* 0x000fc60007ffe0ff */
[----:B------:R1:W-:Y:S01]  /*1e0f0*/  LDGSTS.E [R18+0x27e00], [R126.64], !P5 ;  /* 0x27e000007e127fae */ /* 0x0003e2000e921844 */
[----:B------:R-:W-:Y:S02]  /*1e100*/  ISETP.GE.U32.AND P5, PT, R3, 0x7ffffec5, PT ;  /* 0x7ffffec50300780c */ /* 0x000fe40003fa6070 */
[C---:B------:R-:W-:Y:S01]  /*1e110*/  IADD3 R3, R15.reuse, -0xc4, RZ ;  /* 0xffffff3c0f037810 */ /* 0x040fe20007ffe0ff */
[----:B------:R1:W-:Y:S04]  /*1e120*/  LDGSTS.E [R18+0x28c00], [R124.64], !P0 ;  /* 0x28c000007c127fae */ /* 0x0003e8000c121844 */
[----:B------:R1:W-:Y:S01]  /*1e130*/  LDGSTS.E [R18+0x28e00], [R86.64], !P0 ;  /* 0x28e0000056127fae */ /* 0x0003e2000c121844 */
[----:B------:R-:W-:Y:S02]  /*1e140*/  ISETP.GE.U32.AND P0, PT, R2, 0x7ffffec1, PT ;  /* 0x7ffffec10200780c */ /* 0x000fe40003f06070 */
[----:B------:R-:W-:Y:S01]  /*1e150*/  IADD3 R2, R15, -0xc8, RZ ;  /* 0xffffff380f027810 */ /* 0x000fe20007ffe0ff */
[----:B------:R1:W-:Y:S04]  /*1e160*/  LDGSTS.E [R18+0x29c00], [R84.64], !P1 ;  /* 0x29c0000054127fae */ /* 0x0003e8000c921844 */
[----:B------:R1:W-:Y:S01]  /*1e170*/  LDGSTS.E [R18+0x29e00], [R74.64], !P1 ;  /* 0x29e000004a127fae */ /* 0x0003e2000c921844 */
[----:B------:R-:W-:-:S02]  /*1e180*/  ISETP.GE.U32.AND P1, PT, R3, 0x7ffffebd, PT ;  /* 0x7ffffebd0300780c */ /* 0x000fc40003f26070 */
[----:B------:R-:W-:Y:S01]  /*1e190*/  IADD3 R3, R15, -0xcc, RZ ;  /* 0xffffff340f037810 */ /* 0x000fe20007ffe0ff */
[----:B------:R1:W-:Y:S04]  /*1e1a0*/  LDGSTS.E [R18+0x2ac00], [R72.64], !P6 ;  /* 0x2ac0000048127fae */ /* 0x0003e8000f121844 */
[----:B------:R1:W-:Y:S01]  /*1e1b0*/  LDGSTS.E [R18+0x2ae00], [R70.64], !P6 ;  /* 0x2ae0000046127fae */ /* 0x0003e2000f121844 */
[----:B------:R-:W-:-:S03]  /*1e1c0*/  ISETP.GE.U32.AND P6, PT, R2, 0x7ffffeb9, PT ;  /* 0x7ffffeb90200780c */ /* 0x000fc60003fc6070 */
[----:B------:R1:W-:Y:S01]  /*1e1d0*/  LDGSTS.E [R18+0x2bc00], [R68.64], !P3 ;  /* 0x2bc0000044127fae */ /* 0x0003e2000d921844 */
[----:B------:R-:W-:-:S03]  /*1e1e0*/  IADD3 R2, R15, -0xd0, RZ ;  /* 0xffffff300f027810 */ /* 0x000fc60007ffe0ff */
[----:B------:R1:W-:Y:S01]  /*1e1f0*/  LDGSTS.E [R18+0x2be00], [R66.64], !P3 ;  /* 0x2be0000042127fae */ /* 0x0003e2000d921844 */
[----:B------:R-:W-:Y:S02]  /*1e200*/  ISETP.GE.U32.AND P3, PT, R3, 0x7ffffeb5, PT ;  /* 0x7ffffeb50300780c */ /* 0x000fe40003f66070 */
[----:B------:R-:W-:Y:S01]  /*1e210*/  IADD3 R3, R15, -0xd4, RZ ;  /* 0xffffff2c0f037810 */ /* 0x000fe20007ffe0ff */
[----:B------:R1:W-:Y:S04]  /*1e220*/  LDGSTS.E [R18+0x2cc00], [R64.64], !P4 ;  /* 0x2cc0000040127fae */ /* 0x0003e8000e121844 */
[----:B------:R1:W-:Y:S01]  /*1e230*/  LDGSTS.E [R18+0x2ce00], [R62.64], !P4 ;  /* 0x2ce000003e127fae */ /* 0x0003e2000e121844 */
[----:B------:R-:W-:-:S03]  /*1e240*/  ISETP.GE.U32.AND P4, PT, R2, 0x7ffffeb1, PT ;  /* 0x7ffffeb10200780c */ /* 0x000fc60003f86070 */
[----:B------:R1:W-:Y:S01]  /*1e250*/  LDGSTS.E [R18+0x2dc00], [R60.64], !P2 ;  /* 0x2dc000003c127fae */ /* 0x0003e2000d121844 */
[----:B------:R-:W-:-:S03]  /*1e260*/  IADD3 R2, R15, -0xd8, RZ ;  /* 0xffffff280f027810 */ /* 0x000fc60007ffe0ff */
[----:B------:R1:W-:Y:S01]  /*1e270*/  LDGSTS.E [R18+0x2de00], [R58.64], !P2 ;  /* 0x2de000003a127fae */ /* 0x0003e2000d121844 */
[----:B------:R-:W-:-:S03]  /*1e280*/  ISETP.GE.U32.AND P2, PT, R3, 0x7ffffead, PT ;  /* 0x7ffffead0300780c */ /* 0x000fc60003f46070 */
[----:B------:R1:W-:Y:S01]  /*1e290*/  LDGSTS.E [R18+0x2ec00], [R56.64], !P5 ;  /* 0x2ec0000038127fae */ /* 0x0003e2000e921844 */
[----:B------:R-:W-:-:S03]  /*1e2a0*/  IADD3 R3, R15, -0xdc, RZ ;  /* 0xffffff240f037810 */ /* 0x000fc60007ffe0ff */
[----:B------:R1:W-:Y:S01]  /*1e2b0*/  LDGSTS.E [R18+0x2ee00], [R54.64], !P5 ;  /* 0x2ee0000036127fae */ /* 0x0003e2000e921844 */
[----:B------:R-:W-:-:S03]  /*1e2c0*/  ISETP.GE.U32.AND P5, PT, R2, 0x7ffffea9, PT ;  /* 0x7ffffea90200780c */ /* 0x000fc60003fa6070 */
[----:B------:R1:W-:Y:S04]  /*1e2d0*/  LDGSTS.E [R18+0x2fc00], [R52.64], !P0 ;  /* 0x2fc0000034127fae */ /* 0x0003e8000c121844 */
[----:B------:R1:W-:Y:S01]  /*1e2e0*/  LDGSTS.E [R18+0x2fe00], [R50.64], !P0 ;  /* 0x2fe0000032127fae */ /* 0x0003e2000c121844 */
[----:B------:R-:W-:-:S03]  /*1e2f0*/  ISETP.GE.U32.AND P0, PT, R3, 0x7ffffea5, PT ;  /* 0x7ffffea50300780c */ /* 0x000fc60003f06070 */
[----:B------:R1:W-:Y:S01]  /*1e300*/  LDGSTS.E [R18+0x30c00], [R48.64], !P1 ;  /* 0x30c0000030127fae */ /* 0x0003e2000c921844 */
[----:B------:R-:W-:-:S03]  /*1e310*/  IMAD.WIDE R10, R252, 0x4, R26 ;  /* 0x00000004fc0a7825 */ /* 0x000fc600078e021a */
[----:B------:R1:W-:Y:S01]  /*1e320*/  LDGSTS.E [R18+0x30e00], [R46.64], !P1 ;  /* 0x30e000002e127fae */ /* 0x0003e2000c921844 */
[----:B------:R-:W-:-:S03]  /*1e330*/  IMAD.WIDE R8, R252, 0x4, R30 ;  /* 0x00000004fc087825 */ /* 0x000fc600078e021e */
[----:B------:R1:W-:Y:S01]  /*1e340*/  LDGSTS.E [R18+0x31c00], [R44.64], !P6 ;  /* 0x31c000002c127fae */ /* 0x0003e2000f121844 */
[----:B------:R-:W-:-:S03]  /*1e350*/  IMAD.WIDE R6, R252, 0x4, R24 ;  /* 0x00000004fc067825 */ /* 0x000fc600078e0218 */
[----:B------:R1:W-:Y:S04]  /*1e360*/  LDGSTS.E [R18+0x31e00], [R42.64], !P6 ;  /* 0x31e000002a127fae */ /* 0x0003e8000f121844 */
[----:B------:R1:W-:Y:S04]  /*1e370*/  LDGSTS.E [R18+0x32c00], [R40.64], !P3 ;  /* 0x32c0000028127fae */ /* 0x0003e8000d921844 */
[----:B------:R1:W-:Y:S04]  /*1e380*/  LDGSTS.E [R18+0x32e00], [R4.64], !P3 ;  /* 0x32e0000004127fae */ /* 0x0003e8000d921844 */
[----:B------:R1:W-:Y:S04]  /*1e390*/  STL.64 [R1+0x50], R10 ;  /* 0x0000500a01007387 */ /* 0x0003e80000100a00 */
[----:B------:R1:W-:Y:S02]  /*1e3a0*/  LDGSTS.E [R18+0x33c00], [R10.64], !P4 ;  /* 0x33c000000a127fae */ /* 0x0003e4000e121844 */
[----:B-1----:R-:W-:-:S02]  /*1e3b0*/  IMAD.WIDE R4, R252, 0x4, R28 ;  /* 0x00000004fc047825 */ /* 0x002fc400078e021c */
[----:B------:R1:W-:Y:S04]  /*1e3c0*/  STL.64 [R1+0x88], R8 ;  /* 0x0000880801007387 */ /* 0x0003e80000100a00 */
[----:B------:R1:W-:Y:S01]  /*1e3d0*/  LDGSTS.E [R18+0x33e00], [R8.64], !P4 ;  /* 0x33e0000008127fae */ /* 0x0003e2000e121844 */
[----:B------:R-:W-:-:S03]  /*1e3e0*/  IMAD.WIDE R10, R252, 0x4, R34 ;  /* 0x00000004fc0a7825 */ /* 0x000fc600078e0222 */
[----:B------:R1:W-:Y:S04]  /*1e3f0*/  STL.64 [R1+0x90], R6 ;  /* 0x0000900601007387 */ /* 0x0003e80000100a00 */
[----:B------:R1:W-:Y:S02]  /*1e400*/  LDGSTS.E [R18+0x34c00], [R6.64], !P2 ;  /* 0x34c0000006127fae */ /* 0x0003e4000d121844 */
[C---:B-1----:R-:W-:Y:S02]  /*1e410*/  IMAD.WIDE R8, R252.reuse, 0x4, R38 ;  /* 0x00000004fc087825 */ /* 0x042fe400078e0226 */
[----:B------:R1:W-:Y:S04]  /*1e420*/  STL.64 [R1+0xc8], R4 ;  /* 0x0000c80401007387 */ /* 0x0003e80000100a00 */
[----:B------:R1:W-:Y:S01]  /*1e430*/  LDGSTS.E [R18+0x34e00], [R4.64], !P2 ;  /* 0x34e0000004127fae */ /* 0x0003e2000d121844 */
[----:B------:R-:W-:-:S03]  /*1e440*/  IMAD.WIDE R6, R252, 0x4, R32 ;  /* 0x00000004fc067825 */ /* 0x000fc600078e0220 */
[----:B------:R3:W-:Y:S04]  /*1e450*/  STL.64 [R1+0xd0], R10 ;  /* 0x0000d00a01007387 */ /* 0x0007e80000100a00 */
[----:B------:R3:W-:Y:S01]  /*1e460*/  LDGSTS.E [R18+0x35c00], [R10.64], !P5 ;  /* 0x35c000000a127fae */ /* 0x0007e2000e921844 */
[----:B-1----:R-:W-:-:S03]  /*1e470*/  IMAD.WIDE R4, R252, 0x4, R36 ;  /* 0x00000004fc047825 */ /* 0x002fc600078e0224 */
[----:B------:R4:W-:Y:S04]  /*1e480*/  STL.64 [R1+0x108], R8 ;  /* 0x0001080801007387 */ /* 0x0009e80000100a00 */
[----:B------:R4:W-:Y:S04]  /*1e490*/  LDGSTS.E [R18+0x35e00], [R8.64], !P5 ;  /* 0x35e0000008127fae */ /* 0x0009e8000e921844 */
[----:B------:R2:W-:Y:S04]  /*1e4a0*/  STL.64 [R1+0x110], R6 ;  /* 0x0001100601007387 */ /* 0x0005e80000100a00 */
[----:B------:R2:W-:Y:S04]  /*1e4b0*/  LDGSTS.E [R18+0x36c00], [R6.64], !P0 ;  /* 0x36c0000006127fae */ /* 0x0005e8000c121844 */
[----:B------:R1:W-:Y:S04]  /*1e4c0*/  STL.64 [R1+0x148], R4 ;  /* 0x0001480401007387 */ /* 0x0003e80000100a00 */
[----:B------:R1:W-:Y:S01]  /*1e4d0*/  LDGSTS.E [R18+0x36e00], [R4.64], !P0 ;  /* 0x36e0000004127fae */ /* 0x0003e2000c121844 */
[----:B------:R-:W-:Y:S01]  /*1e4e0*/  CS2R R244, SRZ ;  /* 0x0000000000f47805 */ /* 0x000fe2000001ff00 */
[----:B------:R-:W-:Y:S01]  /*1e4f0*/  CS2R R246, SRZ ;  /* 0x0000000000f67805 */ /* 0x000fe2000001ff00 */
[----:B------:R-:W-:Y:S01]  /*1e500*/  CS2R R240, SRZ ;  /* 0x0000000000f07805 */ /* 0x000fe2000001ff00 */
[----:B---3--:R-:W-:-:S04]  /*1e510*/  IMAD.WIDE R10, R252, 0x4, R78 ;  /* 0x00000004fc0a7825 */ /* 0x008fc800078e024e */
[C---:B----4-:R-:W-:Y:S01]  /*1e520*/  IMAD.WIDE R8, R252.reuse, 0x4, R76 ;  /* 0x00000004fc087825 */ /* 0x050fe200078e024c */
[----:B------:R3:W-:Y:S03]  /*1e530*/  STL.64 [R1+0x150], R10 ;  /* 0x0001500a01007387 */ /* 0x0007e60000100a00 */
[C---:B--2---:R-:W-:Y:S01]  /*1e540*/  IMAD.WIDE R6, R252.reuse, 0x4, R82 ;  /* 0x00000004fc067825 */ /* 0x044fe200078e0252 */
[----:B------:R2:W-:Y:S04]  /*1e550*/  STL.64 [R1+0x188], R8 ;  /* 0x0001880801007387 */ /* 0x0005e80000100a00 */
[----:B------:R2:W-:Y:S01]  /*1e560*/  STL.64 [R1+0x190], R6 ;  /* 0x0001900601007387 */ /* 0x0005e20000100a00 */
[----:B-1----:R-:W-:-:S05]  /*1e570*/  IMAD.WIDE R4, R252, 0x4, R80 ;  /* 0x00000004fc047825 */ /* 0x002fca00078e0250 */
[----:B------:R1:W-:Y:S04]  /*1e580*/  STL.64 [R1+0x1c8], R4 ;  /* 0x0001c80401007387 */ /* 0x0003e80000100a00 */
[----:B------:R-:W-:Y:S04]  /*1e590*/  STL [R1+0x20], RZ ;  /* 0x000020ff01007387 */ /* 0x000fe80000100800 */
        /* <DEDUP_REMOVED lines=57> */
[----:B------:R-:W-:Y:S01]  /*1e930*/  STL [R1+0x8a8], RZ ;  /* 0x0008a8ff01007387 */ /* 0x000fe20000100800 */
[----:B------:R-:W-:-:S03]  /*1e940*/  CS2R R242, SRZ ;  /* 0x0000000000f27805 */ /* 0x000fc6000001ff00 */
[----:B------:R-:W-:Y:S04]  /*1e950*/  STL [R1+0x8ac], RZ ;  /* 0x0008acff01007387 */ /* 0x000fe80000100800 */
[----:B------:R-:W-:Y:S04]  /*1e960*/  STL [R1+0x890], RZ ;  /* 0x000890ff01007387 */ /* 0x000fe80000100800 */
[----:B------:R-:W-:Y:S04]  /*1e970*/  STL [R1+0x894], RZ ;  /* 0x000894ff01007387 */ /* 0x000fe80000100800 */
[----:B------:R-:W-:Y:S04]  /*1e980*/  STL [R1+0x898], RZ ;  /* 0x000898ff01007387 */ /* 0x000fe80000100800 */
[----:B------:R-:W-:Y:S01]  /*1e990*/  STL [R1+0x89c], RZ ;  /* 0x00089cff01007387 */ /* 0x000fe20000100800 */
[----:B------:R-:W-:-:S03]  /*1e9a0*/  CS2R R248, SRZ ;  /* 0x0000000000f87805 */ /* 0x000fc6000001ff00 */
[----:B------:R-:W-:Y:S01]  /*1e9b0*/  STL.64 [R1+0x2268], R244 ;  /* 0x002268f401007387 */ /* 0x000fe20000100a00 */
[----:B------:R-:W-:-:S03]  /*1e9c0*/  CS2R R250, SRZ ;  /* 0x0000000000fa7805 */ /* 0x000fc6000001ff00 */
[----:B------:R-:W-:Y:S04]  /*1e9d0*/  STL.64 [R1+0x2270], R246 ;  /* 0x002270f601007387 */ /* 0x000fe80000100a00 */
[----:B------:R-:W-:Y:S04]  /*1e9e0*/  STL.64 [R1+0x2278], R240 ;  /* 0x002278f001007387 */ /* 0x000fe80000100a00 */
[----:B------:R-:W-:Y:S04]  /*1e9f0*/  STL.64 [R1+0x2280], R242 ;  /* 0x002280f201007387 */ /* 0x000fe80000100a00 */
[----:B------:R-:W-:Y:S04]  /*1ea00*/  STL [R1], RZ ;  /* 0x000000ff01007387 */ /* 0x000fe80000100800 */
[----:B------:R-:W-:Y:S04]  /*1ea10*/  STL [R1+0x4], RZ ;  /* 0x000004ff01007387 */ /* 0x000fe80000100800 */
[----:B------:R-:W-:Y:S04]  /*1ea20*/  STL [R1+0x8], RZ ;  /* 0x000008ff01007387 */ /* 0x000fe80000100800 */
[----:B------:R-:W-:Y:S04]  /*1ea30*/  STL [R1+0xc], RZ ;  /* 0x00000cff01007387 */ /* 0x000fe80000100800 */
[----:B------:R-:W-:Y:S04]  /*1ea40*/  STL.64 [R1+0x2288], R248 ;  /* 0x002288f801007387 */ /* 0x000fe80000100a00 */
[----:B------:R-:W-:Y:S04]  /*1ea50*/  STL.64 [R1+0x2290], R250 ;  /* 0x002290fa01007387 */ /* 0x000fe80000100a00 */
        /* <DEDUP_REMOVED lines=57> */
[----:B------:R-:W-:Y:S01]  /*1edf0*/  STL.64 [R1+0x2298], R204 ;  /* 0x002298cc01007387 */ /* 0x000fe20000100a00 */
[----:B------:R-:W-:-:S03]  /*1ee00*/  CS2R R222, SRZ ;  /* 0x0000000000de7805 */ /* 0x000fc6000001ff00 */
[----:B------:R-:W-:Y:S01]  /*1ee10*/  STL.64 [R1+0x22a0], R206 ;  /* 0x0022a0ce01007387 */ /* 0x000fe20000100a00 */
[----:B------:R-:W-:-:S03]  /*1ee20*/  CS2R R224, SRZ ;  /* 0x0000000000e07805 */ /* 0x000fc6000001ff00 */
[----:B------:R-:W-:Y:S01]  /*1ee30*/  STL.64 [R1+0x22a8], R208 ;  /* 0x0022a8d001007387 */ /* 0x000fe20000100a00 */
[----:B------:R-:W-:-:S03]  /*1ee40*/  CS2R R226, SRZ ;  /* 0x0000000000e27805 */ /* 0x000fc6000001ff00 */
[----:B------:R-:W-:Y:S04]  /*1ee50*/  STL.64 [R1+0x22b0], R210 ;  /* 0x0022b0d201007387 */ /* 0x000fe80000100a00 */
        /* <DEDUP_REMOVED lines=99> */
[----:B------:R-:W-:Y:S04]  /*1f490*/  STL [R1+0x6c4], RZ ;  /* 0x0006c4ff01007387 */ /* 0x000fe80000100800 */
[----:B------:R-:W-:Y:S04]  /*1f4a0*/  STL [R1+0x6c8], RZ ;  /* 0x0006c8ff01007387 */ /* 0x000fe80000100800 */
[----:B------:R-:W-:Y:S04]  /*1f4b0*/  STL [R1+0x6cc], RZ ;  /* 0x0006ccff01007387 */ /* 0x000fe80000100800 */
[----:B------:R-:W-:Y:S04]  /*1f4c0*/  STL.64 [R1+0x2358], R188 ;  /* 0x002358bc01007387 */ /* 0x000fe80000100a00 */
[----:B------:R-:W-:Y:S01]  /*1f4d0*/  STL.64 [R1+0x2360], R190 ;  /* 0x002360be01007387 */ /* 0x000fe20000100a00 */
[----:B------:R-:W-:-:S03]  /*1f4e0*/  CS2R R168, SRZ ;  /* 0x0000000000a87805 */ /* 0x000fc6000001ff00 */
        /* <DEDUP_REMOVED lines=135> */
[----:B------:R-:W4:Y:S04]  /*1fd60*/  LDL.LU.64 R36, [R1+0x1230] ;  /* 0x0012300001247983 */ /* 0x000f280000300a00 */
[----:B------:R-:W4:Y:S04]  /*1fd70*/  LDL.LU.64 R22, [R1+0x1238] ;  /* 0x0012380001167983 */ /* 0x000f280000300a00 */
[----:B------:R-:W4:Y:S04]  /*1fd80*/  LDL.LU.64 R24, [R1+0x1250] ;  /* 0x0012500001187983 */ /* 0x000f280000300a00 */
[----:B------:R-:W4:Y:S04]  /*1fd90*/  LDL.LU.64 R28, [R1+0x1268] ;  /* 0x00126800011c7983 */ /* 0x000f280000300a00 */
[----:B------:R-:W4:Y:S01]  /*1fda0*/  LDL.LU.64 R32, [R1+0x1058] ;  /* 0x0010580001207983 */ /* 0x000f220000300a00 */
[----:B------:R-:W-:-:S02]  /*1fdb0*/  IADD3 R2, R15, -0xe0, RZ ;  /* 0xffffff200f027810 */ /* 0x000fc40007ffe0ff */
[----:B------:R-:W-:Y:S01]  /*1fdc0*/  IADD3 R3, R15, -0xe4, RZ ;  /* 0xffffff1c0f037810 */ /* 0x000fe20007ffe0ff */
[----:B------:R-:W4:Y:S01]  /*1fdd0*/  LDL.LU.64 R150, [R1+0x1050] ;  /* 0x0010500001967983 */ /* 0x000f220000300a00 */
[----:B------:R-:W-:Y:S02]  /*1fde0*/  ISETP.GE.U32.AND P1, PT, R2, 0x7ffffea1, PT ;  /* 0x7ffffea10200780c */ /* 0x000fe40003f26070 */
[----:B------:R-:W-:Y:S01]  /*1fdf0*/  ISETP.GE.U32.AND P6, PT, R3, 0x7ffffe9d, PT ;  /* 0x7ffffe9d0300780c */ /* 0x000fe20003fc6070 */
[----:B------:R-:W4:Y:S04]  /*1fe00*/  LDL.LU.64 R148, [R1+0x1048] ;  /* 0x0010480001947983 */ /* 0x000f280000300a00 */
[----:B------:R-:W4:Y:S04]  /*1fe10*/  LDL.LU.64 R34, [R1+0x1040] ;  /* 0x0010400001227983 */ /* 0x000f280000300a00 */
[----:B------:R-:W4:Y:S04]  /*1fe20*/  LDL.LU.64 R16, [R1+0x1038] ;  /* 0x0010380001107983 */ /* 0x000f280000300a00 */
[----:B------:R3:W-:Y:S04]  /*1fe30*/  LDGSTS.E [R18+0x37c00], [R10.64], !P1 ;  /* 0x37c000000a127fae */ /* 0x0007e8000c921844 */
[----:B------:R2:W-:Y:S04]  /*1fe40*/  LDGSTS.E [R18+0x37e00], [R8.64], !P1 ;  /* 0x37e0000008127fae */ /* 0x0005e8000c921844 */
[----:B------:R1:W-:Y:S01]  /*1fe50*/  LDGSTS.E [R18+0x38c00], [R6.64], !P6 ;  /* 0x38c0000006127fae */ /* 0x0003e2000f121844 */
[----:B------:R-:W-:-:S03]  /*1fe60*/  CS2R R132, SRZ ;  /* 0x0000000000847805 */ /* 0x000fc6000001ff00 */
[----:B------:R1:W-:Y:S01]  /*1fe70*/  LDGSTS.E [R18+0x38e00], [R4.64], !P6 ;  /* 0x38e0000004127fae */ /* 0x0003e2000f121844 */
[----:B---3--:R-:W-:Y:S01]  /*1fe80*/  CS2R R10, SRZ ;  /* 0x00000000000a7805 */ /* 0x008fe2000001ff00 */
[----:B--2---:R-:W-:Y:S02]  /*1fe90*/  CS2R R8, SRZ ;  /* 0x0000000000087805 */ /* 0x004fe4000001ff00 */
[----:B------:R-:W2:Y:S01]  /*1fea0*/  LDL.LU.64 R20, [R1+0x1030] ;  /* 0x0010300001147983 */ /* 0x000ea20000300a00 */
[----:B------:R-:W-:Y:S01]  /*1feb0*/  CS2R R134, SRZ ;  /* 0x0000000000867805 */ /* 0x000fe2000001ff00 */
[----:B-1----:R-:W-:Y:S02]  /*1fec0*/  CS2R R6, SRZ ;  /* 0x0000000000067805 */ /* 0x002fe4000001ff00 */
[----:B------:R-:W3:Y:S01]  /*1fed0*/  LDL.LU.64 R26, [R1+0xfd8] ;  /* 0x000fd800011a7983 */ /* 0x000ee20000300a00 */
[----:B------:R-:W-:-:S03]  /*1fee0*/  CS2R R4, SRZ ;  /* 0x0000000000047805 */ /* 0x000fc6000001ff00 */
[----:B------:R-:W2:Y:S01]  /*1fef0*/  LDL.LU.64 R30, [R1+0xfd0] ;  /* 0x000fd000011e7983 */ /* 0x000ea20000300a00 */
[----:B------:R-:W-:-:S03]  /*1ff00*/  CS2R R136, SRZ ;  /* 0x0000000000887805 */ /* 0x000fc6000001ff00 */
[----:B------:R-:W2:Y:S01]  /*1ff10*/  LDL.LU.64 R38, [R1+0xfc8] ;  /* 0x000fc80001267983 */ /* 0x000ea20000300a00 */
[----:B------:R-:W-:-:S03]  /*1ff20*/  CS2R R138, SRZ ;  /* 0x00000000008a7805 */ /* 0x000fc6000001ff00 */
[----:B------:R-:W-:Y:S01]  /*1ff30*/  STL.64 [R1+0x2448], R8 ;  /* 0x0024480801007387 */ /* 0x000fe20000100a00 */
[----:B------:R-:W-:-:S03]  /*1ff40*/  CS2R R140, SRZ ;  /* 0x00000000008c7805 */ /* 0x000fc6000001ff00 */
[----:B------:R4:W-:Y:S01]  /*1ff50*/  STL.64 [R1+0x2450], R10 ;  /* 0x0024500a01007387 */ /* 0x0009e20000100a00 */
[----:B------:R-:W-:-:S03]  /*1ff60*/  CS2R R142, SRZ ;  /* 0x00000000008e7805 */ /* 0x000fc6000001ff00 */
[----:B------:R-:W-:Y:S01]  /*1ff70*/  STL.64 [R1+0x2458], R4 ;  /* 0x0024580401007387 */ /* 0x000fe20000100a00 */
[----:B------:R-:W-:-:S03]  /*1ff80*/  IMAD.MOV.U32 R144, RZ, RZ, RZ ;  /* 0x000000ffff907224 */ /* 0x000fc600078e00ff */
[----:B------:R1:W-:Y:S04]  /*1ff90*/  STL.64 [R1+0x2460], R6 ;  /* 0x0024600601007387 */ /* 0x0003e80000100a00 */
[----:B------:R-:W-:Y:S01]  /*1ffa0*/  STL.64 [R1+0x2468], R132 ;  /* 0x0024688401007387 */ /* 0x000fe20000100a00 */
[----:B------:R-:W-:-:S03]  /*1ffb0*/  IADD3 R2, R15, -0xe8, RZ ;  /* 0xffffff180f027810 */ /* 0x000fc60007ffe0ff */
[----:B------:R-:W-:Y:S04]  /*1ffc0*/  STL.64 [R1+0x2470], R134 ;  /* 0x0024708601007387 */ /* 0x000fe80000100a00 */
[----:B------:R-:W-:Y:S01]  /*1ffd0*/  STL.64 [R1+0x2478], R136 ;  /* 0x0024788801007387 */ /* 0x000fe20000100a00 */
[----:B------:R-:W-:-:S03]  /*1ffe0*/  IADD3 R3, R15, -0xec, RZ ;  /* 0xffffff140f037810 */ /* 0x000fc60007ffe0ff */
[----:B------:R-:W-:Y:S04]  /*1fff0*/  STL.64 [R1+0x2480], R138 ;  /* 0x0024808a01007387 */ /* 0x000fe80000100a00 */
[----:B------:R-:W-:Y:S01]  /*20000*/  STL.64 [R1+0x2488], R140 ;  /* 0x0024888c01007387 */ /* 0x000fe20000100a00 */
[----:B------:R-:W-:-:S03]  /*20010*/  ISETP.GE.U32.AND P3, PT, R2, 0x7ffffe99, PT ;  /* 0x7ffffe990200780c */ /* 0x000fc60003f66070 */
[----:B------:R-:W-:Y:S04]  /*20020*/  STL.64 [R1+0x2490], R142 ;  /* 0x0024908e01007387 */ /* 0x000fe80000100a00 */
[----:B------:R-:W-:Y:S01]  /*20030*/  STL [R1+0x2578], R144 ;  /* 0x0025789001007387 */ /* 0x000fe20000100800 */
[----:B------:R-:W-:Y:S02]  /*20040*/  ISETP.GE.U32.AND P4, PT, R3, 0x7ffffe95, PT ;  /* 0x7ffffe950300780c */ /* 0x000fe40003f86070 */
[----:B------:R-:W-:-:S04]  /*20050*/  IADD3 R3, R15, -0xf4, RZ ;  /* 0xffffff0c0f037810 */ /* 0x000fc80007ffe0ff */
[----:B------:R-:W-:Y:S01]  /*20060*/  ISETP.GE.U32.AND P5, PT, R3, 0x7ffffe8d, PT ;  /* 0x7ffffe8d0300780c */ /* 0x000fe20003fa6070 */
[----:B------:R-:W-:Y:S01]  /*20070*/  IMAD.MOV.U32 R3, RZ, RZ, c[0x0][0x18c] ;  /* 0x00006300ff037624 */ /* 0x000fe200078e00ff */
[----:B------:R-:W-:-:S04]  /*20080*/  IADD3 R2, R15, -0xf0, RZ ;  /* 0xffffff100f027810 */ /* 0x000fc80007ffe0ff */
[----:B------:R-:W-:Y:S02]  /*20090*/  SHF.L.U32 R3, R3, 0x7, RZ ;  /* 0x0000000703037819 */ /* 0x000fe400000006ff */
[----:B------:R-:W-:Y:S02]  /*200a0*/  ISETP.GE.U32.AND P2, PT, R2, 0x7ffffe91, PT ;  /* 0x7ffffe910200780c */ /* 0x000fe40003f46070 */
[C---:B------:R-:W-:Y:S02]  /*200b0*/  IADD3 R2, R15.reuse, -0xf8, RZ ;  /* 0xffffff080f027810 */ /* 0x040fe40007ffe0ff */
[----:B------:R-:W-:Y:S02]  /*200c0*/  ISETP.NE.U32.AND P6, PT, R0, RZ, PT ;  /* 0x000000ff0000720c */ /* 0x000fe40003fc5070 */
[----:B------:R-:W-:Y:S02]  /*200d0*/  ISETP.GE.U32.AND P0, PT, R2, 0x7ffffe89, PT ;  /* 0x7ffffe890200780c */ /* 0x000fe40003f06070 */
[----:B------:R-:W-:-:S02]  /*200e0*/  IADD3 R2, R15, -0xfc, RZ ;  /* 0xffffff040f027810 */ /* 0x000fc40007ffe0ff */
[----:B------:R-:W-:Y:S01]  /*200f0*/  IADD3 R0, R15, -0x100, RZ ;  /* 0xffffff000f007810 */ /* 0x000fe20007ffe0ff */
[C---:B----4-:R-:W-:Y:S02]  /*20100*/  IMAD.WIDE R10, R252.reuse, 0x4, R36 ;  /* 0x00000004fc0a7825 */ /* 0x050fe400078e0224 */
[----:B------:R-:W4:Y:S04]  /*20110*/  LDL.LU.64 R36, [R1+0xfc0] ;  /* 0x000fc00001247983 */ /* 0x000f280000300a00 */
[----:B------:R-:W-:Y:S01]  /*20120*/  STL.64 [R1+0x1d0], R10 ;  /* 0x0001d00a01007387 */ /* 0x000fe20000100a00 */
[----:B-1----:R-:W-:-:S03]  /*20130*/  IMAD.WIDE R6, R252, 0x4, R24 ;  /* 0x00000004fc067825 */ /* 0x002fc600078e0218 */
[----:B------:R-:W4:Y:S01]  /*20140*/  LDL.LU.64 R24, [R1+0xfb8] ;  /* 0x000fb80001187983 */ /* 0x000f220000300a00 */
[----:B------:R-:W-:-:S03]  /*20150*/  IMAD.WIDE R4, R252, 0x4, R28 ;  /* 0x00000004fc047825 */ /* 0x000fc600078e021c */
[----:B------:R1:W-:Y:S01]  /*20160*/  LDGSTS.E [R18+0x39c00], [R10.64], !P3 ;  /* 0x39c000000a127fae */ /* 0x0003e2000d921844 */
[----:B------:R-:W-:Y:S02]  /*20170*/  IMAD.MOV.U32 R29, RZ, RZ, 0x7f ;  /* 0x0000007fff1d7424 */ /* 0x000fe400078e00ff */
[----:B------:R-:W-:-:S03]  /*20180*/  IMAD.WIDE R8, R252, 0x4, R22 ;  /* 0x00000004fc087825 */ /* 0x000fc600078e0216 */
[----:B------:R-:W-:Y:S02]  /*20190*/  IADD3 R29, R29, c[0x0][0x180], RZ ;  /* 0x000060001d1d7a10 */ /* 0x000fe40007ffe0ff */
[----:B------:R1:W-:Y:S04]  /*201a0*/  LDGSTS.E [R18+0x39e00], [R8.64], !P3 ;  /* 0x39e0000008127fae */ /* 0x0003e8000d921844 */
[----:B------:R-:W-:Y:S04]  /*201b0*/  STL.64 [R1+0x210], R8 ;  /* 0x0002100801007387 */ /* 0x000fe80000100a00 */
[----:B------:R1:W-:Y:S04]  /*201c0*/  LDGSTS.E [R18+0x3ac00], [R6.64], !P4 ;  /* 0x3ac0000006127fae */ /* 0x0003e8000e121844 */
[----:B------:R-:W-:Y:S04]  /*201d0*/  STL.64 [R1+0x248], R6 ;  /* 0x0002480601007387 */ /* 0x000fe80000100a00 */
[----:B------:R1:W-:Y:S01]  /*201e0*/  LDGSTS.E [R18+0x3ae00], [R4.64], !P4 ;  /* 0x3ae0000004127fae */ /* 0x0003e2000e121844 */
[----:B------:R-:W-:-:S03]  /*201f0*/  ISETP.GE.AND P4, PT, R29, 0x80, PT ;  /* 0x000000801d00780c */ /* 0x000fc60003f86270 */
[----:B------:R1:W-:Y:S04]  /*20200*/  STL.64 [R1+0x250], R4 ;  /* 0x0002500401007387 */ /* 0x0003e80000100a00 */
[----:B------:R-:W4:Y:S04]  /*20210*/  LDL.LU.64 R28, [R1+0xfb0] ;  /* 0x000fb000011c7983 */ /* 0x000f280000300a00 */
[----:B------:R-:W4:Y:S01]  /*20220*/  LDL.LU.64 R146, [R1+0xfa8] ;  /* 0x000fa80001927983 */ /* 0x000f220000300a00 */
[----:B-1----:R-:W-:-:S03]  /*20230*/  IMAD.WIDE R4, R3, 0x4, R32 ;  /* 0x0000000403047825 */ /* 0x002fc600078e0220 */
[----:B------:R-:W4:Y:S04]  /*20240*/  LDL.LU.64 R14, [R1+0xfa0] ;  /* 0x000fa000010e7983 */ /* 0x000f280000300a00 */
[----:B------:R1:W-:Y:S04]  /*20250*/  STL.64 [R1+0x288], R4 ;  /* 0x0002880401007387 */ /* 0x0003e80000100a00 */
[----:B------:R-:W4:Y:S04]  /*20260*/  LDL.LU.64 R12, [R1+0xf98] ;  /* 0x000f9800010c7983 */ /* 0x000f280000300a00 */
[----:B------:R-:W4:Y:S04]  /*20270*/  LDL.LU.64 R22, [R1+0xf90] ;  /* 0x000f900001167983 */ /* 0x000f280000300a00 */
[----:B------:R-:W4:Y:S01]  /*20280*/  LDL.LU.64 R32, [R1+0xf88] ;  /* 0x000f880001207983 */ /* 0x000f220000300a00 */
[----:B------:R-:W-:-:S04]  /*20290*/  IMAD.WIDE R8, R3, 0x4, R150 ;  /* 0x0000000403087825 */ /* 0x000fc800078e0296 */
[C---:B-1----:R-:W-:Y:S01]  /*202a0*/  IMAD.WIDE R4, R3.reuse, 0x4, R148 ;  /* 0x0000000403047825 */ /* 0x042fe200078e0294 */
[----:B------:R-:W-:Y:S03]  /*202b0*/  STL.64 [R1+0x2c0], R8 ;  /* 0x0002c00801007387 */ /* 0x000fe60000100a00 */
[C---:B------:R-:W-:Y:S02]  /*202c0*/  IMAD.WIDE R6, R3.reuse, 0x4, R34 ;  /* 0x0000000403067825 */ /* 0x040fe400078e0222 */
[----:B------:R-:W4:Y:S04]  /*202d0*/  LDL.LU.64 R34, [R1+0xf80] ;  /* 0x000f800001227983 */ /* 0x000f280000300a00 */
[----:B------:R1:W-:Y:S01]  /*202e0*/  STL.64 [R1+0x2c8], R4 ;  /* 0x0002c80401007387 */ /* 0x0003e20000100a00 */
[----:B--2---:R-:W-:-:S03]  /*202f0*/  IMAD.WIDE R114, R3, 0x4, R20 ;  /* 0x0000000403727825 */ /* 0x004fc600078e0214 */
[----:B------:R-:W-:Y:S01]  /*20300*/  STL.64 [R1+0x2d0], R6 ;  /* 0x0002d00601007387 */ /* 0x000fe20000100a00 */
[----:B-1----:R-:W-:-:S05]  /*20310*/  IMAD.WIDE R4, R3, 0x4, R16 ;  /* 0x0000000403047825 */ /* 0x002fca00078e0210 */
[----:B------:R1:W-:Y:S01]  /*20320*/  STL.64 [R1+0x2d8], R4 ;  /* 0x0002d80401007387 */ /* 0x0003e20000100a00 */
[----:B---3--:R-:W-:-:S04]  /*20330*/  IMAD.WIDE R174, R3, 0x4, R26 ;  /* 0x0000000403ae7825 */ /* 0x008fc800078e021a */
[C---:B-1----:R-:W-:Y:S02]  /*20340*/  IMAD.WIDE R4, R3.reuse, 0x4, R38 ;  /* 0x0000000403047825 */ /* 0x042fe400078e0226 */
[----:B------:R-:W2:Y:S04]  /*20350*/  LDL.LU.64 R38, [R1+0xf78] ;  /* 0x000f780001267983 */ /* 0x000ea80000300a00 */
[----:B------:R-:W-:Y:S04]  /*20360*/  STL.64 [R1+0x2f0], R114 ;  /* 0x0002f07201007387 */ /* 0x000fe80000100a00 */
[----:B------:R4:W-:Y:S04]  /*20370*/  STL.64 [R1+0x318], R4 ;  /* 0x0003180401007387 */ /* 0x0009e80000100a00 */
[----:B------:R-:W-:Y:S01]  /*20380*/  STL.64 [R1+0x2498], R114 ;  /* 0x0024987201007387 */ /* 0x000fe20000100a00 */
[----:B------:R-:W-:-:S04]  /*20390*/  IMAD.WIDE R60, R3, 0x4, R30 ;  /* 0x00000004033c7825 */ /* 0x000fc800078e021e */
[C---:B----4-:R-:W-:Y:S02]  /*203a0*/  IMAD.WIDE R4, R3.reuse, 0x4, R36 ;  /* 0x0000000403047825 */ /* 0x050fe400078e0224 */
[----:B------:R-:W3:Y:S04]  /*203b0*/  LDL.LU.64 R36, [R1+0xf70] ;  /* 0x000f700001247983 */ /* 0x000ee80000300a00 */
[----:B------:R-:W-:Y:S04]  /*203c0*/  STL.64 [R1+0x2f8], R174 ;  /* 0x0002f8ae01007387 */ /* 0x000fe80000100a00 */
[----:B------:R1:W-:Y:S04]  /*203d0*/  STL.64 [R1+0x320], R4 ;  /* 0x0003200401007387 */ /* 0x0003e80000100a00 */
[----:B------:R-:W-:Y:S04]  /*203e0*/  STL.64 [R1+0x24a0], R174 ;  /* 0x0024a0ae01007387 */ /* 0x000fe80000100a00 */
[----:B------:R-:W4:Y:S01]  /*203f0*/  LDL.LU.64 R16, [R1+0xf68] ;  /* 0x000f680001107983 */ /* 0x000f220000300a00 */
[----:B-1----:R-:W-:-:S03]  /*20400*/  IMAD.WIDE R4, R3, 0x4, R24 ;  /* 0x0000000403047825 */ /* 0x002fc600078e0218 */
[----:B------:R-:W4:Y:S04]  /*20410*/  LDL.LU.64 R20, [R1+0xf60] ;  /* 0x000f600001147983 */ /* 0x000f280000300a00 */
[----:B------:R1:W-:Y:S04]  /*20420*/  STL.64 [R1+0x328], R4 ;  /* 0x0003280401007387 */ /* 0x0003e80000100a00 */
[----:B------:R-:W4:Y:S04]  /*20430*/  LDL.LU.64 R26, [R1+0xf58] ;  /* 0x000f5800011a7983 */ /* 0x000f280000300a00 */
[----:B------:R-:W4:Y:S04]  /*20440*/  LDL.LU.64 R30, [R1+0xf50] ;  /* 0x000f5000011e7983 */ /* 0x000f280000300a00 */
[----:B------:R-:W4:Y:S04]  /*20450*/  LDL.LU.64 R24, [R1+0xf48] ;  /* 0x000f480001187983 */ /* 0x000f280000300a00 */
[----:B------:R-:W-:Y:S01]  /*20460*/  STL.64 [R1+0x310], R60 ;  /* 0x0003103c01007387 */ /* 0x000fe20000100a00 */
[----:B------:R-:W-:-:S03]  /*20470*/  IMAD.WIDE R6, R3, 0x4, R28 ;  /* 0x0000000403067825 */ /* 0x000fc600078e021c */
[----:B------:R-:W-:Y:S04]  /*20480*/  STL.64 [R1+0x24a8], R60 ;  /* 0x0024a83c01007387 */ /* 0x000fe80000100a00 */
[----:B------:R-:W4:Y:S01]  /*20490*/  LDL.LU.64 R28, [R1+0xf40] ;  /* 0x000f4000011c7983 */ /* 0x000f220000300a00 */
[----:B-1----:R-:W-:-:S03]  /*204a0*/  IMAD.WIDE R4, R3, 0x4, R146 ;  /* 0x0000000403047825 */ /* 0x002fc600078e0292 */
[----:B------:R-:W-:Y:S04]  /*204b0*/  STL.64 [R1+0x340], R6 ;  /* 0x0003400601007387 */ /* 0x000fe80000100a00 */
[----:B------:R1:W-:Y:S02]  /*204c0*/  STL.64 [R1+0x348], R4 ;  /* 0x0003480401007387 */ /* 0x0003e40000100a00 */
[C---:B-1----:R-:W-:Y:S02]  /*204d0*/  IMAD.WIDE R4, R3.reuse, 0x4, R32 ;  /* 0x0000000403047825 */ /* 0x042fe400078e0220 */
[----:B------:R-:W4:Y:S02]  /*204e0*/  LDL.LU.64 R32, [R1+0xf38] ;  /* 0x000f380001207983 */ /* 0x000f240000300a00 */
[----:B------:R-:W-:-:S05]  /*204f0*/  IMAD.WIDE R112, R3, 0x4, R14 ;  /* 0x0000000403707825 */ /* 0x000fca00078e020e */
[----:B------:R-:W-:Y:S01]  /*20500*/  STL.64 [R1+0x380], R112 ;  /* 0x0003807001007387 */ /* 0x000fe20000100a00 */
[----:B------:R-:W-:-:S03]  /*20510*/  IMAD.WIDE R172, R3, 0x4, R12 ;  /* 0x0000000403ac7825 */ /* 0x000fc600078e020c */
[----:B------:R1:W-:Y:S04]  /*20520*/  STL.64 [R1+0x398], R4 ;  /* 0x0003980401007387 */ /* 0x0003e80000100a00 */
[----:B------:R-:W-:Y:S04]  /*20530*/  STL.64 [R1+0x24b0], R112 ;  /* 0x0024b07001007387 */ /* 0x000fe80000100a00 */
[----:B------:R-:W4:Y:S01]  /*20540*/  LDL.LU.64 R146, [R1+0xf30] ;  /* 0x000f300001927983 */ /* 0x000f220000300a00 */
[----:B-1----:R-:W-:-:S03]  /*20550*/  IMAD.WIDE R4, R3, 0x4, R34 ;  /* 0x0000000403047825 */ /* 0x002fc600078e0222 */
[----:B------:R-:W4:Y:S04]  /*20560*/  LDL.LU.64 R14, [R1+0xf28] ;  /* 0x000f2800010e7983 */ /* 0x000f280000300a00 */
[----:B------:R2:W-:Y:S01]  /*20570*/  STL.64 [R1+0x3a0], R4 ;  /* 0x0003a00401007387 */ /* 0x0005e20000100a00 */
[----:B------:R-:W-:-:S03]  /*20580*/  IMAD.WIDE R62, R3, 0x4, R22 ;  /* 0x00000004033e7825 */ /* 0x000fc600078e0216 */
[----:B------:R-:W4:Y:S04]  /*20590*/  LDL.LU.64 R34, [R1+0xf20] ;  /* 0x000f200001227983 */ /* 0x000f280000300a00 */
[----:B------:R-:W-:Y:S04]  /*205a0*/  STL.64 [R1+0x388], R172 ;  /* 0x000388ac01007387 */ /* 0x000fe80000100a00 */
[----:B------:R-:W-:Y:S01]  /*205b0*/  STL.64 [R1+0x24b8], R172 ;  /* 0x0024b8ac01007387 */ /* 0x000fe20000100a00 */
[----:B--2---:R-:W-:-:S03]  /*205c0*/  IMAD.WIDE R4, R3, 0x4, R38 ;  /* 0x0000000403047825 */ /* 0x004fc600078e0226 */
[----:B------:R-:W2:Y:S04]  /*205d0*/  LDL.LU.64 R12, [R1+0xf18] ;  /* 0x000f1800010c7983 */ /* 0x000ea80000300a00 */
[----:B------:R-:W2:Y:S04]  /*205e0*/  LDL.LU.64 R22, [R1+0xf10] ;  /* 0x000f100001167983 */ /* 0x000ea80000300a00 */
[----:B------:R4:W-:Y:S04]  /*205f0*/  STL.64 [R1+0xf78], R4 ;  /* 0x000f780401007387 */ /* 0x0009e80000100a00 */
[----:B------:R-:W2:Y:S04]  /*20600*/  LDL.LU.64 R38, [R1+0xf08] ;  /* 0x000f080001267983 */ /* 0x000ea80000300a00 */
[----:B------:R-:W-:Y:S04]  /*20610*/  STL.64 [R1+0x390], R62 ;  /* 0x0003903e01007387 */ /* 0x000fe80000100a00 */
[----:B------:R-:W-:Y:S01]  /*20620*/  STL.64 [R1+0x24c0], R62 ;  /* 0x0024c03e01007387 */ /* 0x000fe20000100a00 */
[----:B---3--:R-:W-:-:S03]  /*20630*/  IMAD.WIDE R6, R3, 0x4, R36 ;  /* 0x0000000403067825 */ /* 0x008fc600078e0224 */
[----:B------:R-:W3:Y:S04]  /*20640*/  LDL.LU.64 R36, [R1+0xf00] ;  /* 0x000f000001247983 */ /* 0x000ee80000300a00 */
[----:B------:R-:W-:Y:S01]  /*20650*/  STL.64 [R1+0xf70], R6 ;  /* 0x000f700601007387 */ /* 0x000fe20000100a00 */
[----:B----4-:R-:W-:-:S04]  /*20660*/  IMAD.WIDE R4, R3, 0x4, R16 ;  /* 0x0000000403047825 */ /* 0x010fc800078e0210 */
[C---:B------:R-:W-:Y:S01]  /*20670*/  IMAD.WIDE R154, R3.reuse, 0x4, R20 ;  /* 0x00000004039a7825 */ /* 0x040fe200078e0214 */
[----:B------:R1:W-:Y:S03]  /*20680*/  STL.64 [R1+0xf68], R4 ;  /* 0x000f680401007387 */ /* 0x0003e60000100a00 */
[----:B------:R-:W-:-:S04]  /*20690*/  IMAD.WIDE R234, R3, 0x4, R26 ;  /* 0x0000000403ea7825 */ /* 0x000fc800078e021a */
[C---:B-1----:R-:W-:Y:S02]  /*206a0*/  IMAD.WIDE R4, R3.reuse, 0x4, R24 ;  /* 0x0000000403047825 */ /* 0x042fe400078e0218 */
[----:B------:R-:W4:Y:S04]  /*206b0*/  LDL.LU.64 R24, [R1+0xef8] ;  /* 0x000ef80001187983 */ /* 0x000f280000300a00 */
[----:B------:R-:W-:Y:S04]  /*206c0*/  STL.64 [R1+0xf60], R154 ;  /* 0x000f609a01007387 */ /* 0x000fe80000100a00 */
[----:B------:R1:W-:Y:S04]  /*206d0*/  STL.64 [R1+0xf48], R4 ;  /* 0x000f480401007387 */ /* 0x0003e80000100a00 */
[----:B------:R-:W-:Y:S04]  /*206e0*/  STL.64 [R1+0x24c8], R154 ;  /* 0x0024c89a01007387 */ /* 0x000fe80000100a00 */
[----:B------:R-:W4:Y:S01]  /*206f0*/  LDL.LU.64 R26, [R1+0xef0] ;  /* 0x000ef000011a7983 */ /* 0x000f220000300a00 */
[----:B-1----:R-:W-:-:S03]  /*20700*/  IMAD.WIDE R4, R3, 0x4, R28 ;  /* 0x0000000403047825 */ /* 0x002fc600078e021c */
[----:B------:R-:W4:Y:S01]  /*20710*/  LDL.LU.64 R16, [R1+0xee8] ;  /* 0x000ee80001107983 */ /* 0x000f220000300a00 */
[----:B------:R-:W-:-:S03]  /*20720*/  IMAD.WIDE R64, R3, 0x4, R30 ;  /* 0x0000000403407825 */ /* 0x000fc600078e021e */
[----:B------:R1:W-:Y:S04]  /*20730*/  STL.64 [R1+0xf40], R4 ;  /* 0x000f400401007387 */ /* 0x0003e80000100a00 */
[----:B------:R-:W4:Y:S04]  /*20740*/  LDL.LU.64 R20, [R1+0xee0] ;  /* 0x000ee00001147983 */ /* 0x000f280000300a00 */
[----:B------:R-:W4:Y:S04]  /*20750*/  LDL.LU.64 R30, [R1+0xed8] ;  /* 0x000ed800011e7983 */ /* 0x000f280000300a00 */
[----:B------:R-:W4:Y:S01]  /*20760*/  LDL.LU.64 R28, [R1+0xed0] ;  /* 0x000ed000011c7983 */ /* 0x000f220000300a00 */
[----:B-1----:R-:W-:-:S03]  /*20770*/  IMAD.WIDE R4, R3, 0x4, R32 ;  /* 0x0000000403047825 */ /* 0x002fc600078e0220 */
[----:B------:R-:W-:Y:S04]  /*20780*/  STL.64 [R1+0xf58], R234 ;  /* 0x000f58ea01007387 */ /* 0x000fe80000100a00 */
[----:B------:R-:W-:Y:S04]  /*20790*/  STL.64 [R1+0x24d0], R234 ;  /* 0x0024d0ea01007387 */ /* 0x000fe80000100a00 */
[----:B------:R-:W4:Y:S01]  /*207a0*/  LDL.LU.64 R32, [R1+0xec8] ;  /* 0x000ec80001207983 */ /* 0x000f220000300a00 */
[----:B------:R-:W-:-:S03]  /*207b0*/  IMAD.WIDE R6, R3, 0x4, R146 ;  /* 0x0000000403067825 */ /* 0x000fc600078e0292 */
[----:B------:R-:W-:Y:S04]  /*207c0*/  STL.64 [R1+0xf50], R64 ;  /* 0x000f504001007387 */ /* 0x000fe80000100a00 */
[----:B------:R1:W-:Y:S04]  /*207d0*/  STL.64 [R1+0xf38], R4 ;  /* 0x000f380401007387 */ /* 0x0003e80000100a00 */
[----:B------:R-:W-:Y:S01]  /*207e0*/  STL.64 [R1+0x24d8], R64 ;  /* 0x0024d84001007387 */ /* 0x000fe20000100a00 */
[----:B------:R-:W-:-:S03]  /*207f0*/  IMAD.WIDE R152, R3, 0x4, R34 ;  /* 0x0000000403987825 */ /* 0x000fc600078e0222 */
[----:B------:R-:W-:Y:S01]  /*20800*/  STL.64 [R1+0xf30], R6 ;  /* 0x000f300601007387 */ /* 0x000fe20000100a00 */
[----:B-1----:R-:W-:-:S03]  /*20810*/  IMAD.WIDE R4, R3, 0x4, R14 ;  /* 0x0000000403047825 */ /* 0x002fc600078e020e */
[----:B------:R-:W4:Y:S04]  /*20820*/  LDL.LU.64 R34, [R1+0xec0] ;  /* 0x000ec00001227983 */ /* 0x000f280000300a00 */
[----:B------:R1:W-:Y:S01]  /*20830*/  STL.64 [R1+0xf28], R4 ;  /* 0x000f280401007387 */ /* 0x0003e20000100a00 */
[----:B--2---:R-:W-:-:S04]  /*20840*/  IMAD.WIDE R232, R3, 0x4, R12 ;  /* 0x0000000403e87825 */ /* 0x004fc800078e020c */
[C---:B-1----:R-:W-:Y:S02]  /*20850*/  IMAD.WIDE R4, R3.reuse, 0x4, R38 ;  /* 0x0000000403047825 */ /* 0x042fe400078e0226 */
[----:B------:R-:W2:Y:S04]  /*20860*/  LDL.LU.64 R38, [R1+0xeb8] ;  /* 0x000eb80001267983 */ /* 0x000ea80000300a00 */
[----:B------:R-:W-:Y:S04]  /*20870*/  STL.64 [R1+0xf20], R152 ;  /* 0x000f209801007387 */ /* 0x000fe80000100a00 */
[----:B------:R3:W-:Y:S01]  /*20880*/  STL.64 [R1+0xf08], R4 ;  /* 0x000f080401007387 */ /* 0x0007e20000100a00 */
[----:B------:R-:W-:-:S03]  /*20890*/  IMAD.WIDE R66, R3, 0x4, R22 ;  /* 0x0000000403427825 */ /* 0x000fc600078e0216 */
[----:B------:R-:W-:Y:S04]  /*208a0*/  STL.64 [R1+0x24e0], R152 ;  /* 0x0024e09801007387 */ /* 0x000fe80000100a00 */
[----:B------:R-:W2:Y:S04]  /*208b0*/  LDL.LU.64 R12, [R1+0xeb0] ;  /* 0x000eb000010c7983 */ /* 0x000ea80000300a00 */
[----:B------:R-:W2:Y:S01]  /*208c0*/  LDL.LU.64 R22, [R1+0xea8] ;  /* 0x000ea80001167983 */ /* 0x000ea20000300a00 */
[----:B---3--:R-:W-:-:S05]  /*208d0*/  IMAD.WIDE R4, R3, 0x4, R36 ;  /* 0x0000000403047825 */ /* 0x008fca00078e0224 */
[----:B------:R4:W-:Y:S04]  /*208e0*/  STL.64 [R1+0xf00], R4 ;  /* 0x000f000401007387 */ /* 0x0009e80000100a00 */
[----:B------:R-:W3:Y:S04]  /*208f0*/  LDL.LU.64 R36, [R1+0xea0] ;  /* 0x000ea00001247983 */ /* 0x000ee80000300a00 */
[----:B------:R-:W-:Y:S04]  /*20900*/  STL.64 [R1+0xf18], R232 ;  /* 0x000f18e801007387 */ /* 0x000fe80000100a00 */
[----:B------:R-:W-:Y:S01]  /*20910*/  STL.64 [R1+0x24e8], R232 ;  /* 0x0024e8e801007387 */ /* 0x000fe20000100a00 */
[----:B----4-:R-:W-:-:S03]  /*20920*/  IMAD.WIDE R4, R3, 0x4, R24 ;  /* 0x0000000403047825 */ /* 0x010fc600078e0218 */
[----:B------:R-:W4:Y:S04]  /*20930*/  LDL.LU.64 R24, [R1+0xe98] ;  /* 0x000e980001187983 */ /* 0x000f280000300a00 */
[----:B------:R-:W-:Y:S04]  /*20940*/  STL.64 [R1+0xf10], R66 ;  /* 0x000f104201007387 */ /* 0x000fe80000100a00 */
[----:B------:R1:W-:Y:S04]  /*20950*/  STL.64 [R1+0xef8], R4 ;  /* 0x000ef80401007387 */ /* 0x0003e80000100a00 */
[----:B------:R1:W-:Y:S02]  /*20960*/  STL.64 [R1+0x24f0], R66 ;  /* 0x0024f04201007387 */ /* 0x0003e40000100a00 */
[----:B-1----:R-:W-:-:S02]  /*20970*/  IMAD.WIDE R4, R3, 0x4, R26 ;  /* 0x0000000403047825 */ /* 0x002fc400078e021a */
[----:B------:R-:W4:Y:S04]  /*20980*/  LDL.LU.64 R26, [R1+0xe90] ;  /* 0x000e9000011a7983 */ /* 0x000f280000300a00 */
[----:B------:R1:W-:Y:S01]  /*20990*/  STL.64 [R1+0xef0], R4 ;  /* 0x000ef00401007387 */ /* 0x0003e20000100a00 */
[----:B------:R-:W-:-:S03]  /*209a0*/  IMAD.WIDE R226, R3, 0x4, R30 ;  /* 0x0000000403e27825 */ /* 0x000fc600078e021e */
[----:B------:R-:W4:Y:S01]  /*209b0*/  LDL.LU.64 R30, [R1+0xe88] ;  /* 0x000e8800011e7983 */ /* 0x000f220000300a00 */
[----:B------:R-:W-:-:S03]  /*209c0*/  IMAD.WIDE R68, R3, 0x4, R28 ;  /* 0x0000000403447825 */ /* 0x000fc600078e021c */
[----:B------:R-:W4:Y:S01]  /*209d0*/  LDL.LU.64 R28, [R1+0xe80] ;  /* 0x000e8000011c7983 */ /* 0x000f220000300a00 */
[----:B------:R-:W-:-:S05]  /*209e0*/  IMAD.WIDE R66, R3, 0x4, R16 ;  /* 0x0000000403427825 */ /* 0x000fca00078e0210 */
[----:B------:R-:W-:Y:S01]  /*209f0*/  STL.64 [R1+0xee8], R66 ;  /* 0x000ee84201007387 */ /* 0x000fe20000100a00 */
[----:B-1----:R-:W-:-:S03]  /*20a00*/  IMAD.WIDE R4, R3, 0x4, R32 ;  /* 0x0000000403047825 */ /* 0x002fc600078e0220 */
[----:B------:R-:W-:Y:S04]  /*20a10*/  STL.64 [R1+0x24f8], R66 ;  /* 0x0024f84201007387 */ /* 0x000fe80000100a00 */
[----:B------:R-:W4:Y:S01]  /*20a20*/  LDL.LU.64 R32, [R1+0xe78] ;  /* 0x000e780001207983 */ /* 0x000f220000300a00 */
[----:B------:R-:W-:-:S05]  /*20a30*/  IMAD.WIDE R158, R3, 0x4, R20 ;  /* 0x00000004039e7825 */ /* 0x000fca00078e0214 */
[----:B------:R-:W-:Y:S04]  /*20a40*/  STL.64 [R1+0xee0], R158 ;  /* 0x000ee09e01007387 */ /* 0x000fe80000100a00 */
[----:B------:R1:W-:Y:S04]  /*20a50*/  STL.64 [R1+0xec8], R4 ;  /* 0x000ec80401007387 */ /* 0x0003e80000100a00 */
[----:B------:R-:W-:Y:S04]  /*20a60*/  STL.64 [R1+0x2500], R158 ;  /* 0x0025009e01007387 */ /* 0x000fe80000100a00 */
[----:B------:R-:W4:Y:S01]  /*20a70*/  LDL.LU.64 R16, [R1+0xe70] ;  /* 0x000e700001107983 */ /* 0x000f220000300a00 */
[----:B-1----:R-:W-:-:S03]  /*20a80*/  IMAD.WIDE R4, R3, 0x4, R34 ;  /* 0x0000000403047825 */ /* 0x002fc600078e0222 */
[----:B------:R-:W4:Y:S04]  /*20a90*/  LDL.LU.64 R34, [R1+0xe68] ;  /* 0x000e680001227983 */ /* 0x000f280000300a00 */
[----:B------:R2:W-:Y:S04]  /*20aa0*/  STL.64 [R1+0xec0], R4 ;  /* 0x000ec00401007387 */ /* 0x0005e80000100a00 */
[----:B------:R-:W-:Y:S04]  /*20ab0*/  STL.64 [R1+0xed8], R226 ;  /* 0x000ed8e201007387 */ /* 0x000fe80000100a00 */
[----:B------:R-:W-:Y:S01]  /*20ac0*/  STL.64 [R1+0x2508], R226 ;  /* 0x002508e201007387 */ /* 0x000fe20000100a00 */
[----:B--2---:R-:W-:-:S03]  /*20ad0*/  IMAD.WIDE R4, R3, 0x4, R38 ;  /* 0x0000000403047825 */ /* 0x004fc600078e0226 */
[----:B------:R-:W2:Y:S04]  /*20ae0*/  LDL.LU.64 R20, [R1+0xe60] ;  /* 0x000e600001147983 */ /* 0x000ea80000300a00 */
[----:B------:R-:W2:Y:S04]  /*20af0*/  LDL.LU.64 R38, [R1+0xe58] ;  /* 0x000e580001267983 */ /* 0x000ea80000300a00 */
[----:B------:R1:W-:Y:S04]  /*20b00*/  STL.64 [R1+0xeb8], R4 ;  /* 0x000eb80401007387 */ /* 0x0003e80000100a00 */
[----:B------:R-:W-:Y:S01]  /*20b10*/  STL.64 [R1+0xed0], R68 ;  /* 0x000ed04401007387 */ /* 0x000fe20000100a00 */
[----:B------:R-:W-:-:S03]  /*20b20*/  IMAD.WIDE R158, R3, 0x4, R12 ;  /* 0x00000004039e7825 */ /* 0x000fc600078e020c */
[----:B------:R-:W-:Y:S01]  /*20b30*/  STL.64 [R1+0x2510], R68 ;  /* 0x0025104401007387 */ /* 0x000fe20000100a00 */
[----:B------:R-:W-:-:S04]  /*20b40*/  IMAD.WIDE R232, R3, 0x4, R22 ;  /* 0x0000000403e87825 */ /* 0x000fc800078e0216 */
[C---:B---3--:R-:W-:Y:S02]  /*20b50*/  IMAD.WIDE R156, R3.reuse, 0x4, R36 ;  /* 0x00000004039c7825 */ /* 0x048fe400078e0224 */
[----:B------:R-:W3:Y:S02]  /*20b60*/  LDL.LU.64 R36, [R1+0xe50] ;  /* 0x000e500001247983 */ /* 0x000ee40000300a00 */
[C---:B----4-:R-:W-:Y:S02]  /*20b70*/  IMAD.WIDE R224, R3.reuse, 0x4, R24 ;  /* 0x0000000403e07825 */ /* 0x050fe400078e0218 */
[----:B------:R-:W4:Y:S04]  /*20b80*/  LDL.LU.64 R24, [R1+0xe48] ;  /* 0x000e480001187983 */ /* 0x000f280000300a00 */
[----:B------:R-:W-:Y:S04]  /*20b90*/  STL.64 [R1+0xeb0], R158 ;  /* 0x000eb09e01007387 */ /* 0x000fe80000100a00 */
[----:B------:R-:W-:Y:S01]  /*20ba0*/  STL.64 [R1+0x25e0], R158 ;  /* 0x0025e09e01007387 */ /* 0x000fe20000100a00 */
[----:B------:R-:W-:-:S03]  /*20bb0*/  IMAD.WIDE R70, R3, 0x4, R26 ;  /* 0x0000000403467825 */ /* 0x000fc600078e021a */
[----:B------:R-:W4:Y:S04]  /*20bc0*/  LDL.LU.64 R26, [R1+0xe40] ;  /* 0x000e4000011a7983 */ /* 0x000f280000300a00 */
[----:B------:R-:W-:Y:S04]  /*20bd0*/  STL.64 [R1+0xea8], R232 ;  /* 0x000ea8e801007387 */ /* 0x000fe80000100a00 */
[----:B------:R-:W-:Y:S01]  /*20be0*/  STL.64 [R1+0x2518], R232 ;  /* 0x002518e801007387 */ /* 0x000fe20000100a00 */
[----:B-1----:R-:W-:-:S03]  /*20bf0*/  IMAD.WIDE R4, R3, 0x4, R30 ;  /* 0x0000000403047825 */ /* 0x002fc600078e021e */
[----:B------:R-:W4:Y:S04]  /*20c00*/  LDL.LU.64 R30, [R1+0xe38] ;  /* 0x000e3800011e7983 */ /* 0x000f280000300a00 */
[----:B------:R-:W-:Y:S04]  /*20c10*/  STL.64 [R1+0xea0], R156 ;  /* 0x000ea09c01007387 */ /* 0x000fe80000100a00 */
[----:B------:R1:W-:Y:S04]  /*20c20*/  STL.64 [R1+0xe88], R4 ;  /* 0x000e880401007387 */ /* 0x0003e80000100a00 */
        /* <DEDUP_REMOVED lines=8> */
[----:B------:R-:W-:Y:S01]  /*20cb0*/  STL.64 [R1+0xe90], R70 ;  /* 0x000e904601007387 */ /* 0x000fe20000100a00 */
[----:B------:R-:W-:-:S03]  /*20cc0*/  IMAD.WIDE R66, R3, 0x4, R16 ;  /* 0x0000000403427825 */ /* 0x000fc600078e0210 */
[----:B------:R4:W-:Y:S01]  /*20cd0*/  STL.64 [R1+0xe78], R4 ;  /* 0x000e780401007387 */ /* 0x0009e20000100a00 */
[----:B------:R-:W-:-:S03]  /*20ce0*/  IMAD.WIDE R152, R3, 0x4, R34 ;  /* 0x0000000403987825 */ /* 0x000fc600078e0222 */
[----:B------:R-:W-:Y:S04]  /*20cf0*/  STL.64 [R1+0x2530], R70 ;  /* 0x0025304601007387 */ /* 0x000fe80000100a00 */
[----:B------:R-:W4:Y:S01]  /*20d00*/  LDL.LU.64 R22, [R1+0xe20] ;  /* 0x000e200001167983 */ /* 0x000f220000300a00 */
[----:B--2---:R-:W-:-:S03]  /*20d10*/  IMAD.WIDE R222, R3, 0x4, R38 ;  /* 0x0000000403de7825 */ /* 0x004fc600078e0226 */
[----:B------:R-:W2:Y:S04]  /*20d20*/  LDL.LU.64 R16, [R1+0xe18] ;  /* 0x000e180001107983 */ /* 0x000ea80000300a00 */
[----:B------:R-:W2:Y:S04]  /*20d30*/  LDL.LU.64 R34, [R1+0xe10] ;  /* 0x000e100001227983 */ /* 0x000ea80000300a00 */
[----:B------:R-:W2:Y:S01]  /*20d40*/  LDL.LU.64 R38, [R1+0xe08] ;  /* 0x000e080001267983 */ /* 0x000ea20000300a00 */
[----:B------:R-:W-:-:S03]  /*20d50*/  IMAD.WIDE R110, R3, 0x4, R20 ;  /* 0x00000004036e7825 */ /* 0x000fc600078e0214 */
[----:B------:R-:W-:Y:S04]  /*20d60*/  STL.64 [R1+0xe70], R66 ;  /* 0x000e704201007387 */ /* 0x000fe80000100a00 */
[----:B------:R-:W-:Y:S01]  /*20d70*/  STL.64 [R1+0x25e8], R66 ;  /* 0x0025e84201007387 */ /* 0x000fe20000100a00 */
[----:B---3--:R-:W-:-:S03]  /*20d80*/  IMAD.WIDE R72, R3, 0x4, R36 ;  /* 0x0000000403487825 */ /* 0x008fc600078e0224 */
[----:B------:R-:W3:Y:S04]  /*20d90*/  LDL.LU.64 R36, [R1+0xe00] ;  /* 0x000e000001247983 */ /* 0x000ee80000300a00 */
[----:B------:R-:W-:Y:S04]  /*20da0*/  STL.64 [R1+0xe68], R152 ;  /* 0x000e689801007387 */ /* 0x000fe80000100a00 */
[----:B------:R-:W-:Y:S01]  /*20db0*/  STL.64 [R1+0x2538], R152 ;  /* 0x0025389801007387 */ /* 0x000fe20000100a00 */
[----:B----4-:R-:W-:-:S03]  /*20dc0*/  IMAD.WIDE R4, R3, 0x4, R24 ;  /* 0x0000000403047825 */ /* 0x010fc600078e0218 */
[----:B------:R-:W4:Y:S04]  /*20dd0*/  LDL.LU.64 R24, [R1+0xdf8] ;  /* 0x000df80001187983 */ /* 0x000f280000300a00 */
[----:B------:R-:W-:Y:S04]  /*20de0*/  STL.64 [R1+0xe60], R110 ;  /* 0x000e606e01007387 */ /* 0x000fe80000100a00 */
[----:B------:R1:W-:Y:S04]  /*20df0*/  STL.64 [R1+0xe48], R4 ;  /* 0x000e480401007387 */ /* 0x0003e80000100a00 */
[----:B------:R-:W-:Y:S04]  /*20e00*/  STL.64 [R1+0x2540], R110 ;  /* 0x0025406e01007387 */ /* 0x000fe80000100a00 */
[----:B------:R-:W-:Y:S01]  /*20e10*/  STL.64 [R1+0xe58], R222 ;  /* 0x000e58de01007387 */ /* 0x000fe20000100a00 */
[----:B-1----:R-:W-:-:S03]  /*20e20*/  IMAD.WIDE R4, R3, 0x4, R26 ;  /* 0x0000000403047825 */ /* 0x002fc600078e021a */
[----:B------:R-:W-:Y:S04]  /*20e30*/  STL.64 [R1+0x2548], R222 ;  /* 0x002548de01007387 */ /* 0x000fe80000100a00 */
[----:B------:R1:W-:Y:S01]  /*20e40*/  STL.64 [R1+0xe40], R4 ;  /* 0x000e400401007387 */ /* 0x0003e20000100a00 */
        /* <DEDUP_REMOVED lines=8> */
[----:B------:R3:W-:Y:S04]  /*20ed0*/  STL.64 [R1+0x2680], R226 ;  /* 0x002680e201007387 */ /* 0x0007e80000100a00 */
[----:B------:R-:W4:Y:S01]  /*20ee0*/  LDL.LU.64 R20, [R1+0xde0] ;  /* 0x000de00001147983 */ /* 0x000f220000300a00 */
[----:B------:R-:W-:-:S03]  /*20ef0*/  IMAD.WIDE R64, R3, 0x4, R32 ;  /* 0x0000000403407825 */ /* 0x000fc600078e0220 */
[----:B------:R-:W4:Y:S04]  /*20f00*/  LDL.LU.64 R26, [R1+0xdd8] ;  /* 0x000dd800011a7983 */ /* 0x000f280000300a00 */
[----:B------:R-:W4:Y:S01]  /*20f10*/  LDL.LU.64 R32, [R1+0xdd0] ;  /* 0x000dd00001207983 */ /* 0x000f220000300a00 */
[----:B------:R-:W-:-:S04]  /*20f20*/  IMAD.WIDE R108, R3, 0x4, R22 ;  /* 0x00000004036c7825 */ /* 0x000fc800078e0216 */
[C---:B--2---:R-:W-:Y:S02]  /*20f30*/  IMAD.WIDE R74, R3.reuse, 0x4, R34 ;  /* 0x00000004034a7825 */ /* 0x044fe400078e0222 */
[----:B------:R-:W2:Y:S02]  /*20f40*/  LDL.LU.64 R34, [R1+0xdc8] ;  /* 0x000dc80001227983 */ /* 0x000ea40000300a00 */
[C---:B-1----:R-:W-:Y:S02]  /*20f50*/  IMAD.WIDE R4, R3.reuse, 0x4, R38 ;  /* 0x0000000403047825 */ /* 0x042fe400078e0226 */
[----:B------:R-:W-:Y:S02]  /*20f60*/  STL.64 [R1+0xe28], R64 ;  /* 0x000e284001007387 */ /* 0x000fe40000100a00 */
[C---:B------:R-:W-:Y:S02]  /*20f70*/  IMAD.WIDE R220, R3.reuse, 0x4, R16 ;  /* 0x0000000403dc7825 */ /* 0x040fe400078e0210 */
[----:B------:R-:W-:Y:S04]  /*20f80*/  STL.64 [R1+0x2558], R64 ;  /* 0x0025584001007387 */ /* 0x000fe80000100a00 */
[----:B------:R-:W2:Y:S04]  /*20f90*/  LDL.LU.64 R38, [R1+0xdc0] ;  /* 0x000dc00001267983 */ /* 0x000ea80000300a00 */
[----:B------:R-:W-:Y:S04]  /*20fa0*/  STL.64 [R1+0xe20], R108 ;  /* 0x000e206c01007387 */ /* 0x000fe80000100a00 */
[----:B------:R1:W-:Y:S04]  /*20fb0*/  STL.64 [R1+0xe08], R4 ;  /* 0x000e080401007387 */ /* 0x0003e80000100a00 */
        /* <DEDUP_REMOVED lines=8> */
[----:B------:R-:W-:Y:S04]  /*21040*/  STL.64 [R1+0x2740], R226 ;  /* 0x002740e201007387 */ /* 0x000fe80000100a00 */
        /* <DEDUP_REMOVED lines=11> */
[----:B------:R-:W-:-:S03]  /*21100*/  IMAD.WIDE R84, R3, 0x4, R32 ;  /* 0x0000000403547825 */ /* 0x000fc600078e0220 */
[----:B------:R-:W4:Y:S01]  /*21110*/  LDL.LU.64 R32, [R1+0xd88] ;  /* 0x000d880001207983 */ /* 0x000f220000300a00 */
[----:B------:R-:W-:-:S03]  /*21120*/  IMAD.WIDE R106, R3, 0x4, R20 ;  /* 0x00000004036a7825 */ /* 0x000fc600078e0214 */
[----:B------:R-:W-:Y:S01]  /*21130*/  STL.64 [R1+0xde8], R234 ;  /* 0x000de8ea01007387 */ /* 0x000fe20000100a00 */
[----:B------:R-:W-:-:S03]  /*21140*/  IMAD.WIDE R218, R3, 0x4, R26 ;  /* 0x0000000403da7825 */ /* 0x000fc600078e021a */
[----:B------:R-:W-:Y:S01]  /*21150*/  STL.64 [R1+0x2580], R234 ;  /* 0x002580ea01007387 */ /* 0x000fe20000100a00 */
[----:B--2---:R-:W-:-:S03]  /*21160*/  IMAD.WIDE R4, R3, 0x4, R34 ;  /* 0x0000000403047825 */ /* 0x004fc600078e0222 */
[----:B------:R-:W2:Y:S04]  /*21170*/  LDL.LU.64 R34, [R1+0xd80] ;  /* 0x000d800001227983 */ /* 0x000ea80000300a00 */
[----:B------:R-:W-:Y:S04]  /*21180*/  STL.64 [R1+0xde0], R106 ;  /* 0x000de06a01007387 */ /* 0x000fe80000100a00 */
[----:B------:R4:W-:Y:S01]  /*21190*/  STL.64 [R1+0xdc8], R4 ;  /* 0x000dc80401007387 */ /* 0x0009e20000100a00 */
[----:B-1----:R-:W-:-:S03]  /*211a0*/  IMAD.WIDE R158, R3, 0x4, R38 ;  /* 0x00000004039e7825 */ /* 0x002fc600078e0226 */
[----:B------:R-:W-:Y:S04]  /*211b0*/  STL.64 [R1+0x2588], R106 ;  /* 0x0025886a01007387 */ /* 0x000fe80000100a00 */
[----:B------:R-:W2:Y:S04]  /*211c0*/  LDL.LU.64 R38, [R1+0xd78] ;  /* 0x000d780001267983 */ /* 0x000ea80000300a00 */
[----:B------:R-:W-:Y:S04]  /*211d0*/  STL.64 [R1+0xdd8], R218 ;  /* 0x000dd8da01007387 */ /* 0x000fe80000100a00 */
[----:B------:R-:W-:Y:S01]  /*211e0*/  STL.64 [R1+0x2590], R218 ;  /* 0x002590da01007387 */ /* 0x000fe20000100a00 */
[----:B---3--:R-:W-:-:S03]  /*211f0*/  IMAD.WIDE R68, R3, 0x4, R36 ;  /* 0x0000000403447825 */ /* 0x008fc600078e0224 */
[----:B------:R-:W3:Y:S04]  /*21200*/  LDL.LU.64 R36, [R1+0xd70] ;  /* 0x000d700001247983 */ /* 0x000ee80000300a00 */
[----:B------:R-:W-:Y:S04]  /*21210*/  STL.64 [R1+0xdc0], R158 ;  /* 0x000dc09e01007387 */ /* 0x000fe80000100a00 */
[----:B------:R-:W-:Y:S04]  /*21220*/  STL.64 [R1+0x2748], R158 ;  /* 0x0027489e01007387 */ /* 0x000fe80000100a00 */
[----:B------:R-:W-:Y:S04]  /*21230*/  STL.64 [R1+0xdd0], R84 ;  /* 0x000dd05401007387 */ /* 0x000fe80000100a00 */
[----:B------:R-:W-:Y:S04]  /*21240*/  STL.64 [R1+0x2598], R84 ;  /* 0x0025985401007387 */ /* 0x000fe80000100a00 */
[----:B------:R-:W3:Y:S04]  /*21250*/  LDL.LU.64 R20, [R1+0xd68] ;  /* 0x000d680001147983 */ /* 0x000ee80000300a00 */
[----:B------:R-:W3:Y:S01]  /*21260*/  LDL.LU.64 R26, [R1+0xd60] ;  /* 0x000d6000011a7983 */ /* 0x000ee20000300a00 */
[----:B----4-:R-:W-:-:S05]  /*21270*/  IMAD.WIDE R4, R3, 0x4, R24 ;  /* 0x0000000403047825 */ /* 0x010fca00078e0218 */
[----:B------:R1:W-:Y:S04]  /*21280*/  STL.64 [R1+0xdb0], R4 ;  /* 0x000db00401007387 */ /* 0x0003e80000100a00 */
[----:B------:R-:W4:Y:S04]  /*21290*/  LDL.LU.64 R24, [R1+0xd58] ;  /* 0x000d580001187983 */ /* 0x000f280000300a00 */
[----:B------:R-:W-:Y:S04]  /*212a0*/  STL.64 [R1+0xdb8], R68 ;  /* 0x000db84401007387 */ /* 0x000fe80000100a00 */
[----:B------:R2:W-:Y:S01]  /*212b0*/  STL.64 [R1+0x2690], R68 ;  /* 0x0026904401007387 */ /* 0x0005e20000100a00 */
[----:B------:R-:W-:-:S03]  /*212c0*/  IMAD.WIDE R154, R3, 0x4, R30 ;  /* 0x00000004039a7825 */ /* 0x000fc600078e021e */
[----:B------:R-:W4:Y:S01]  /*212d0*/  LDL.LU.64 R30, [R1+0xd50] ;  /* 0x000d5000011e7983 */ /* 0x000f220000300a00 */
[----:B------:R-:W-:-:S03]  /*212e0*/  IMAD.WIDE R86, R3, 0x4, R28 ;  /* 0x0000000403567825 */ /* 0x000fc600078e021c */
[----:B------:R-:W4:Y:S04]  /*212f0*/  LDL.LU.64 R28, [R1+0xd48] ;  /* 0x000d4800011c7983 */ /* 0x000f280000300a00 */
[----:B------:R-:W-:Y:S04]  /*21300*/  STL.64 [R1+0xda8], R154 ;  /* 0x000da89a01007387 */ /* 0x000fe80000100a00 */
[----:B------:R-:W-:Y:S01]  /*21310*/  STL.64 [R1+0x25a0], R154 ;  /* 0x0025a09a01007387 */ /* 0x000fe20000100a00 */
[----:B-1----:R-:W-:-:S03]  /*21320*/  IMAD.WIDE R4, R3, 0x4, R32 ;  /* 0x0000000403047825 */ /* 0x002fc600078e0220 */
[----:B------:R-:W4:Y:S01]  /*21330*/  LDL.LU.64 R32, [R1+0xd40] ;  /* 0x000d400001207983 */ /* 0x000f220000300a00 */
[----:B------:R-:W-:-:S04]  /*21340*/  IMAD.WIDE R104, R3, 0x4, R22 ;  /* 0x0000000403687825 */ /* 0x000fc800078e0216 */
[C---:B------:R-:W-:Y:S01]  /*21350*/  IMAD.WIDE R216, R3.reuse, 0x4, R16 ;  /* 0x0000000403d87825 */ /* 0x040fe200078e0210 */
[----:B------:R-:W-:Y:S04]  /*21360*/  STL.64 [R1+0xf80], R104 ;  /* 0x000f806801007387 */ /* 0x000fe80000100a00 */
[----:B------:R3:W-:Y:S04]  /*21370*/  STL.64 [R1+0xf98], R4 ;  /* 0x000f980401007387 */ /* 0x0007e80000100a00 */
[----:B------:R-:W-:Y:S01]  /*21380*/  STL.64 [R1+0x25a8], R104 ;  /* 0x0025a86801007387 */ /* 0x000fe20000100a00 */
[----:B--2---:R-:W-:-:S03]  /*21390*/  IMAD.WIDE R68, R3, 0x4, R34 ;  /* 0x0000000403447825 */ /* 0x004fc600078e0222 */
[----:B------:R-:W2:Y:S04]  /*213a0*/  LDL.LU.64 R34, [R1+0xd38] ;  /* 0x000d380001227983 */ /* 0x000ea80000300a00 */
[----:B------:R-:W-:Y:S04]  /*213b0*/  STL.64 [R1+0xf88], R216 ;  /* 0x000f88d801007387 */ /* 0x000fe80000100a00 */
[----:B------:R-:W-:Y:S04]  /*213c0*/  STL.64 [R1+0x25b0], R216 ;  /* 0x0025b0d801007387 */ /* 0x000fe80000100a00 */
[----:B------:R-:W-:Y:S01]  /*213d0*/  STL.64 [R1+0xfa0], R68 ;  /* 0x000fa04401007387 */ /* 0x000fe20000100a00 */
[----:B------:R-:W-:-:S03]  /*213e0*/  IMAD.WIDE R66, R3, 0x4, R38 ;  /* 0x0000000403427825 */ /* 0x000fc600078e0226 */
[----:B------:R-:W-:Y:S04]  /*213f0*/  STL.64 [R1+0x2750], R68 ;  /* 0x0027504401007387 */ /* 0x000fe80000100a00 */
[----:B------:R-:W-:Y:S04]  /*21400*/  STL.64 [R1+0xf90], R86 ;  /* 0x000f905601007387 */ /* 0x000fe80000100a00 */
[----:B------:R-:W-:Y:S04]  /*21410*/  STL.64 [R1+0x25b8], R86 ;  /* 0x0025b85601007387 */ /* 0x000fe80000100a00 */
[----:B------:R-:W2:Y:S04]  /*21420*/  LDL.LU.64 R38, [R1+0xd30] ;  /* 0x000d300001267983 */ /* 0x000ea80000300a00 */
[----:B------:R-:W2:Y:S01]  /*21430*/  LDL.LU.64 R22, [R1+0xd28] ;  /* 0x000d280001167983 */ /* 0x000ea20000300a00 */
[----:B---3--:R-:W-:-:S05]  /*21440*/  IMAD.WIDE R4, R3, 0x4, R36 ;  /* 0x0000000403047825 */ /* 0x008fca00078e0224 */
[----:B------:R-:W-:Y:S04]  /*21450*/  STL.64 [R1+0xfb0], R4 ;  /* 0x000fb00401007387 */ /* 0x000fe80000100a00 */
[----:B------:R-:W3:Y:S04]  /*21460*/  LDL.LU.64 R16, [R1+0xd20] ;  /* 0x000d200001107983 */ /* 0x000ee80000300a00 */
[----:B------:R-:W3:Y:S04]  /*21470*/  LDL.LU.64 R36, [R1+0xd18] ;  /* 0x000d180001247983 */ /* 0x000ee80000300a00 */
[----:B------:R-:W-:Y:S04]  /*21480*/  STL.64 [R1+0xfa8], R66 ;  /* 0x000fa84201007387 */ /* 0x000fe80000100a00 */
[----:B------:R1:W-:Y:S01]  /*21490*/  STL.64 [R1+0x2698], R66 ;  /* 0x0026984201007387 */ /* 0x0003e20000100a00 */
[----:B------:R-:W-:-:S04]  /*214a0*/  IMAD.WIDE R62, R3, 0x4, R20 ;  /* 0x00000004033e7825 */ /* 0x000fc800078e0214 */
[----:B------:R-:W-:-:S04]  /*214b0*/  IMAD.WIDE R102, R3, 0x4, R26 ;  /* 0x0000000403667825 */ /* 0x000fc800078e021a */
[C---:B----4-:R-:W-:Y:S02]  /*214c0*/  IMAD.WIDE R214, R3.reuse, 0x4, R24 ;  /* 0x0000000403d67825 */ /* 0x050fe400078e0218 */
[----:B------:R-:W4:Y:S04]  /*214d0*/  LDL.LU.64 R24, [R1+0xd10] ;  /* 0x000d100001187983 */ /* 0x000f280000300a00 */
        /* <DEDUP_REMOVED lines=9> */
[----:B------:R-:W-:Y:S01]  /*21570*/  STL.64 [R1+0xfd8], R226 ;  /* 0x000fd8e201007387 */ /* 0x000fe20000100a00 */
[----:B------:R-:W-:-:S03]  /*21580*/  IMAD.WIDE R124, R3, 0x4, R30 ;  /* 0x00000004037c7825 */ /* 0x000fc600078e021e */
[----:B------:R-:W-:Y:S04]  /*21590*/  STL.64 [R1+0x27b0], R226 ;  /* 0x0027b0e201007387 */ /* 0x000fe80000100a00 */
        /* <DEDUP_REMOVED lines=8> */
[----:B------:R-:W-:Y:S04]  /*21620*/  STL.64 [R1+0x2758], R66 ;  /* 0x0027584201007387 */ /* 0x000fe80000100a00 */
[----:B------:R-:W-:Y:S01]  /*21630*/  STL.64 [R1+0xfd0], R124 ;  /* 0x000fd07c01007387 */ /* 0x000fe20000100a00 */
[----:B------:R-:W-:-:S03]  /*21640*/  IMAD.WIDE R86, R3, 0x4, R38 ;  /* 0x0000000403567825 */ /* 0x000fc600078e0226 */
[----:B------:R-:W-:Y:S04]  /*21650*/  STL.64 [R1+0x25d8], R124 ;  /* 0x0025d87c01007387 */ /* 0x000fe80000100a00 */
[----:B------:R-:W2:Y:S01]  /*21660*/  LDL.LU.64 R38, [R1+0xcd8] ;  /* 0x000cd80001267983 */ /* 0x000ea20000300a00 */
[----:B------:R-:W-:-:S04]  /*21670*/  IMAD.WIDE R172, R3, 0x4, R22 ;  /* 0x0000000403ac7825 */ /* 0x000fc800078e0216 */
[C---:B---3--:R-:W-:Y:S02]  /*21680*/  IMAD.WIDE R212, R3.reuse, 0x4, R36 ;  /* 0x0000000403d47825 */ /* 0x048fe400078e0224 */
[----:B------:R-:W3:Y:S04]  /*21690*/  LDL.LU.64 R36, [R1+0xcd0] ;  /* 0x000cd00001247983 */ /* 0x000ee80000300a00 */
[----:B------:R-:W-:Y:S04]  /*216a0*/  STL.64 [R1+0x1040], R86 ;  /* 0x0010405601007387 */ /* 0x000fe80000100a00 */
[----:B------:R-:W-:Y:S01]  /*216b0*/  STL.64 [R1+0x25f0], R86 ;  /* 0x0025f05601007387 */ /* 0x000fe20000100a00 */
[----:B------:R-:W-:-:S04]  /*216c0*/  IMAD.WIDE R100, R3, 0x4, R16 ;  /* 0x0000000403647825 */ /* 0x000fc800078e0210 */
[C---:B----4-:R-:W-:Y:S02]  /*216d0*/  IMAD.WIDE R126, R3.reuse, 0x4, R24 ;  /* 0x00000004037e7825 */ /* 0x050fe400078e0218 */
[----:B------:R-:W4:Y:S02]  /*216e0*/  LDL.LU.64 R24, [R1+0xcc8] ;  /* 0x000cc80001187983 */ /* 0x000f240000300a00 */
[C---:B------:R-:W-:Y:S02]  /*216f0*/  IMAD.WIDE R158, R3.reuse, 0x4, R26 ;  /* 0x00000004039e7825 */ /* 0x040fe400078e021a */
[----:B------:R-:W-:Y:S04]  /*21700*/  STL.64 [R1+0x1048], R172 ;  /* 0x001048ac01007387 */ /* 0x000fe80000100a00 */
[----:B------:R-:W-:Y:S04]  /*21710*/  STL.64 [R1+0x25f8], R172 ;  /* 0x0025f8ac01007387 */ /* 0x000fe80000100a00 */
[----:B------:R-:W4:Y:S04]  /*21720*/  LDL.LU.64 R26, [R1+0xcc0] ;  /* 0x000cc000011a7983 */ /* 0x000f280000300a00 */
[----:B------:R-:W-:Y:S04]  /*21730*/  STL.64 [R1+0x1050], R100 ;  /* 0x0010506401007387 */ /* 0x000fe80000100a00 */
[----:B------:R-:W-:Y:S01]  /*21740*/  STL.64 [R1+0x2600], R100 ;  /* 0x0026006401007387 */ /* 0x000fe20000100a00 */
[----:B-1----:R-:W-:-:S03]  /*21750*/  IMAD.WIDE R4, R3, 0x4, R28 ;  /* 0x0000000403047825 */ /* 0x002fc600078e021c */
[----:B------:R-:W4:Y:S04]  /*21760*/  LDL.LU.64 R28, [R1+0xcb8] ;  /* 0x000cb800011c7983 */ /* 0x000f280000300a00 */
[----:B------:R-:W-:Y:S04]  /*21770*/  STL.64 [R1+0x1238], R158 ;  /* 0x0012389e01007387 */ /* 0x000fe80000100a00 */
[----:B------:R1:W-:Y:S04]  /*21780*/  STL.64 [R1+0x1250], R4 ;  /* 0x0012500401007387 */ /* 0x0003e80000100a00 */
[----:B------:R-:W-:Y:S04]  /*21790*/  STL.64 [R1+0x27b8], R158 ;  /* 0x0027b89e01007387 */ /* 0x000fe80000100a00 */
[----:B------:R-:W-:Y:S04]  /*217a0*/  STL.64 [R1+0x1058], R212 ;  /* 0x001058d401007387 */ /* 0x000fe80000100a00 */
[----:B------:R-:W-:Y:S01]  /*217b0*/  STL.64 [R1+0x2608], R212 ;  /* 0x002608d401007387 */ /* 0x000fe20000100a00 */
[----:B-1----:R-:W-:-:S03]  /*217c0*/  IMAD.WIDE R4, R3, 0x4, R32 ;  /* 0x0000000403047825 */ /* 0x002fc600078e0220 */
[----:B------:R-:W4:Y:S04]  /*217d0*/  LDL.LU.64 R32, [R1+0xcb0] ;  /* 0x000cb00001207983 */ /* 0x000f280000300a00 */
[----:B------:R-:W-:Y:S04]  /*217e0*/  STL.64 [R1+0x1230], R126 ;  /* 0x0012307e01007387 */ /* 0x000fe80000100a00 */
[----:B------:R1:W-:Y:S04]  /*217f0*/  STL.64 [R1+0x1268], R4 ;  /* 0x0012680401007387 */ /* 0x0003e80000100a00 */
[----:B------:R-:W-:Y:S04]  /*21800*/  STL.64 [R1+0x2610], R126 ;  /* 0x0026107e01007387 */ /* 0x000fe80000100a00 */
[----:B------:R-:W4:Y:S01]  /*21810*/  LDL.LU.64 R16, [R1+0xca8] ;  /* 0x000ca80001107983 */ /* 0x000f220000300a00 */
[----:B--2---:R-:W-:-:S03]  /*21820*/  IMAD.WIDE R112, R3, 0x4, R30 ;  /* 0x0000000403707825 */ /* 0x004fc600078e021e */
[----:B------:R-:W2:Y:S01]  /*21830*/  LDL.LU.64 R30, [R1+0xca0] ;  /* 0x000ca000011e7983 */ /* 0x000ea20000300a00 */
[----:B------:R-:W-:-:S04]  /*21840*/  IMAD.WIDE R216, R3, 0x4, R20 ;  /* 0x0000000403d87825 */ /* 0x000fc800078e0214 */
[C---:B------:R-:W-:Y:S02]  /*21850*/  IMAD.WIDE R98, R3.reuse, 0x4, R34 ;  /* 0x0000000403627825 */ /* 0x040fe400078e0222 */
[----:B------:R-:W2:Y:S02]  /*21860*/  LDL.LU.64 R34, [R1+0xc98] ;  /* 0x000c980001227983 */ /* 0x000ea40000300a00 */
[C---:B------:R-:W-:Y:S02]  /*21870*/  IMAD.WIDE R210, R3.reuse, 0x4, R38 ;  /* 0x0000000403d27825 */ /* 0x040fe400078e0226 */
[----:B------:R-:W2:Y:S04]  /*21880*/  LDL.LU.64 R38, [R1+0xc90] ;  /* 0x000c900001267983 */ /* 0x000ea80000300a00 */
        /* <DEDUP_REMOVED lines=17> */
[----:B------:R-:W-:-:S03]  /*219a0*/  IMAD.WIDE R214, R3, 0x4, R28 ;  /* 0x0000000403d67825 */ /* 0x000fc600078e021c */
[----:B------:R-:W4:Y:S04]  /*219b0*/  LDL.LU.64 R28, [R1+0xc70] ;  /* 0x000c7000011c7983 */ /* 0x000f280000300a00 */
[----:B------:R-:W-:Y:S04]  /*219c0*/  STL.64 [R1+0x1b40], R164 ;  /* 0x001b40a401007387 */ /* 0x000fe80000100a00 */
[----:B------:R-:W-:Y:S04]  /*219d0*/  STL.64 [R1+0x2638], R164 ;  /* 0x002638a401007387 */ /* 0x000fe80000100a00 */
[----:B------:R-:W4:Y:S01]  /*219e0*/  LDL.LU.64 R26, [R1+0xc68] ;  /* 0x000c6800011a7983 */ /* 0x000f220000300a00 */
[----:B------:R-:W-:-:S03]  /*219f0*/  IMAD.WIDE R104, R3, 0x4, R32 ;  /* 0x0000000403687825 */ /* 0x000fc600078e0220 */
[----:B------:R-:W4:Y:S04]  /*21a00*/  LDL.LU.64 R32, [R1+0xc60] ;  /* 0x000c600001207983 */ /* 0x000f280000300a00 */
[----:B------:R-:W-:Y:S04]  /*21a10*/  STL.64 [R1+0x1b58], R214 ;  /* 0x001b58d601007387 */ /* 0x000fe80000100a00 */
[----:B------:R-:W-:Y:S01]  /*21a20*/  STL.64 [R1+0x2670], R214 ;  /* 0x002670d601007387 */ /* 0x000fe20000100a00 */
[----:B------:R-:W-:-:S04]  /*21a30*/  IMAD.WIDE R60, R3, 0x4, R16 ;  /* 0x00000004033c7825 */ /* 0x000fc800078e0210 */
[C---:B--2---:R-:W-:Y:S02]  /*21a40*/  IMAD.WIDE R96, R3.reuse, 0x4, R30 ;  /* 0x0000000403607825 */ /* 0x044fe400078e021e */
[----:B------:R-:W2:Y:S02]  /*21a50*/  LDL.LU.64 R30, [R1+0xc58] ;  /* 0x000c5800011e7983 */ /* 0x000ea40000300a00 */
[C---:B------:R-:W-:Y:S02]  /*21a60*/  IMAD.WIDE R208, R3.reuse, 0x4, R34 ;  /* 0x0000000403d07825 */ /* 0x040fe400078e0222 */
[----:B------:R-:W2:Y:S04]  /*21a70*/  LDL.LU.64 R34, [R1+0xc50] ;  /* 0x000c500001227983 */ /* 0x000ea80000300a00 */
[----:B------:R-:W-:Y:S04]  /*21a80*/  STL.64 [R1+0x1b60], R104 ;  /* 0x001b606801007387 */ /* 0x000fe80000100a00 */
[----:B------:R-:W-:Y:S01]  /*21a90*/  STL.64 [R1+0x2640], R104 ;  /* 0x0026406801007387 */ /* 0x000fe20000100a00 */
[----:B------:R-:W-:-:S03]  /*21aa0*/  IMAD.WIDE R166, R3, 0x4, R38 ;  /* 0x0000000403a67825 */ /* 0x000fc600078e0226 */
        /* <DEDUP_REMOVED lines=11> */
[----:B------:R-:W-:Y:S01]  /*21b60*/  STL.64 [R1+0x27c8], R68 ;  /* 0x0027c84401007387 */ /* 0x000fe20000100a00 */
[----:B------:R-:W-:-:S03]  /*21b70*/  IMAD.WIDE R124, R3, 0x4, R20 ;  /* 0x00000004037c7825 */ /* 0x000fc600078e0214 */
[----:B------:R-:W-:Y:S04]  /*21b80*/  STL.64 [R1+0x1b78], R208 ;  /* 0x001b78d001007387 */ /* 0x000fe80000100a00 */
[----:B------:R-:W-:Y:S04]  /*21b90*/  STL.64 [R1+0x2658], R208 ;  /* 0x002658d001007387 */ /* 0x000fe80000100a00 */
[----:B------:R-:W-:Y:S04]  /*21ba0*/  STL.64 [R1+0x1b80], R166 ;  /* 0x001b80a601007387 */ /* 0x000fe80000100a00 */
[----:B------:R-:W-:Y:S04]  /*21bb0*/  STL.64 [R1+0x2660], R166 ;  /* 0x002660a601007387 */ /* 0x000fe80000100a00 */
[----:B------:R-:W4:Y:S01]  /*21bc0*/  LDL.LU.64 R20, [R1+0xc30] ;  /* 0x000c300001147983 */ /* 0x000f220000300a00 */
[----:B------:R-:W-:-:S03]  /*21bd0*/  IMAD.WIDE R154, R3, 0x4, R28 ;  /* 0x00000004039a7825 */ /* 0x000fc600078e021c */
[----:B------:R-:W4:Y:S04]  /*21be0*/  LDL.LU.64 R28, [R1+0xc28] ;  /* 0x000c2800011c7983 */ /* 0x000f280000300a00 */
[----:B------:R-:W-:Y:S04]  /*21bf0*/  STL.64 [R1+0x1b98], R124 ;  /* 0x001b987c01007387 */ /* 0x000fe80000100a00 */
[----:B------:R-:W-:Y:S01]  /*21c00*/  STL.64 [R1+0x2678], R124 ;  /* 0x0026787c01007387 */ /* 0x000fe20000100a00 */
[----:B------:R-:W-:-:S03]  /*21c10*/  IMAD.WIDE R174, R3, 0x4, R26 ;  /* 0x0000000403ae7825 */ /* 0x000fc600078e021a */
[----:B------:R-:W4:Y:S01]  /*21c20*/  LDL.LU.64 R26, [R1+0xc20] ;  /* 0x000c2000011a7983 */ /* 0x000f220000300a00 */
[----:B------:R-:W-:-:S03]  /*21c30*/  IMAD.WIDE R162, R3, 0x4, R32 ;  /* 0x0000000403a27825 */ /* 0x000fc600078e0220 */
[----:B------:R-:W4:Y:S01]  /*21c40*/  LDL.LU.64 R32, [R1+0xc18] ;  /* 0x000c180001207983 */ /* 0x000f220000300a00 */
[----:B--2---:R-:W-:-:S03]  /*21c50*/  IMAD.WIDE R206, R3, 0x4, R30 ;  /* 0x0000000403ce7825 */ /* 0x004fc600078e021e */
[----:B------:R-:W2:Y:S04]  /*21c60*/  LDL.LU.64 R30, [R1+0xc10] ;  /* 0x000c1000011e7983 */ /* 0x000ea80000300a00 */
[----:B------:R-:W-:Y:S01]  /*21c70*/  STL.64 [R1+0x1ba0], R154 ;  /* 0x001ba09a01007387 */ /* 0x000fe20000100a00 */
[----:B------:R-:W-:-:S03]  /*21c80*/  IMAD.WIDE R200, R3, 0x4, R34 ;  /* 0x0000000403c87825 */ /* 0x000fc600078e0222 */
[----:B------:R-:W-:Y:S04]  /*21c90*/  STL.64 [R1+0x2668], R154 ;  /* 0x0026689a01007387 */ /* 0x000fe80000100a00 */
        /* <DEDUP_REMOVED lines=10> */
[----:B------:R1:W-:Y:S04]  /*21d40*/  STL.64 [R1+0x1bd0], R4 ;  /* 0x001bd00401007387 */ /* 0x0003e80000100a00 */
[----:B------:R-:W-:Y:S04]  /*21d50*/  STL.64 [R1+0x27d0], R66 ;  /* 0x0027d04201007387 */ /* 0x000fe80000100a00 */
[----:B------:R-:W-:Y:S04]  /*21d60*/  STL.64 [R1+0x1bb8], R206 ;  /* 0x001bb8ce01007387 */ /* 0x000fe80000100a00 */
[----:B------:R-:W-:Y:S01]  /*21d70*/  STL.64 [R1+0x26b0], R206 ;  /* 0x0026b0ce01007387 */ /* 0x000fe20000100a00 */
[----:B----4-:R-:W-:-:S03]  /*21d80*/  IMAD.WIDE R102, R3, 0x4, R24 ;  /* 0x0000000403667825 */ /* 0x010fc600078e0218 */
[----:B------:R-:W4:Y:S04]  /*21d90*/  LDL.LU.64 R16, [R1+0xbf0] ;  /* 0x000bf00001107983 */ /* 0x000f280000300a00 */
[----:B------:R-:W4:Y:S04]  /*21da0*/  LDL.LU.64 R24, [R1+0xbe8] ;  /* 0x000be80001187983 */ /* 0x000f280000300a00 */
[----:B------:R-:W-:Y:S04]  /*21db0*/  STL.64 [R1+0x1bc0], R200 ;  /* 0x001bc0c801007387 */ /* 0x000fe80000100a00 */
[----:B------:R-:W-:Y:S01]  /*21dc0*/  STL.64 [R1+0x26b8], R200 ;  /* 0x0026b8c801007387 */ /* 0x000fe20000100a00 */
[----:B------:R-:W-:-:S03]  /*21dd0*/  IMAD.WIDE R84, R3, 0x4, R20 ;  /* 0x0000000403547825 */ /* 0x000fc600078e0214 */
[----:B------:R-:W4:Y:S01]  /*21de0*/  LDL.LU.64 R20, [R1+0xbe0] ;  /* 0x000be00001147983 */ /* 0x000f220000300a00 */
[----:B------:R-:W-:-:S03]  /*21df0*/  IMAD.WIDE R114, R3, 0x4, R28 ;  /* 0x0000000403727825 */ /* 0x000fc600078e021c */
[----:B------:R-:W4:Y:S04]  /*21e00*/  LDL.LU.64 R28, [R1+0xbd0] ;  /* 0x000bd000011c7983 */ /* 0x000f280000300a00 */
[----:B------:R-:W-:Y:S04]  /*21e10*/  STL.64 [R1+0x1bd8], R102 ;  /* 0x001bd86601007387 */ /* 0x000fe80000100a00 */
[----:B------:R-:W-:Y:S01]  /*21e20*/  STL.64 [R1+0x26c0], R102 ;  /* 0x0026c06601007387 */ /* 0x000fe20000100a00 */
[----:B------:R-:W-:-:S03]  /*21e30*/  IMAD.WIDE R204, R3, 0x4, R32 ;  /* 0x0000000403cc7825 */ /* 0x000fc600078e0220 */
[----:B------:R-:W4:Y:S04]  /*21e40*/  LDL.LU.64 R32, [R1+0xbc8] ;  /* 0x000bc80001207983 */ /* 0x000f280000300a00 */
[----:B------:R-:W-:Y:S01]  /*21e50*/  STL.64 [R1+0x1be0], R84 ;  /* 0x001be05401007387 */ /* 0x000fe20000100a00 */
[----:B------:R-:W-:-:S03]  /*21e60*/  IMAD.WIDE R160, R3, 0x4, R26 ;  /* 0x0000000403a07825 */ /* 0x000fc600078e021a */
[----:B------:R-:W-:Y:S01]  /*21e70*/  STL.64 [R1+0x26c8], R84 ;  /* 0x0026c85401007387 */ /* 0x000fe20000100a00 */
[----:B--2---:R-:W-:-:S03]  /*21e80*/  IMAD.WIDE R202, R3, 0x4, R30 ;  /* 0x0000000403ca7825 */ /* 0x004fc600078e021e */
[----:B------:R-:W2:Y:S04]  /*21e90*/  LDL.LU.64 R30, [R1+0xbc0] ;  /* 0x000bc000011e7983 */ /* 0x000ea80000300a00 */
[----:B------:R-:W-:Y:S04]  /*21ea0*/  STL.64 [R1+0x1be8], R114 ;  /* 0x001be87201007387 */ /* 0x000fe80000100a00 */
[----:B------:R-:W-:Y:S01]  /*21eb0*/  STL.64 [R1+0x26d0], R114 ;  /* 0x0026d07201007387 */ /* 0x000fe20000100a00 */
[----:B-1----:R-:W-:-:S03]  /*21ec0*/  IMAD.WIDE R4, R3, 0x4, R34 ;  /* 0x0000000403047825 */ /* 0x002fc600078e0222 */
[----:B------:R-:W2:Y:S04]  /*21ed0*/  LDL.LU.64 R26, [R1+0xbb8] ;  /* 0x000bb800011a7983 */ /* 0x000ea80000300a00 */
[----:B------:R-:W-:Y:S04]  /*21ee0*/  STL.64 [R1+0x1bf0], R160 ;  /* 0x001bf0a001007387 */ /* 0x000fe80000100a00 */
[----:B------:R1:W-:Y:S04]  /*21ef0*/  STL.64 [R1+0x1c08], R4 ;  /* 0x001c080401007387 */ /* 0x0003e80000100a00 */
[----:B------:R-:W-:Y:S01]  /*21f00*/  STL.64 [R1+0x26d8], R160 ;  /* 0x0026d8a001007387 */ /* 0x000fe20000100a00 */
[----:B-1----:R-:W-:-:S03]  /*21f10*/  IMAD.WIDE R4, R3, 0x4, R38 ;  /* 0x0000000403047825 */ /* 0x002fc600078e0226 */
[----:B------:R-:W2:Y:S04]  /*21f20*/  LDL.LU.64 R38, [R1+0xbb0] ;  /* 0x000bb00001267983 */ /* 0x000ea80000300a00 */
[----:B------:R-:W-:Y:S04]  /*21f30*/  STL.64 [R1+0x1bf8], R204 ;  /* 0x001bf8cc01007387 */ /* 0x000fe80000100a00 */
[----:B------:R2:W-:Y:S04]  /*21f40*/  STL.64 [R1+0x1c10], R4 ;  /* 0x001c100401007387 */ /* 0x0005e80000100a00 */
[----:B------:R-:W-:Y:S04]  /*21f50*/  STL.64 [R1+0x26e0], R204 ;  /* 0x0026e0cc01007387 */ /* 0x000fe80000100a00 */
[----:B------:R-:W2:Y:S01]  /*21f60*/  LDL.LU.64 R34, [R1+0xba8] ;  /* 0x000ba80001227983 */ /* 0x000ea20000300a00 */
[----:B---3--:R-:W-:-:S03]  /*21f70*/  IMAD.WIDE R62, R3, 0x4, R36 ;  /* 0x00000004033e7825 */ /* 0x008fc600078e0224 */
[----:B------:R-:W3:Y:S04]  /*21f80*/  LDL.LU.64 R36, [R1+0xba0] ;  /* 0x000ba00001247983 */ /* 0x000ee80000300a00 */
[----:B------:R-:W-:Y:S04]  /*21f90*/  STL.64 [R1+0x1c00], R202 ;  /* 0x001c00ca01007387 */ /* 0x000fe80000100a00 */
[----:B------:R-:W-:Y:S01]  /*21fa0*/  STL.64 [R1+0x26e8], R202 ;  /* 0x0026e8ca01007387 */ /* 0x000fe20000100a00 */
[----:B----4-:R-:W-:-:S03]  /*21fb0*/  IMAD.WIDE R218, R3, 0x4, R16 ;  /* 0x0000000403da7825 */ /* 0x010fc600078e0210 */
[----:B------:R-:W4:Y:S01]  /*21fc0*/  LDL.LU.64 R16, [R1+0xb98] ;  /* 0x000b980001107983 */ /* 0x000f220000300a00 */
[----:B------:R-:W-:-:S03]  /*21fd0*/  IMAD.WIDE R142, R3, 0x4, R24 ;  /* 0x00000004038e7825 */ /* 0x000fc600078e0218 */
[----:B------:R-:W4:Y:S04]  /*21fe0*/  LDL.LU.64 R24, [R1+0xb90] ;  /* 0x000b900001187983 */ /* 0x000f280000300a00 */
[----:B------:R-:W-:Y:S04]  /*21ff0*/  STL.64 [R1+0x1c18], R62 ;  /* 0x001c183e01007387 */ /* 0x000fe80000100a00 */
[----:B------:R-:W-:Y:S01]  /*22000*/  STL.64 [R1+0x26f0], R62 ;  /* 0x0026f03e01007387 */ /* 0x000fe20000100a00 */
[----:B------:R-:W-:-:S03]  /*22010*/  IMAD.WIDE R250, R3, 0x4, R28 ;  /* 0x0000000403fa7825 */ /* 0x000fc600078e021c */
[----:B------:R-:W4:Y:S04]  /*22020*/  LDL.LU.64 R28, [R1+0xb88] ;  /* 0x000b8800011c7983 */ /* 0x000f280000300a00 */
[----:B------:R-:W-:Y:S04]  /*22030*/  STL.64 [R1+0x1c20], R218 ;  /* 0x001c20da01007387 */ /* 0x000fe80000100a00 */
[----:B------:R-:W-:Y:S01]  /*22040*/  STL.64 [R1+0x26f8], R218 ;  /* 0x0026f8da01007387 */ /* 0x000fe20000100a00 */
[----:B------:R-:W-:-:S03]  /*22050*/  IMAD.WIDE R228, R3, 0x4, R32 ;  /* 0x0000000403e47825 */ /* 0x000fc600078e0220 */
[----:B------:R-:W4:Y:S01]  /*22060*/  LDL.LU.64 R32, [R1+0xb80] ;  /* 0x000b800001207983 */ /* 0x000f220000300a00 */
[----:B------:R-:W-:-:S03]  /*22070*/  IMAD.WIDE R170, R3, 0x4, R20 ;  /* 0x0000000403aa7825 */ /* 0x000fc600078e0214 */
[----:B------:R-:W-:Y:S04]  /*22080*/  STL.64 [R1+0x1c28], R142 ;  /* 0x001c288e01007387 */ /* 0x000fe80000100a00 */
[----:B------:R-:W-:Y:S01]  /*22090*/  STL.64 [R1+0x2700], R142 ;  /* 0x0027008e01007387 */ /* 0x000fe20000100a00 */
[----:B--2---:R-:W-:-:S03]  /*220a0*/  IMAD.WIDE R4, R3, 0x4, R30 ;  /* 0x0000000403047825 */ /* 0x004fc600078e021e */
[----:B------:R-:W2:Y:S04]  /*220b0*/  LDL.LU.64 R30, [R1+0xb78] ;  /* 0x000b7800011e7983 */ /* 0x000ea80000300a00 */
[----:B------:R-:W-:Y:S04]  /*220c0*/  STL.64 [R1+0x1c30], R170 ;  /* 0x001c30aa01007387 */ /* 0x000fe80000100a00 */
[----:B------:R1:W-:Y:S04]  /*220d0*/  STL.64 [R1+0x1c48], R4 ;  /* 0x001c480401007387 */ /* 0x0003e80000100a00 */
[----:B------:R-:W-:Y:S04]  /*220e0*/  STL.64 [R1+0x2708], R170 ;  /* 0x002708aa01007387 */ /* 0x000fe80000100a00 */
[----:B------:R-:W2:Y:S01]  /*220f0*/  LDL.LU.64 R20, [R1+0xb70] ;  /* 0x000b700001147983 */ /* 0x000ea20000300a00 */
[----:B-1----:R-:W-:-:S03]  /*22100*/  IMAD.WIDE R4, R3, 0x4, R26 ;  /* 0x0000000403047825 */ /* 0x002fc600078e021a */
[----:B------:R-:W-:Y:S04]  /*22110*/  STL.64 [R1+0x1c38], R250 ;  /* 0x001c38fa01007387 */ /* 0x000fe80000100a00 */
[----:B------:R1:W-:Y:S04]  /*22120*/  STL.64 [R1+0x1c50], R4 ;  /* 0x001c500401007387 */ /* 0x0003e80000100a00 */
[----:B------:R-:W-:Y:S01]  /*22130*/  STL.64 [R1+0x2710], R250 ;  /* 0x002710fa01007387 */ /* 0x000fe20000100a00 */
[----:B------:R-:W-:-:S03]  /*22140*/  IMAD.WIDE R154, R3, 0x4, R38 ;  /* 0x00000004039a7825 */ /* 0x000fc600078e0226 */
[----:B------:R-:W2:Y:S04]  /*22150*/  LDL.LU.64 R38, [R1+0xb68] ;  /* 0x000b680001267983 */ /* 0x000ea80000300a00 */
[----:B------:R-:W-:Y:S04]  /*22160*/  STL.64 [R1+0x1c40], R228 ;  /* 0x001c40e401007387 */ /* 0x000fe80000100a00 */
[----:B------:R-:W-:Y:S04]  /*22170*/  STL.64 [R1+0x2718], R228 ;  /* 0x002718e401007387 */ /* 0x000fe80000100a00 */
[----:B------:R-:W2:Y:S01]  /*22180*/  LDL.LU.64 R26, [R1+0xb60] ;  /* 0x000b6000011a7983 */ /* 0x000ea20000300a00 */
[----:B------:R-:W-:-:S03]  /*22190*/  IMAD.WIDE R106, R3, 0x4, R34 ;  /* 0x00000004036a7825 */ /* 0x000fc600078e0222 */
[----:B------:R-:W2:Y:S01]  /*221a0*/  LDL.LU.64 R34, [R1+0xb58] ;  /* 0x000b580001227983 */ /* 0x000ea20000300a00 */
        /* <DEDUP_REMOVED lines=13> */
[----:B------:R-:W4:Y:S01]  /*22280*/  LDL.LU.64 R32, [R1+0xb38] ;  /* 0x000b380001207983 */ /* 0x000f220000300a00 */
[----:B------:R-:W-:-:S05]  /*22290*/  IMAD.WIDE R168, R3, 0x4, R16 ;  /* 0x0000000403a87825 */ /* 0x000fca00078e0210 */
        /* <DEDUP_REMOVED lines=12> */
[----:B------:R-:W2:Y:S01]  /*22360*/  LDL.LU.64 R16, [R1+0xb28] ;  /* 0x000b280001107983 */ /* 0x000ea20000300a00 */
[----:B------:R-:W-:-:S03]  /*22370*/  IMAD.WIDE R234, R3, 0x4, R38 ;  /* 0x0000000403ea7825 */ /* 0x000fc600078e0226 */
[----:B------:R-:W2:Y:S04]  /*22380*/  LDL.LU.64 R38, [R1+0xb20] ;  /* 0x000b200001267983 */ /* 0x000ea80000300a00 */
[----:B------:R-:W-:Y:S04]  /*22390*/  STL.64 [R1+0x1c98], R166 ;  /* 0x001c98a601007387 */ /* 0x000fe80000100a00 */
[----:B------:R-:W-:Y:S01]  /*223a0*/  STL.64 [R1+0x2778], R166 ;  /* 0x002778a601007387 */ /* 0x000fe20000100a00 */
[----:B------:R-:W-:-:S04]  /*223b0*/  IMAD.WIDE R138, R3, 0x4, R26 ;  /* 0x00000004038a7825 */ /* 0x000fc800078e021a */
[C---:B------:R-:W-:Y:S02]  /*223c0*/  IMAD.WIDE R198, R3.reuse, 0x4, R34 ;  /* 0x0000000403c67825 */ /* 0x040fe400078e0222 */
[----:B------:R-:W2:Y:S02]  /*223d0*/  LDL.LU.64 R34, [R1+0xb18] ;  /* 0x000b180001227983 */ /* 0x000ea40000300a00 */
[C---:B---3--:R-:W-:Y:S02]  /*223e0*/  IMAD.WIDE R242, R3.reuse, 0x4, R36 ;  /* 0x0000000403f27825 */ /* 0x048fe400078e0224 */
[----:B------:R-:W3:Y:S04]  /*223f0*/  LDL.LU.64 R36, [R1+0xb10] ;  /* 0x000b100001247983 */ /* 0x000ee80000300a00 */
[----:B------:R-:W-:Y:S04]  /*22400*/  STL.64 [R1+0x1ca0], R234 ;  /* 0x001ca0ea01007387 */ /* 0x000fe80000100a00 */
[----:B------:R-:W-:Y:S01]  /*22410*/  STL.64 [R1+0x2780], R234 ;  /* 0x002780ea01007387 */ /* 0x000fe20000100a00 */
[----:B----4-:R-:W-:-:S03]  /*22420*/  IMAD.WIDE R236, R3, 0x4, R24 ;  /* 0x0000000403ec7825 */ /* 0x010fc600078e0218 */
[----:B------:R-:W4:Y:S04]  /*22430*/  LDL.LU.64 R24, [R1+0xb08] ;  /* 0x000b080001187983 */ /* 0x000f280000300a00 */
[----:B------:R-:W-:Y:S04]  /*22440*/  STL.64 [R1+0x1ca8], R138 ;  /* 0x001ca88a01007387 */ /* 0x000fe80000100a00 */
[----:B------:R-:W-:Y:S04]  /*22450*/  STL.64 [R1+0x2788], R138 ;  /* 0x0027888a01007387 */ /* 0x000fe80000100a00 */
[----:B------:R-:W4:Y:S01]  /*22460*/  LDL.LU.64 R26, [R1+0xb00] ;  /* 0x000b0000011a7983 */ /* 0x000f220000300a00 */
[----:B-1----:R-:W-:-:S03]  /*22470*/  IMAD.WIDE R4, R3, 0x4, R28 ;  /* 0x0000000403047825 */ /* 0x002fc600078e021c */
[----:B------:R-:W4:Y:S04]  /*22480*/  LDL.LU.64 R28, [R1+0xaf8] ;  /* 0x000af800011c7983 */ /* 0x000f280000300a00 */
[----:B------:R1:W-:Y:S04]  /*22490*/  STL.64 [R1+0x1cc8], R4 ;  /* 0x001cc80401007387 */ /* 0x0003e80000100a00 */
[----:B------:R-:W-:Y:S04]  /*224a0*/  STL.64 [R1+0x1cb0], R198 ;  /* 0x001cb0c601007387 */ /* 0x000fe80000100a00 */
[----:B------:R-:W-:Y:S01]  /*224b0*/  STL.64 [R1+0x2790], R198 ;  /* 0x002790c601007387 */ /* 0x000fe20000100a00 */
[----:B------:R-:W-:-:S03]  /*224c0*/  IMAD.WIDE R214, R3, 0x4, R32 ;  /* 0x0000000403d67825 */ /* 0x000fc600078e0220 */
[----:B------:R-:W4:Y:S04]  /*224d0*/  LDL.LU.64 R32, [R1+0xaf0] ;  /* 0x000af00001207983 */ /* 0x000f280000300a00 */
[----:B------:R-:W-:Y:S04]  /*224e0*/  STL.64 [R1+0x1cb8], R242 ;  /* 0x001cb8f201007387 */ /* 0x000fe80000100a00 */
[----:B------:R-:W-:Y:S04]  /*224f0*/  STL.64 [R1+0x2798], R242 ;  /* 0x002798f201007387 */ /* 0x000fe80000100a00 */
[----:B------:R-:W4:Y:S01]  /*22500*/  LDL.LU.64 R20, [R1+0xae8] ;  /* 0x000ae80001147983 */ /* 0x000f220000300a00 */
[----:B--2---:R-:W-:-:S03]  /*22510*/  IMAD.WIDE R208, R3, 0x4, R30 ;  /* 0x0000000403d07825 */ /* 0x004fc600078e021e */
[----:B------:R-:W2:Y:S04]  /*22520*/  LDL.LU.64 R30, [R1+0xae0] ;  /* 0x000ae000011e7983 */ /* 0x000ea80000300a00 */
[----:B------:R-:W-:Y:S04]  /*22530*/  STL.64 [R1+0x1cc0], R236 ;  /* 0x001cc0ec01007387 */ /* 0x000fe80000100a00 */
[----:B------:R-:W-:Y:S04]  /*22540*/  STL.64 [R1+0x27a0], R236 ;  /* 0x0027a0ec01007387 */ /* 0x000fe80000100a00 */
[----:B------:R-:W-:Y:S04]  /*22550*/  STL.64 [R1+0x1cd0], R214 ;  /* 0x001cd0d601007387 */ /* 0x000fe80000100a00 */
[----:B------:R-:W-:Y:S04]  /*22560*/  STL.64 [R1+0x27a8], R214 ;  /* 0x0027a8d601007387 */ /* 0x000fe80000100a00 */
[----:B------:R-:W2:Y:S01]  /*22570*/  LDL.LU.64 R12, [R1+0xad8] ;  /* 0x000ad800010c7983 */ /* 0x000ea20000300a00 */
[----:B------:R-:W-:-:S04]  /*22580*/  IMAD.WIDE R144, R3, 0x4, R16 ;  /* 0x0000000403907825 */ /* 0x000fc800078e0210 */
[C---:B------:R-:W-:Y:S02]  /*22590*/  IMAD.WIDE R136, R3.reuse, 0x4, R38 ;  /* 0x0000000403887825 */ /* 0x040fe400078e0226 */
[----:B------:R-:W2:Y:S04]  /*225a0*/  LDL.LU.64 R38, [R1+0xad0] ;  /* 0x000ad00001267983 */ /* 0x000ea80000300a00 */
[----:B------:R-:W2:Y:S04]  /*225b0*/  LDL.LU.64 R16, [R1+0xac8] ;  /* 0x000ac80001107983 */ /* 0x000ea80000300a00 */
[----:B------:R-:W-:Y:S04]  /*225c0*/  STL.64 [R1+0xb30], R208 ;  /* 0x000b30d001007387 */ /* 0x000fe80000100a00 */
[----:B------:R-:W-:Y:S01]  /*225d0*/  STL.64 [R1+0x27d8], R208 ;  /* 0x0027d8d001007387 */ /* 0x000fe20000100a00 */
        /* <DEDUP_REMOVED lines=8> */
[----:B------:R-:W-:Y:S01]  /*22660*/  STL.64 [R1+0xb20], R136 ;  /* 0x000b208801007387 */ /* 0x000fe20000100a00 */
[----:B-1----:R-:W-:-:S03]  /*22670*/  IMAD.WIDE R4, R3, 0x4, R26 ;  /* 0x0000000403047825 */ /* 0x002fc600078e021a */
[----:B------:R-:W-:Y:S04]  /*22680*/  STL.64 [R1+0x27e8], R136 ;  /* 0x0027e88801007387 */ /* 0x000fe80000100a00 */
[----:B------:R-:W-:Y:S04]  /*22690*/  STL.64 [R1+0xb18], R196 ;  /* 0x000b18c401007387 */ /* 0x000fe80000100a00 */
[----:B------:R1:W-:Y:S04]  /*226a0*/  STL.64 [R1+0xb00], R4 ;  /* 0x000b000401007387 */ /* 0x0003e80000100a00 */
[----:B------:R-:W4:Y:S01]  /*226b0*/  LDL.LU.64 R26, [R1+0xaa8] ;  /* 0x000aa800011a7983 */ /* 0x000f220000300a00 */
[----:B------:R-:W-:-:S03]  /*226c0*/  IMAD.WIDE R124, R3, 0x4, R28 ;  /* 0x00000004037c7825 */ /* 0x000fc600078e021c */
[----:B------:R-:W4:Y:S04]  /*226d0*/  LDL.LU.64 R28, [R1+0xaa0] ;  /* 0x000aa000011c7983 */ /* 0x000f280000300a00 */
        /* <DEDUP_REMOVED lines=8> */
[----:B--2---:R-:W-:-:S03]  /*22760*/  IMAD.WIDE R134, R3, 0x4, R30 ;  /* 0x0000000403867825 */ /* 0x004fc600078e021e */
[----:B------:R-:W2:Y:S04]  /*22770*/  LDL.LU.64 R30, [R1+0xa80] ;  /* 0x000a8000011e7983 */ /* 0x000ea80000300a00 */
[----:B------:R-:W-:Y:S01]  /*22780*/  STL.64 [R1+0xaf0], R96 ;  /* 0x000af06001007387 */ /* 0x000fe20000100a00 */
[----:B------:R-:W-:-:S04]  /*22790*/  IMAD.WIDE R194, R3, 0x4, R12 ;  /* 0x0000000403c27825 */ /* 0x000fc800078e020c */
[C---:B------:R-:W-:Y:S02]  /*227a0*/  IMAD.WIDE R246, R3.reuse, 0x4, R38 ;  /* 0x0000000403f67825 */ /* 0x040fe400078e0226 */
[----:B------:R-:W2:Y:S04]  /*227b0*/  LDL.LU.64 R38, [R1+0xa78] ;  /* 0x000a780001267983 */ /* 0x000ea80000300a00 */
[----:B------:R-:W-:Y:S01]  /*227c0*/  STL.64 [R1+0xae8], R74 ;  /* 0x000ae84a01007387 */ /* 0x000fe20000100a00 */
[----:B------:R-:W-:-:S03]  /*227d0*/  IMAD.WIDE R186, R3, 0x4, R16 ;  /* 0x0000000403ba7825 */ /* 0x000fc600078e0210 */
[----:B------:R-:W-:Y:S01]  /*227e0*/  STL.64 [R1+0xae0], R134 ;  /* 0x000ae08601007387 */ /* 0x000fe20000100a00 */
[----:B------:R-:W-:-:S03]  /*227f0*/  IMAD.WIDE R250, R3, 0x4, R34 ;  /* 0x0000000403fa7825 */ /* 0x000fc600078e0222 */
[----:B------:R-:W2:Y:S04]  /*22800*/  LDL.LU.64 R34, [R1+0xa70] ;  /* 0x000a700001227983 */ /* 0x000ea80000300a00 */
[----:B------:R-:W-:Y:S04]  /*22810*/  STL.64 [R1+0xad8], R194 ;  /* 0x000ad8c201007387 */ /* 0x000fe80000100a00 */
[----:B------:R-:W2:Y:S01]  /*22820*/  LDL.LU.64 R16, [R1+0xa68] ;  /* 0x000a680001107983 */ /* 0x000ea20000300a00 */
[----:B---3--:R-:W-:-:S03]  /*22830*/  IMAD.WIDE R142, R3, 0x4, R36 ;  /* 0x00000004038e7825 */ /* 0x008fc600078e0224 */
[----:B------:R-:W3:Y:S04]  /*22840*/  LDL.LU.64 R36, [R1+0xa48] ;  /* 0x000a480001247983 */ /* 0x000ee80000300a00 */
[----:B------:R-:W-:Y:S04]  /*22850*/  STL.64 [R1+0xad0], R246 ;  /* 0x000ad0f601007387 */ /* 0x000fe80000100a00 */
[----:B------:R-:W-:Y:S04]  /*22860*/  STL.64 [R1+0xac0], R250 ;  /* 0x000ac0fa01007387 */ /* 0x000fe80000100a00 */
[----:B------:R-:W3:Y:S01]  /*22870*/  LDL.LU.64 R12, [R1+0xa40] ;  /* 0x000a4000010c7983 */ /* 0x000ee20000300a00 */
[----:B----4-:R-:W-:-:S03]  /*22880*/  IMAD.WIDE R60, R3, 0x4, R24 ;  /* 0x00000004033c7825 */ /* 0x010fc600078e0218 */
[----:B------:R-:W4:Y:S04]  /*22890*/  LDL.LU.64 R24, [R1+0xa38] ;  /* 0x000a380001187983 */ /* 0x000f280000300a00 */
[----:B------:R-:W-:Y:S04]  /*228a0*/  STL.64 [R1+0xac8], R186 ;  /* 0x000ac8ba01007387 */ /* 0x000fe80000100a00 */
[----:B------:R-:W-:Y:S01]  /*228b0*/  STL.64 [R1+0xab8], R142 ;  /* 0x000ab88e01007387 */ /* 0x000fe20000100a00 */
[----:B------:R-:W-:-:S03]  /*228c0*/  IMAD.WIDE R220, R3, 0x4, R26 ;  /* 0x0000000403dc7825 */ /* 0x000fc600078e021a */
[----:B------:R-:W4:Y:S01]  /*228d0*/  LDL.LU.64 R26, [R1+0xa30] ;  /* 0x000a3000011a7983 */ /* 0x000f220000300a00 */
[----:B------:R-:W-:-:S03]  /*228e0*/  IMAD.WIDE R132, R3, 0x4, R28 ;  /* 0x0000000403847825 */ /* 0x000fc600078e021c */
[----:B------:R-:W4:Y:S04]  /*228f0*/  LDL.LU.64 R28, [R1+0xa28] ;  /* 0x000a2800011c7983 */ /* 0x000f280000300a00 */
[----:B------:R-:W-:Y:S01]  /*22900*/  STL.64 [R1+0xab0], R60 ;  /* 0x000ab03c01007387 */ /* 0x000fe20000100a00 */
[----:B------:R-:W-:-:S03]  /*22910*/  IMAD.WIDE R244, R3, 0x4, R32 ;  /* 0x0000000403f47825 */ /* 0x000fc600078e0220 */
[----:B------:R-:W4:Y:S01]  /*22920*/  LDL.LU.64 R32, [R1+0xa20] ;  /* 0x000a200001207983 */ /* 0x000f220000300a00 */
[----:B------:R-:W-:-:S03]  /*22930*/  IMAD.WIDE R192, R3, 0x4, R22 ;  /* 0x0000000403c07825 */ /* 0x000fc600078e0216 */
[----:B------:R-:W-:Y:S04]  /*22940*/  STL.64 [R1+0xaa8], R220 ;  /* 0x000aa8dc01007387 */ /* 0x000fe80000100a00 */
[----:B------:R-:W-:Y:S01]  /*22950*/  STL.64 [R1+0xaa0], R132 ;  /* 0x000aa08401007387 */ /* 0x000fe20000100a00 */
[----:B------:R-:W-:-:S04]  /*22960*/  IMAD.WIDE R184, R3, 0x4, R20 ;  /* 0x0000000403b87825 */ /* 0x000fc800078e0214 */
[C---:B--2---:R-:W-:Y:S02]  /*22970*/  IMAD.WIDE R228, R3.reuse, 0x4, R30 ;  /* 0x0000000403e47825 */ /* 0x044fe400078e021e */
[----:B------:R-:W2:Y:S04]  /*22980*/  LDL.LU.64 R30, [R1+0xa18] ;  /* 0x000a1800011e7983 */ /* 0x000ea80000300a00 */
[----:B------:R-:W-:Y:S04]  /*22990*/  STL.64 [R1+0xa98], R192 ;  /* 0x000a98c001007387 */ /* 0x000fe80000100a00 */
[----:B------:R-:W2:Y:S01]  /*229a0*/  LDL.LU.64 R20, [R1+0xa10] ;  /* 0x000a100001147983 */ /* 0x000ea20000300a00 */
[----:B------:R-:W-:-:S03]  /*229b0*/  IMAD.WIDE R218, R3, 0x4, R38 ;  /* 0x0000000403da7825 */ /* 0x000fc600078e0226 */
[----:B------:R-:W1:Y:S04]  /*229c0*/  LDL.LU.64 R38, [R1+0xa08] ;  /* 0x000a080001267983 */ /* 0x000e680000300a00 */
[----:B------:R-:W-:Y:S04]  /*229d0*/  STL.64 [R1+0xa90], R244 ;  /* 0x000a90f401007387 */ /* 0x000fe80000100a00 */
[----:B------:R-:W-:Y:S04]  /*229e0*/  STL.64 [R1+0xa80], R228 ;  /* 0x000a80e401007387 */ /* 0x000fe80000100a00 */
[----:B------:R-:W2:Y:S01]  /*229f0*/  LDL.LU.64 R22, [R1+0xa00] ;  /* 0x000a000001167983 */ /* 0x000ea20000300a00 */
[----:B------:R-:W-:-:S03]  /*22a00*/  IMAD.WIDE R104, R3, 0x4, R34 ;  /* 0x0000000403687825 */ /* 0x000fc600078e0222 */
[----:B------:R-:W2:Y:S04]  /*22a10*/  LDL.LU.64 R34, [R1+0x9f8] ;  /* 0x0009f80001227983 */ /* 0x000ea80000300a00 */
[----:B------:R-:W-:Y:S01]  /*22a20*/  STL.64 [R1+0xa88], R184 ;  /* 0x000a88b801007387 */ /* 0x000fe20000100a00 */
[----:B------:R-:W-:-:S03]  /*22a30*/  IMAD.WIDE R108, R3, 0x4, R16 ;  /* 0x00000004036c7825 */ /* 0x000fc600078e0210 */
[----:B------:R-:W-:Y:S04]  /*22a40*/  STL.64 [R1+0xa78], R218 ;  /* 0x000a78da01007387 */ /* 0x000fe80000100a00 */
[----:B------:R-:W2:Y:S01]  /*22a50*/  LDL.LU.64 R16, [R1+0x9f0] ;  /* 0x0009f00001107983 */ /* 0x000ea20000300a00 */
[----:B---3--:R-:W-:-:S03]  /*22a60*/  IMAD.WIDE R6, R3, 0x4, R36 ;  /* 0x0000000403067825 */ /* 0x008fc600078e0224 */
[----:B------:R-:W3:Y:S04]  /*22a70*/  LDL.LU.64 R36, [R1+0x9e8] ;  /* 0x0009e80001247983 */ /* 0x000ee80000300a00 */
[----:B------:R-:W-:Y:S01]  /*22a80*/  STL.64 [R1+0xa70], R104 ;  /* 0x000a706801007387 */ /* 0x000fe20000100a00 */
[----:B------:R-:W-:-:S04]  /*22a90*/  IMAD.WIDE R190, R3, 0x4, R12 ;  /* 0x0000000403be7825 */ /* 0x000fc800078e020c */
[C---:B----4-:R-:W-:Y:S02]  /*22aa0*/  IMAD.WIDE R40, R3.reuse, 0x4, R24 ;  /* 0x0000000403287825 */ /* 0x050fe400078e0218 */
[----:B------:R-:W4:Y:S04]  /*22ab0*/  LDL.LU.64 R24, [R1+0x9e0] ;  /* 0x0009e00001187983 */ /* 0x000f280000300a00 */
[----:B------:R-:W-:Y:S04]  /*22ac0*/  STL.64 [R1+0xa68], R108 ;  /* 0x000a686c01007387 */ /* 0x000fe80000100a00 */
[----:B------:R-:W-:Y:S01]  /*22ad0*/  STL.64 [R1+0xa48], R6 ;  /* 0x000a480601007387 */ /* 0x000fe20000100a00 */
[----:B------:R-:W-:-:S03]  /*22ae0*/  IMAD.WIDE R168, R3, 0x4, R28 ;  /* 0x0000000403a87825 */ /* 0x000fc600078e021c */
[----:B------:R-:W4:Y:S04]  /*22af0*/  LDL.LU.64 R28, [R1+0x9d8] ;  /* 0x0009d800011c7983 */ /* 0x000f280000300a00 */
[----:B------:R-:W-:Y:S04]  /*22b00*/  STL.64 [R1+0xa40], R190 ;  /* 0x000a40be01007387 */ /* 0x000fe80000100a00 */
[----:B------:R-:W4:Y:S01]  /*22b10*/  LDL.LU.64 R12, [R1+0x9d0] ;  /* 0x0009d000010c7983 */ /* 0x000f220000300a00 */
[----:B------:R-:W-:-:S03]  /*22b20*/  IMAD.WIDE R62, R3, 0x4, R32 ;  /* 0x00000004033e7825 */ /* 0x000fc600078e0220 */
[----:B------:R-:W4:Y:S01]  /*22b30*/  LDL.LU.64 R32, [R1+0x9c8] ;  /* 0x0009c80001207983 */ /* 0x000f220000300a00 */
[----:B------:R-:W-:-:S03]  /*22b40*/  IMAD.WIDE R182, R3, 0x4, R26 ;  /* 0x0000000403b67825 */ /* 0x000fc600078e021a */
[----:B------:R-:W-:Y:S04]  /*22b50*/  STL.64 [R1+0xa38], R40 ;  /* 0x000a382801007387 */ /* 0x000fe80000100a00 */
[----:B------:R1:W-:Y:S04]  /*22b60*/  STL.64 [R1+0xa28], R168 ;  /* 0x000a28a801007387 */ /* 0x0003e80000100a00 */
[----:B------:R-:W4:Y:S01]  /*22b70*/  LDL.LU.64 R26, [R1+0x9c0] ;  /* 0x0009c000011a7983 */ /* 0x000f220000300a00 */
[----:B--2---:R-:W-:-:S03]  /*22b80*/  IMAD.WIDE R164, R3, 0x4, R30 ;  /* 0x0000000403a47825 */ /* 0x004fc600078e021e */
[----:B------:R-:W2:Y:S04]  /*22b90*/  LDL.LU.64 R30, [R1+0x9b8] ;  /* 0x0009b800011e7983 */ /* 0x000ea80000300a00 */
[----:B------:R-:W-:Y:S01]  /*22ba0*/  STL.64 [R1+0xa30], R182 ;  /* 0x000a30b601007387 */ /* 0x000fe20000100a00 */
[----:B------:R-:W-:-:S03]  /*22bb0*/  IMAD.WIDE R64, R3, 0x4, R20 ;  /* 0x0000000403407825 */ /* 0x000fc600078e0214 */
[----:B------:R-:W-:Y:S04]  /*22bc0*/  STL.64 [R1+0xa20], R62 ;  /* 0x000a203e01007387 */ /* 0x000fe80000100a00 */
[----:B------:R-:W2:Y:S01]  /*22bd0*/  LDL.LU.64 R20, [R1+0x9b0] ;  /* 0x0009b00001147983 */ /* 0x000ea20000300a00 */
[----:B-1----:R-:W-:-:S03]  /*22be0*/  IMAD.WIDE R4, R3, 0x4, R38 ;  /* 0x0000000403047825 */ /* 0x002fc600078e0226 */
[----:B------:R-:W2:Y:S04]  /*22bf0*/  LDL.LU.64 R38, [R1+0x9a8] ;  /* 0x0009a80001267983 */ /* 0x000ea80000300a00 */
[----:B------:R-:W-:Y:S01]  /*22c00*/  STL.64 [R1+0xa18], R164 ;  /* 0x000a18a401007387 */ /* 0x000fe20000100a00 */
[----:B------:R-:W-:-:S04]  /*22c10*/  IMAD.WIDE R188, R3, 0x4, R22 ;  /* 0x0000000403bc7825 */ /* 0x000fc800078e0216 */
[C---:B------:R-:W-:Y:S02]  /*22c20*/  IMAD.WIDE R42, R3.reuse, 0x4, R34 ;  /* 0x00000004032a7825 */ /* 0x040fe400078e0222 */
[----:B------:R-:W2:Y:S04]  /*22c30*/  LDL.LU.64 R34, [R1+0x9a0] ;  /* 0x0009a00001227983 */ /* 0x000ea80000300a00 */
[----:B------:R-:W-:Y:S04]  /*22c40*/  STL.64 [R1+0xa10], R64 ;  /* 0x000a104001007387 */ /* 0x000fe80000100a00 */
[----:B------:R-:W-:Y:S01]  /*22c50*/  STL.64 [R1+0xa08], R4 ;  /* 0x000a080401007387 */ /* 0x000fe20000100a00 */
[----:B------:R-:W-:-:S04]  /*22c60*/  IMAD.WIDE R180, R3, 0x4, R16 ;  /* 0x0000000403b47825 */ /* 0x000fc800078e0210 */
[C---:B---3--:R-:W-:Y:S02]  /*22c70*/  IMAD.WIDE R154, R3.reuse, 0x4, R36 ;  /* 0x00000004039a7825 */ /* 0x048fe400078e0224 */
[----:B------:R-:W3:Y:S04]  /*22c80*/  LDL.LU.64 R36, [R1+0x998] ;  /* 0x0009980001247983 */ /* 0x000ee80000300a00 */
[----:B------:R-:W-:Y:S04]  /*22c90*/  STL.64 [R1+0xa00], R188 ;  /* 0x000a00bc01007387 */ /* 0x000fe80000100a00 */
[----:B------:R-:W3:Y:S01]  /*22ca0*/  LDL.LU.64 R22, [R1+0x990] ;  /* 0x0009900001167983 */ /* 0x000ee20000300a00 */
[----:B----4-:R-:W-:-:S03]  /*22cb0*/  IMAD.WIDE R202, R3, 0x4, R24 ;  /* 0x0000000403ca7825 */ /* 0x010fc600078e0218 */
        /* <DEDUP_REMOVED lines=11> */
[----:B------:R-:W-:Y:S01]  /*22d70*/  STL.64 [R1+0x9d8], R210 ;  /* 0x0009d8d201007387 */ /* 0x000fe20000100a00 */
[----:B------:R-:W-:-:S03]  /*22d80*/  IMAD.WIDE R94, R3, 0x4, R26 ;  /* 0x00000004035e7825 */ /* 0x000fc600078e021a */
[----:B------:R-:W4:Y:S01]  /*22d90*/  LDL.LU.64 R26, [R1+0x968] ;  /* 0x00096800011a7983 */ /* 0x000f220000300a00 */
[----:B--2---:R-:W-:-:S03]  /*22da0*/  IMAD.WIDE R44, R3, 0x4, R30 ;  /* 0x00000004032c7825 */ /* 0x004fc600078e021e */
[----:B------:R-:W2:Y:S04]  /*22db0*/  LDL.LU.64 R30, [R1+0x960] ;  /* 0x00096000011e7983 */ /* 0x000ea80000300a00 */
[----:B------:R-:W-:Y:S04]  /*22dc0*/  STL.64 [R1+0x9d0], R72 ;  /* 0x0009d04801007387 */ /* 0x000fe80000100a00 */
[----:B------:R-:W-:Y:S01]  /*22dd0*/  STL.64 [R1+0x9c8], R10 ;  /* 0x0009c80a01007387 */ /* 0x000fe20000100a00 */
[----:B------:R-:W-:-:S04]  /*22de0*/  IMAD.WIDE R178, R3, 0x4, R20 ;  /* 0x0000000403b27825 */ /* 0x000fc800078e0214 */
[C---:B------:R-:W-:Y:S02]  /*22df0*/  IMAD.WIDE R140, R3.reuse, 0x4, R38 ;  /* 0x00000004038c7825 */ /* 0x040fe400078e0226 */
[----:B------:R-:W2:Y:S04]  /*22e00*/  LDL.LU.64 R38, [R1+0x958] ;  /* 0x0009580001267983 */ /* 0x000ea80000300a00 */
[----:B------:R-:W-:Y:S04]  /*22e10*/  STL.64 [R1+0x9c0], R94 ;  /* 0x0009c05e01007387 */ /* 0x000fe80000100a00 */
[----:B------:R-:W2:Y:S01]  /*22e20*/  LDL.LU.64 R20, [R1+0x950] ;  /* 0x0009500001147983 */ /* 0x000ea20000300a00 */
[----:B------:R-:W-:-:S03]  /*22e30*/  IMAD.WIDE R204, R3, 0x4, R34 ;  /* 0x0000000403cc7825 */ /* 0x000fc600078e0222 */
[----:B------:R-:W2:Y:S04]  /*22e40*/  LDL.LU.64 R34, [R1+0x948] ;  /* 0x0009480001227983 */ /* 0x000ea80000300a00 */
[----:B------:R-:W-:Y:S04]  /*22e50*/  STL.64 [R1+0x9b8], R44 ;  /* 0x0009b82c01007387 */ /* 0x000fe80000100a00 */
[----:B------:R1:W-:Y:S04]  /*22e60*/  STL.64 [R1+0x9a8], R140 ;  /* 0x0009a88c01007387 */ /* 0x0003e80000100a00 */
[----:B------:R-:W2:Y:S01]  /*22e70*/  LDL.LU.64 R12, [R1+0x940] ;  /* 0x00094000010c7983 */ /* 0x000ea20000300a00 */
[----:B---3--:R-:W-:-:S03]  /*22e80*/  IMAD.WIDE R98, R3, 0x4, R36 ;  /* 0x0000000403627825 */ /* 0x008fc600078e0224 */
[----:B------:R-:W3:Y:S04]  /*22e90*/  LDL.LU.64 R36, [R1+0x938] ;  /* 0x0009380001247983 */ /* 0x000ee80000300a00 */
[----:B------:R-:W-:Y:S01]  /*22ea0*/  STL.64 [R1+0x9b0], R178 ;  /* 0x0009b0b201007387 */ /* 0x000fe20000100a00 */
[----:B------:R-:W-:-:S03]  /*22eb0*/  IMAD.WIDE R222, R3, 0x4, R22 ;  /* 0x0000000403de7825 */ /* 0x000fc600078e0216 */
[----:B------:R-:W-:Y:S04]  /*22ec0*/  STL.64 [R1+0x9a0], R204 ;  /* 0x0009a0cc01007387 */ /* 0x000fe80000100a00 */
[----:B------:R-:W3:Y:S01]  /*22ed0*/  LDL.LU.64 R22, [R1+0x930] ;  /* 0x0009300001167983 */ /* 0x000ee20000300a00 */
[----:B----4-:R-:W-:-:S03]  /*22ee0*/  IMAD.WIDE R8, R3, 0x4, R24 ;  /* 0x0000000403087825 */ /* 0x010fc600078e0218 */
[----:B------:R-:W4:Y:S04]  /*22ef0*/  LDL.LU.64 R24, [R1+0x758] ;  /* 0x0007580001187983 */ /* 0x000f280000300a00 */
[----:B------:R-:W-:Y:S01]  /*22f00*/  STL.64 [R1+0x998], R98 ;  /* 0x0009986201007387 */ /* 0x000fe20000100a00 */
        /* <DEDUP_REMOVED lines=8> */
[----:B------:R-:W-:-:S03]  /*22f90*/  IMAD.WIDE R106, R3, 0x4, R26 ;  /* 0x00000004036a7825 */ /* 0x000fc600078e021a */
[----:B------:R-:W4:Y:S04]  /*22fa0*/  LDL.LU.64 R16, [R1+0x740] ;  /* 0x0007400001107983 */ /* 0x000f280000300a00 */
[----:B------:R-:W4:Y:S01]  /*22fb0*/  LDL.LU.64 R26, [R1+0x6a8] ;  /* 0x0006a800011a7983 */ /* 0x000f220000300a00 */
[----:B--2---:R-:W-:-:S03]  /*22fc0*/  IMAD.WIDE R160, R3, 0x4, R30 ;  /* 0x0000000403a07825 */ /* 0x004fc600078e021e */
[----:B------:R-:W-:Y:S04]  /*22fd0*/  STL.64 [R1+0x978], R46 ;  /* 0x0009782e01007387 */ /* 0x000fe80000100a00 */
[----:B------:R2:W-:Y:S04]  /*22fe0*/  STL.64 [R1+0x968], R106 ;  /* 0x0009686a01007387 */ /* 0x0005e80000100a00 */
[----:B------:R-:W2:Y:S01]  /*22ff0*/  LDL.LU.64 R30, [R1+0x6a0] ;  /* 0x0006a000011e7983 */ /* 0x000ea20000300a00 */
[----:B------:R-:W-:-:S03]  /*23000*/  IMAD.WIDE R112, R3, 0x4, R38 ;  /* 0x0000000403707825 */ /* 0x000fc600078e0226 */
[----:B------:R-:W2:Y:S04]  /*23010*/  LDL.LU.64 R38, [R1+0x678] ;  /* 0x0006780001267983 */ /* 0x000ea80000300a00 */
[----:B------:R-:W-:Y:S01]  /*23020*/  STL.64 [R1+0x970], R176 ;  /* 0x000970b001007387 */ /* 0x000fe20000100a00 */
[----:B------:R-:W-:-:S03]  /*23030*/  IMAD.WIDE R110, R3, 0x4, R20 ;  /* 0x00000004036e7825 */ /* 0x000fc600078e0214 */
[----:B------:R-:W-:Y:S04]  /*23040*/  STL.64 [R1+0x960], R160 ;  /* 0x000960a001007387 */ /* 0x000fe80000100a00 */
[----:B------:R-:W2:Y:S01]  /*23050*/  LDL.LU.64 R20, [R1+0x670] ;  /* 0x0006700001147983 */ /* 0x000ea20000300a00 */
[----:B------:R-:W-:-:S03]  /*23060*/  IMAD.WIDE R130, R3, 0x4, R34 ;  /* 0x0000000403827825 */ /* 0x000fc600078e0222 */
[----:B------:R-:W2:Y:S04]  /*23070*/  LDL.LU.64 R34, [R1+0x628] ;  /* 0x0006280001227983 */ /* 0x000ea80000300a00 */
[----:B------:R-:W-:Y:S01]  /*23080*/  STL.64 [R1+0x958], R112 ;  /* 0x0009587001007387 */ /* 0x000fe20000100a00 */
[----:B------:R-:W-:-:S04]  /*23090*/  IMAD.WIDE R90, R3, 0x4, R12 ;  /* 0x00000004035a7825 */ /* 0x000fc800078e020c */
        /* <DEDUP_REMOVED lines=8> */
[----:B------:R1:W-:Y:S04]  /*23120*/  STL.64 [R1+0x758], R138 ;  /* 0x0007588a01007387 */ /* 0x0003e80000100a00 */
[----:B------:R-:W4:Y:S01]  /*23130*/  LDL.LU.64 R14, [R1+0x610] ;  /* 0x00061000010e7983 */ /* 0x000f220000300a00 */
[----:B------:R-:W-:-:S03]  /*23140*/  IMAD.WIDE R114, R3, 0x4, R28 ;  /* 0x0000000403727825 */ /* 0x000fc600078e021c */
[----:B------:R-:W4:Y:S04]  /*23150*/  LDL.LU.64 R28, [R1+0x608] ;  /* 0x00060800011c7983 */ /* 0x000f280000300a00 */
[----:B------:R-:W4:Y:S01]  /*23160*/  LDL.LU.64 R12, [R1+0x600] ;  /* 0x00060000010c7983 */ /* 0x000f220000300a00 */
[----:B------:R-:W-:-:S03]  /*23170*/  IMAD.WIDE R216, R3, 0x4, R32 ;  /* 0x0000000403d87825 */ /* 0x000fc600078e0220 */
[----:B------:R-:W4:Y:S01]  /*23180*/  LDL.LU.64 R32, [R1+0x548] ;  /* 0x0005480001207983 */ /* 0x000f220000300a00 */
[----:B------:R-:W-:-:S05]  /*23190*/  IMAD.WIDE R150, R3, 0x4, R22 ;  /* 0x0000000403967825 */ /* 0x000fca00078e0216 */
[----:B------:R-:W-:Y:S01]  /*231a0*/  STL.64 [R1+0x930], R150 ;  /* 0x0009309601007387 */ /* 0x000fe20000100a00 */
[----:B------:R-:W-:-:S03]  /*231b0*/  IMAD.WIDE R152, R3, 0x4, R16 ;  /* 0x0000000403987825 */ /* 0x000fc600078e0210 */
[----:B------:R-:W-:Y:S01]  /*231c0*/  STL.64 [R1+0x750], R114 ;  /* 0x0007507201007387 */ /* 0x000fe20000100a00 */
[----:B------:R-:W-:-:S03]  /*231d0*/  IMAD.WIDE R128, R3, 0x4, R26 ;  /* 0x0000000403807825 */ /* 0x000fc600078e021a */
[----:B------:R-:W4:Y:S04]  /*231e0*/  LDL.LU.64 R26, [R1+0x540] ;  /* 0x00054000011a7983 */ /* 0x000f280000300a00 */
[----:B------:R-:W-:Y:S01]  /*231f0*/  STL.64 [R1+0x748], R216 ;  /* 0x000748d801007387 */ /* 0x000fe20000100a00 */
[----:B--2---:R-:W-:-:S03]  /*23200*/  IMAD.WIDE R88, R3, 0x4, R30 ;  /* 0x0000000403587825 */ /* 0x004fc600078e021e */
[----:B------:R-:W2:Y:S01]  /*23210*/  LDL.LU.64 R30, [R1+0x538] ;  /* 0x00053800011e7983 */ /* 0x000ea20000300a00 */
[----:B------:R-:W-:-:S03]  /*23220*/  IMAD.WIDE R50, R3, 0x4, R38 ;  /* 0x0000000403327825 */ /* 0x000fc600078e0226 */
[----:B------:R-:W2:Y:S04]  /*23230*/  LDL.LU.64 R38, [R1+0x530] ;  /* 0x0005300001267983 */ /* 0x000ea80000300a00 */
[----:B------:R-:W-:Y:S04]  /*23240*/  STL.64 [R1+0x740], R152 ;  /* 0x0007409801007387 */ /* 0x000fe80000100a00 */
[----:B------:R-:W-:Y:S01]  /*23250*/  STL.64 [R1+0x6a8], R128 ;  /* 0x0006a88001007387 */ /* 0x000fe20000100a00 */
[----:B------:R-:W-:-:S03]  /*23260*/  IMAD.WIDE R234, R3, 0x4, R34 ;  /* 0x0000000403ea7825 */ /* 0x000fc600078e0222 */
[----:B------:R-:W2:Y:S04]  /*23270*/  LDL.LU.64 R34, [R1+0x4a8] ;  /* 0x0004a80001227983 */ /* 0x000ea80000300a00 */
[----:B------:R-:W-:Y:S01]  /*23280*/  STL.64 [R1+0x6a0], R88 ;  /* 0x0006a05801007387 */ /* 0x000fe20000100a00 */
[----:B------:R-:W-:-:S04]  /*23290*/  IMAD.WIDE R148, R3, 0x4, R20 ;  /* 0x0000000403947825 */ /* 0x000fc800078e0214 */
[C---:B---3--:R-:W-:Y:S02]  /*232a0*/  IMAD.WIDE R84, R3.reuse, 0x4, R36 ;  /* 0x0000000403547825 */ /* 0x048fe400078e0224 */
[----:B------:R-:W3:Y:S04]  /*232b0*/  LDL.LU.64 R36, [R1+0x4a0] ;  /* 0x0004a00001247983 */ /* 0x000ee80000300a00 */
[----:B------:R-:W3:Y:S04]  /*232c0*/  LDL.LU.64 R22, [R1+0x498] ;  /* 0x0004980001167983 */ /* 0x000ee80000300a00 */
[----:B------:R-:W-:Y:S04]  /*232d0*/  STL.64 [R1+0x678], R50 ;  /* 0x0006783201007387 */ /* 0x000fe80000100a00 */
[----:B------:R1:W-:Y:S04]  /*232e0*/  STL.64 [R1+0x628], R234 ;  /* 0x000628ea01007387 */ /* 0x0003e80000100a00 */
[----:B------:R-:W3:Y:S04]  /*232f0*/  LDL.LU.64 R16, [R1+0x490] ;  /* 0x0004900001107983 */ /* 0x000ee80000300a00 */
[----:B------:R-:W3:Y:S01]  /*23300*/  LDL.LU.64 R20, [R1+0x488] ;  /* 0x0004880001147983 */ /* 0x000ee20000300a00 */
[----:B----4-:R-:W-:-:S03]  /*23310*/  IMAD.WIDE R126, R3, 0x4, R24 ;  /* 0x00000004037e7825 */ /* 0x010fc600078e0218 */
[----:B------:R-:W4:Y:S04]  /*23320*/  LDL.LU.64 R24, [R1+0x480] ;  /* 0x0004800001187983 */ /* 0x000f280000300a00 */
[----:B------:R-:W-:Y:S04]  /*23330*/  STL.64 [R1+0x670], R148 ;  /* 0x0006709401007387 */ /* 0x000fe80000100a00 */
[----:B------:R-:W-:Y:S01]  /*23340*/  STL.64 [R1+0x620], R84 ;  /* 0x0006205401007387 */ /* 0x000fe20000100a00 */
[----:B------:R-:W-:-:S03]  /*23350*/  IMAD.WIDE R122, R3, 0x4, R28 ;  /* 0x00000004037a7825 */ /* 0x000fc600078e021c */
[----:B------:R-:W4:Y:S04]  /*23360*/  LDL.LU.64 R28, [R1+0x478] ;  /* 0x00047800011c7983 */ /* 0x000f280000300a00 */
[----:B------:R-:W-:Y:S01]  /*23370*/  STL.64 [R1+0x618], R126 ;  /* 0x0006187e01007387 */ /* 0x000fe20000100a00 */
[----:B------:R-:W-:-:S03]  /*23380*/  IMAD.WIDE R52, R3, 0x4, R32 ;  /* 0x0000000403347825 */ /* 0x000fc600078e0220 */
[----:B------:R-:W4:Y:S01]  /*23390*/  LDL.LU.64 R32, [R1+0x470] ;  /* 0x0004700001207983 */ /* 0x000f220000300a00 */
[----:B------:R-:W-:-:S04]  /*233a0*/  IMAD.WIDE R70, R3, 0x4, R14 ;  /* 0x0000000403467825 */ /* 0x000fc800078e020e */
[C---:B------:R-:W-:Y:S01]  /*233b0*/  IMAD.WIDE R82, R3.reuse, 0x4, R12 ;  /* 0x0000000403527825 */ /* 0x040fe200078e020c */
[----:B------:R-:W-:Y:S03]  /*233c0*/  STL.64 [R1+0x610], R70 ;  /* 0x0006104601007387 */ /* 0x000fe60000100a00 */
[C---:B------:R-:W-:Y:S02]  /*233d0*/  IMAD.WIDE R146, R3.reuse, 0x4, R26 ;  /* 0x0000000403927825 */ /* 0x040fe400078e021a */
[----:B------:R-:W4:Y:S04]  /*233e0*/  LDL.LU.64 R26, [R1+0x468] ;  /* 0x00046800011a7983 */ /* 0x000f280000300a00 */
[----:B------:R-:W-:Y:S04]  /*233f0*/  STL.64 [R1+0x608], R122 ;  /* 0x0006087a01007387 */ /* 0x000fe80000100a00 */
[----:B------:R-:W-:Y:S01]  /*23400*/  STL.64 [R1+0x600], R82 ;  /* 0x0006005201007387 */ /* 0x000fe20000100a00 */
[----:B--2---:R-:W-:-:S03]  /*23410*/  IMAD.WIDE R166, R3, 0x4, R30 ;  /* 0x0000000403a67825 */ /* 0x004fc600078e021e */
[----:B------:R-:W2:Y:S01]  /*23420*/  LDL.LU.64 R30, [R1+0x408] ;  /* 0x00040800011e7983 */ /* 0x000ea20000300a00 */
[----:B------:R-:W-:-:S03]  /*23430*/  IMAD.WIDE R102, R3, 0x4, R38 ;  /* 0x0000000403667825 */ /* 0x000fc600078e0226 */
[----:B------:R-:W2:Y:S04]  /*23440*/  LDL.LU.64 R38, [R1+0x400] ;  /* 0x0004000001267983 */ /* 0x000ea80000300a00 */
[----:B------:R-:W-:Y:S04]  /*23450*/  STL.64 [R1+0x1d58], R52 ;  /* 0x001d583401007387 */ /* 0x000fe80000100a00 */
[----:B------:R1:W-:Y:S01]  /*23460*/  STL.64 [R1+0x1d48], R166 ;  /* 0x001d48a601007387 */ /* 0x0003e20000100a00 */
[----:B------:R-:W-:-:S03]  /*23470*/  IMAD.WIDE R212, R3, 0x4, R34 ;  /* 0x0000000403d47825 */ /* 0x000fc600078e0222 */
[----:B------:R-:W2:Y:S04]  /*23480*/  LDL.LU.64 R34, [R1+0x3f8] ;  /* 0x0003f80001227983 */ /* 0x000ea80000300a00 */
[----:B------:R-:W-:Y:S04]  /*23490*/  STL.64 [R1+0x1d50], R146 ;  /* 0x001d509201007387 */ /* 0x000fe80000100a00 */
[----:B------:R-:W-:Y:S01]  /*234a0*/  STL.64 [R1+0x1d40], R102 ;  /* 0x001d406601007387 */ /* 0x000fe20000100a00 */
[----:B---3--:R-:W-:-:S03]  /*234b0*/  IMAD.WIDE R224, R3, 0x4, R36 ;  /* 0x0000000403e07825 */ /* 0x008fc600078e0224 */
[----:B------:R-:W3:Y:S01]  /*234c0*/  LDL.LU.64 R36, [R1+0x3f0] ;  /* 0x0003f00001247983 */ /* 0x000ee20000300a00 */
[----:B------:R-:W-:-:S03]  /*234d0*/  IMAD.WIDE R120, R3, 0x4, R22 ;  /* 0x0000000403787825 */ /* 0x000fc600078e0216 */
[----:B------:R-:W-:Y:S04]  /*234e0*/  STL.64 [R1+0x1d38], R212 ;  /* 0x001d38d401007387 */ /* 0x000fe80000100a00 */
[----:B------:R-:W3:Y:S04]  /*234f0*/  LDL.LU.64 R14, [R1+0x3e8] ;  /* 0x0003e800010e7983 */ /* 0x000ee80000300a00 */
[----:B------:R-:W-:Y:S01]  /*23500*/  STL.64 [R1+0x1d30], R224 ;  /* 0x001d30e001007387 */ /* 0x000fe20000100a00 */
[----:B------:R-:W-:-:S04]  /*23510*/  IMAD.WIDE R80, R3, 0x4, R16 ;  /* 0x0000000403507825 */ /* 0x000fc800078e0210 */
[C---:B------:R-:W-:Y:S02]  /*23520*/  IMAD.WIDE R54, R3.reuse, 0x4, R20 ;  /* 0x0000000403367825 */ /* 0x040fe400078e0214 */
[----:B------:R-:W3:Y:S02]  /*23530*/  LDL.LU.64 R20, [R1+0x3e0] ;  /* 0x0003e00001147983 */ /* 0x000ee40000300a00 */
[C---:B----4-:R-:W-:Y:S02]  /*23540*/  IMAD.WIDE R16, R3.reuse, 0x4, R24 ;  /* 0x0000000403107825 */ /* 0x050fe400078e0218 */
[----:B------:R-:W4:Y:S04]  /*23550*/  LDL.LU.64 R24, [R1+0x3d8] ;  /* 0x0003d80001187983 */ /* 0x000f280000300a00 */
[----:B------:R-:W-:Y:S01]  /*23560*/  STL.64 [R1+0x1d28], R120 ;  /* 0x001d287801007387 */ /* 0x000fe20000100a00 */
[----:B------:R-:W-:-:S03]  /*23570*/  IMAD.WIDE R170, R3, 0x4, R28 ;  /* 0x0000000403aa7825 */ /* 0x000fc600078e021c */
[----:B------:R-:W4:Y:S04]  /*23580*/  LDL.LU.64 R28, [R1+0x3d0] ;  /* 0x0003d000011c7983 */ /* 0x000f280000300a00 */
[----:B------:R-:W-:Y:S01]  /*23590*/  STL.64 [R1+0x1d20], R80 ;  /* 0x001d205001007387 */ /* 0x000fe20000100a00 */
[----:B------:R-:W-:-:S03]  /*235a0*/  IMAD.WIDE R200, R3, 0x4, R32 ;  /* 0x0000000403c87825 */ /* 0x000fc600078e0220 */
[----:B------:R-:W4:Y:S04]  /*235b0*/  LDL.LU.64 R32, [R1+0x3c8] ;  /* 0x0003c80001207983 */ /* 0x000f280000300a00 */
[----:B------:R-:W-:Y:S04]  /*235c0*/  STL.64 [R1+0x1d18], R54 ;  /* 0x001d183601007387 */ /* 0x000fe80000100a00 */
[----:B------:R1:W-:Y:S04]  /*235d0*/  STL.64 [R1+0x1d08], R170 ;  /* 0x001d08aa01007387 */ /* 0x0003e80000100a00 */
[----:B------:R-:W4:Y:S04]  /*235e0*/  LDL.LU.64 R116, [R1+0x3c0] ;  /* 0x0003c00001747983 */ /* 0x000f280000300a00 */
[----:B------:R-:W-:Y:S04]  /*235f0*/  STL.64 [R1+0x1d10], R16 ;  /* 0x001d101001007387 */ /* 0x000fe80000100a00 */
[----:B------:R-:W-:Y:S04]  /*23600*/  STL.64 [R1+0x1d00], R200 ;  /* 0x001d00c801007387 */ /* 0x000fe80000100a00 */
[----:B------:R-:W4:Y:S04]  /*23610*/  LDL.LU.64 R76, [R1+0x3b8] ;  /* 0x0003b800014c7983 */ /* 0x000f280000300a00 */
[----:B------:R-:W4:Y:S04]  /*23620*/  LDL.LU.64 R58, [R1+0x3b0] ;  /* 0x0003b000013a7983 */ /* 0x000f280000300a00 */
[----:B------:R-:W4:Y:S01]  /*23630*/  LDL.LU.64 R12, [R1+0x1060] ;  /* 0x00106000010c7983 */ /* 0x000f220000300a00 */
[----:B------:R-:W-:-:S04]  /*23640*/  IMAD.WIDE R100, R3, 0x4, R26 ;  /* 0x0000000403647825 */ /* 0x000fc800078e021a */
[----:B--2---:R-:W-:-:S04]  /*23650*/  IMAD.WIDE R156, R3, 0x4, R30 ;  /* 0x00000004039c7825 */ /* 0x004fc800078e021e */
[C---:B------:R-:W-:Y:S02]  /*23660*/  IMAD.WIDE R118, R3.reuse, 0x4, R38 ;  /* 0x0000000403767825 */ /* 0x040fe400078e0226 */
[----:B------:R-:W2:Y:S04]  /*23670*/  LDL.LU.64 R38, [R1+0x1270] ;  /* 0x0012700001267983 */ /* 0x000ea80000300a00 */
[----:B------:R-:W-:Y:S01]  /*23680*/  STL.64 [R1+0x1cf8], R100 ;  /* 0x001cf86401007387 */ /* 0x000fe20000100a00 */
[----:B------:R-:W-:-:S03]  /*23690*/  IMAD.WIDE R78, R3, 0x4, R34 ;  /* 0x00000004034e7825 */ /* 0x000fc600078e0222 */
[----:B------:R-:W2:Y:S04]  /*236a0*/  LDL.LU.64 R34, [R1+0x1288] ;  /* 0x0012880001227983 */ /* 0x000ea80000300a00 */
[----:B------:R-:W2:Y:S04]  /*236b0*/  LDL.LU.64 R30, [R1+0x1290] ;  /* 0x00129000011e7983 */ /* 0x000ea80000300a00 */
[----:B------:R-:W2:Y:S04]  /*236c0*/  LDL.LU.64 R26, [R1+0x1298] ;  /* 0x00129800011a7983 */ /* 0x000ea80000300a00 */
[----:B------:R-:W2:Y:S01]  /*236d0*/  LDL.LU.64 R22, [R1+0x12a8] ;  /* 0x0012a80001167983 */ /* 0x000ea20000300a00 */
[----:B---3--:R-:W-:-:S03]  /*236e0*/  IMAD.WIDE R56, R3, 0x4, R36 ;  /* 0x0000000403387825 */ /* 0x008fc600078e0224 */
[----:B------:R-:W3:Y:S04]  /*236f0*/  LDL.LU.64 R36, [R1+0x12b8] ;  /* 0x0012b80001247983 */ /* 0x000ee80000300a00 */
[----:B------:R-:W-:Y:S01]  /*23700*/  STL.64 [R1+0x1cf0], R156 ;  /* 0x001cf09c01007387 */ /* 0x000fe20000100a00 */
[----:B------:R-:W-:-:S03]  /*23710*/  IMAD.WIDE R14, R3, 0x4, R14 ;  /* 0x00000004030e7825 */ /* 0x000fc600078e020e */
[----:B------:R-:W-:Y:S04]  /*23720*/  STL.64 [R1+0x1ce8], R118 ;  /* 0x001ce87601007387 */ /* 0x000fe80000100a00 */
[----:B------:R-:W-:Y:S01]  /*23730*/  STL.64 [R1+0x1ce0], R78 ;  /* 0x001ce04e01007387 */ /* 0x000fe20000100a00 */
[----:B------:R-:W-:-:S03]  /*23740*/  IMAD.WIDE R230, R3, 0x4, R20 ;  /* 0x0000000403e67825 */ /* 0x000fc600078e0214 */
[----:B------:R-:W-:Y:S04]  /*23750*/  STL.64 [R1+0x1cd8], R56 ;  /* 0x001cd83801007387 */ /* 0x000fe80000100a00 */
[----:B------:R1:W-:Y:S01]  /*23760*/  STL.64 [R1+0x540], R230 ;  /* 0x000540e601007387 */ /* 0x0003e20000100a00 */
[----:B----4-:R-:W-:-:S03]  /*23770*/  IMAD.WIDE R206, R3, 0x4, R24 ;  /* 0x0000000403ce7825 */ /* 0x010fc600078e0218 */
[----:B------:R-:W-:Y:S04]  /*23780*/  STL.64 [R1+0x548], R14 ;  /* 0x0005480e01007387 */ /* 0x000fe80000100a00 */
[----:B------:R4:W-:Y:S01]  /*23790*/  STL.64 [R1+0x538], R206 ;  /* 0x000538ce01007387 */ /* 0x0009e20000100a00 */
[----:B------:R-:W-:-:S04]  /*237a0*/  IMAD.WIDE R172, R3, 0x4, R28 ;  /* 0x0000000403ac7825 */ /* 0x000fc800078e021c */
[C---:B------:R-:W-:Y:S02]  /*237b0*/  IMAD.WIDE R232, R3.reuse, 0x4, R32 ;  /* 0x0000000403e87825 */ /* 0x040fe400078e0220 */
[----:B------:R-:W4:Y:S04]  /*237c0*/  LDL.LU.64 R32, [R1+0x12c8] ;  /* 0x0012c80001207983 */ /* 0x000f280000300a00 */
[----:B------:R-:W4:Y:S04]  /*237d0*/  LDL.LU.64 R28, [R1+0x12d8] ;  /* 0x0012d800011c7983 */ /* 0x000f280000300a00 */
[----:B------:R-:W4:Y:S01]  /*237e0*/  LDL.LU.64 R24, [R1+0x12e8] ;  /* 0x0012e80001187983 */ /* 0x000f220000300a00 */
[----:B------:R-:W-:-:S03]  /*237f0*/  IMAD.WIDE R116, R3, 0x4, R116 ;  /* 0x0000000403747825 */ /* 0x000fc600078e0274 */
[----:B------:R-:W4:Y:S04]  /*23800*/  LDL.LU.64 R20, [R1+0x12f8] ;  /* 0x0012f80001147983 */ /* 0x000f280000300a00 */
[----:B------:R1:W-:Y:S01]  /*23810*/  STL.64 [R1+0x530], R172 ;  /* 0x000530ac01007387 */ /* 0x0003e20000100a00 */
[----:B------:R-:W-:-:S03]  /*23820*/  IMAD.WIDE R76, R3, 0x4, R76 ;  /* 0x00000004034c7825 */ /* 0x000fc600078e024c */
[----:B------:R1:W-:Y:S01]  /*23830*/  STL.64 [R1+0x498], R232 ;  /* 0x000498e801007387 */ /* 0x0003e20000100a00 */
[----:B------:R-:W-:-:S03]  /*23840*/  IMAD.WIDE R58, R3, 0x4, R58 ;  /* 0x00000004033a7825 */ /* 0x000fc600078e023a */
[----:B------:R1:W-:Y:S01]  /*23850*/  STL.64 [R1+0x490], R116 ;  /* 0x0004907401007387 */ /* 0x0003e20000100a00 */
[----:B------:R-:W-:-:S03]  /*23860*/  IMAD.WIDE R12, R3, 0x4, R12 ;  /* 0x00000004030c7825 */ /* 0x000fc600078e020c */
[----:B------:R1:W-:Y:S04]  /*23870*/  STL.64 [R1+0x478], R76 ;  /* 0x0004784c01007387 */ /* 0x0003e80000100a00 */
[----:B------:R1:W-:Y:S04]  /*23880*/  STL.64 [R1+0x470], R58 ;  /* 0x0004703a01007387 */ /* 0x0003e80000100a00 */
[----:B------:R1:W-:Y:S04]  /*23890*/  STL.64 [R1+0x468], R12 ;  /* 0x0004680c01007387 */ /* 0x0003e80000100a00 */
[----:B------:R-:W4:Y:S04]  /*238a0*/  LDL.64 R136, [R1+0x288] ;  /* 0x0002880001887983 */ /* 0x000f280000100a00 */
[----:B------:R-:W4:Y:S04]  /*238b0*/  LDL.64 R144, [R1+0x318] ;  /* 0x0003180001907983 */ /* 0x000f280000100a00 */
[----:B------:R-:W4:Y:S04]  /*238c0*/  LDL.64 R208, [R1+0x398] ;  /* 0x0003980001d07983 */ /* 0x000f280000100a00 */
[----:B------:R-:W4:Y:S04]  /*238d0*/  LDL.64 R66, [R1+0xf48] ;  /* 0x000f480001427983 */ /* 0x000f280000100a00 */
[----:B------:R-:W4:Y:S04]  /*238e0*/  LDL.64 R68, [R1+0xf08] ;  /* 0x000f080001447983 */ /* 0x000f280000100a00 */
[----:B------:R-:W4:Y:S04]  /*238f0*/  LDL.64 R86, [R1+0xec8] ;  /* 0x000ec80001567983 */ /* 0x000f280000100a00 */
[----:B------:R-:W4:Y:S04]  /*23900*/  LDL.64 R158, [R1+0xe88] ;  /* 0x000e8800019e7983 */ /* 0x000f280000100a00 */
[----:B------:R-:W4:Y:S01]  /*23910*/  LDL.64 R226, [R1+0xe48] ;  /* 0x000e480001e27983 */ /* 0x000f220000100a00 */
[----:B------:R-:W-:Y:S01]  /*23920*/  ISETP.GE.U32.AND P1, PT, R2, 0x7ffffe85, PT ;  /* 0x7ffffe850200780c */ /* 0x000fe20003f26070 */
[----:B--2---:R-:W-:Y:S01]  /*23930*/  IMAD.WIDE R38, R252, 0x4, R38 ;  /* 0x00000004fc267825 */ /* 0x004fe200078e0226 */
[----:B------:R-:W-:Y:S01]  /*23940*/  ISETP.GE.U32.AND P3, PT, R0, 0x7ffffe81, PT ;  /* 0x7ffffe810000780c */ /* 0x000fe20003f66070 */
[----:B------:R-:W2:Y:S02]  /*23950*/  LDL.64 R248, [R1+0xe08] ;  /* 0x000e080001f87983 */ /* 0x000ea40000100a00 */
[----:B------:R-:W-:-:S02]  /*23960*/  IMAD.WIDE R34, R252, 0x4, R34 ;  /* 0x00000004fc227825 */ /* 0x000fc400078e0222 */
[----:B------:R1:W-:Y:S02]  /*23970*/  LDGSTS.E [R18+0x3bc00], [R38.64], !P2 ;  /* 0x3bc0000026127fae */ /* 0x0003e4000d121844 */
[C---:B------:R-:W-:Y:S02]  /*23980*/  IMAD.WIDE R30, R252.reuse, 0x4, R30 ;  /* 0x00000004fc1e7825 */ /* 0x040fe400078e021e */
[----:B------:R-:W2:Y:S02]  /*23990*/  LDL.64 R162, [R1+0xdc8] ;  /* 0x000dc80001a27983 */ /* 0x000ea40000100a00 */
[C---:B------:R-:W-:Y:S02]  /*239a0*/  IMAD.WIDE R26, R252.reuse, 0x4, R26 ;  /* 0x00000004fc1a7825 */ /* 0x040fe400078e021a */
[----:B------:R-:W2:Y:S02]  /*239b0*/  LDL.64 R174, [R1+0xf98] ;  /* 0x000f980001ae7983 */ /* 0x000ea40000100a00 */
[----:B------:R-:W-:-:S02]  /*239c0*/  IMAD.WIDE R22, R252, 0x4, R22 ;  /* 0x00000004fc167825 */ /* 0x000fc400078e0216 */
[----:B------:R-:W2:Y:S04]  /*239d0*/  LDL.64 R214, [R1+0x1c08] ;  /* 0x001c080001d67983 */ /* 0x000ea80000100a00 */
[----:B------:R-:W2:Y:S04]  /*239e0*/  LDL.64 R236, [R1+0x1c48] ;  /* 0x001c480001ec7983 */ /* 0x000ea80000100a00 */
[----:B------:R-:W2:Y:S04]  /*239f0*/  LDL.64 R242, [R1+0x1c88] ;  /* 0x001c880001f27983 */ /* 0x000ea80000100a00 */
[----:B------:R-:W2:Y:S04]  /*23a00*/  LDL.64 R198, [R1+0x1cc8] ;  /* 0x001cc80001c67983 */ /* 0x000ea80000100a00 */
[----:B------:R-:W2:Y:S01]  /*23a10*/  LDL.64 R2, [R1+0xb00] ;  /* 0x000b000001027983 */ /* 0x000ea20000100a00 */
[----:B---3--:R-:W-:-:S05]  /*23a20*/  IMAD.WIDE R36, R252, 0x4, R36 ;  /* 0x00000004fc247825 */ /* 0x008fca00078e0224 */
[----:B------:R3:W-:Y:S04]  /*23a30*/  LDGSTS.E [R18+0x3be00], [R36.64], !P2 ;  /* 0x3be0000024127fae */ /* 0x0007e8000d121844 */
[----:B------:R3:W-:Y:S01]  /*23a40*/  LDGSTS.E [R18+0x3cc00], [R34.64], !P5 ;  /* 0x3cc0000022127fae */ /* 0x0007e2000e921844 */
[----:B----4-:R-:W-:-:S04]  /*23a50*/  IMAD.WIDE R32, R252, 0x4, R32 ;  /* 0x00000004fc207825 */ /* 0x010fc800078e0220 */
[C---:B------:R-:W-:Y:S01]  /*23a60*/  IMAD.WIDE R28, R252.reuse, 0x4, R28 ;  /* 0x00000004fc1c7825 */ /* 0x040fe200078e021c */
[----:B------:R3:W-:Y:S03]  /*23a70*/  LDGSTS.E [R18+0x3ce00], [R32.64], !P5 ;  /* 0x3ce0000020127fae */ /* 0x0007e6000e921844 */
[C---:B------:R-:W-:Y:S01]  /*23a80*/  IMAD.WIDE R24, R252.reuse, 0x4, R24 ;  /* 0x00000004fc187825 */ /* 0x040fe200078e0218 */
[----:B------:R3:W-:Y:S03]  /*23a90*/  LDGSTS.E [R18+0x3dc00], [R30.64], !P0 ;  /* 0x3dc000001e127fae */ /* 0x0007e6000c121844 */
[----:B------:R-:W-:Y:S01]  /*23aa0*/  IMAD.WIDE R20, R252, 0x4, R20 ;  /* 0x00000004fc147825 */ /* 0x000fe200078e0214 */
[----:B------:R3:W-:Y:S04]  /*23ab0*/  LDGSTS.E [R18+0x3de00], [R28.64], !P0 ;  /* 0x3de000001c127fae */ /* 0x0007e8000c121844 */
[----:B------:R3:W-:Y:S04]  /*23ac0*/  LDGSTS.E [R18+0x3ec00], [R26.64], !P1 ;  /* 0x3ec000001a127fae */ /* 0x0007e8000c921844 */
[----:B------:R3:W-:Y:S04]  /*23ad0*/  LDGSTS.E [R18+0x3ee00], [R24.64], !P1 ;  /* 0x3ee0000018127fae */ /* 0x0007e8000c921844 */
[----:B------:R3:W-:Y:S04]  /*23ae0*/  LDGSTS.E [R18+0x3fc00], [R22.64], !P3 ;  /* 0x3fc0000016127fae */ /* 0x0007e8000d921844 */
[----:B------:R3:W-:Y:S04]  /*23af0*/  LDGSTS.E [R18+0x3fe00], [R20.64], !P3 ;  /* 0x3fe0000014127fae */ /* 0x0007e8000d921844 */
[----:B------:R-:W0:Y:S04]  /*23b00*/  LDGDEPBAR ;  /* 0x00000000000079af */ /* 0x000e280000000000 */
[----:B------:R4:W-:Y:S04]  /*23b10*/  LDGSTS.E [R19+0x60000], [R136.64], P6 ;  /* 0x6000000088137fae */ /* 0x0009e8000b121844 */
[----:B------:R1:W-:Y:S04]  /*23b20*/  LDGSTS.E [R19+0x61000], [R144.64], P6 ;  /* 0x6100000090137fae */ /* 0x0003e8000b121844 */
[----:B------:R3:W-:Y:S04]  /*23b30*/  LDGSTS.E [R19+0x62000], [R208.64], P6 ;  /* 0x62000000d0137fae */ /* 0x0007e8000b121844 */
[----:B----4-:R-:W4:Y:S04]  /*23b40*/  LDL.LU.64 R136, [R1+0x27e8] ;  /* 0x0027e80001887983 */ /* 0x010f280000300a00 */
[----:B-1----:R-:W4:Y:S04]  /*23b50*/  LDL.LU.64 R144, [R1+0x27e0] ;  /* 0x0027e00001907983 */ /* 0x002f280000300a00 */
[----:B---3--:R-:W3:Y:S04]  /*23b60*/  LDL.LU.64 R208, [R1+0x27d8] ;  /* 0x0027d80001d07983 */ /* 0x008ee80000300a00 */
[----:B------:R1:W-:Y:S04]  /*23b70*/  LDGSTS.E [R19+0x63000], [R66.64], P6 ;  /* 0x6300000042137fae */ /* 0x0003e8000b121844 */
[----:B------:R1:W-:Y:S04]  /*23b80*/  LDGSTS.E [R19+0x64000], [R68.64], P6 ;  /* 0x6400000044137fae */ /* 0x0003e8000b121844 */
[----:B------:R1:W-:Y:S04]  /*23b90*/  LDGSTS.E [R19+0x65000], [R86.64], P6 ;  /* 0x6500000056137fae */ /* 0x0003e8000b121844 */
[----:B-1----:R-:W3:Y:S04]  /*23ba0*/  LDL.LU.64 R66, [R1+0x27d0] ;  /* 0x0027d00001427983 */ /* 0x002ee80000300a00 */
[----:B------:R-:W3:Y:S04]  /*23bb0*/  LDL.LU.64 R68, [R1+0x27c8] ;  /* 0x0027c80001447983 */ /* 0x000ee80000300a00 */
[----:B------:R-:W3:Y:S04]  /*23bc0*/  LDL.LU.64 R86, [R1+0x27c0] ;  /* 0x0027c00001567983 */ /* 0x000ee80000300a00 */
[----:B------:R1:W-:Y:S04]  /*23bd0*/  LDGSTS.E [R19+0x66000], [R158.64], P6 ;  /* 0x660000009e137fae */ /* 0x0003e8000b121844 */
[----:B------:R2:W-:Y:S04]  /*23be0*/  LDGSTS.E [R19+0x67000], [R226.64], P6 ;  /* 0x67000000e2137fae */ /* 0x0005e8000b121844 */
[----:B--2---:R2:W-:Y:S04]  /*23bf0*/  LDGSTS.E [R19+0x68000], [R248.64], P6 ;  /* 0x68000000f8137fae */ /* 0x0045e8000b121844 */
[----:B-1----:R-:W3:Y:S04]  /*23c00*/  LDL.LU.64 R158, [R1+0x27b8] ;  /* 0x0027b800019e7983 */ /* 0x002ee80000300a00 */
[----:B------:R-:W3:Y:S04]  /*23c10*/  LDL.LU.64 R226, [R1+0x27b0] ;  /* 0x0027b00001e27983 */ /* 0x000ee80000300a00 */
[----:B------:R1:W-:Y:S04]  /*23c20*/  LDGSTS.E [R19+0x69000], [R162.64], P6 ;  /* 0x69000000a2137fae */ /* 0x0003e8000b121844 */
[----:B------:R1:W-:Y:S04]  /*23c30*/  LDGSTS.E [R19+0x6a000], [R174.64], P6 ;  /* 0x6a000000ae137fae */ /* 0x0003e8000b121844 */
[----:B--2---:R-:W2:Y:S04]  /*23c40*/  LDL.64 R248, [R1+0x2c0] ;  /* 0x0002c00001f87983 */ /* 0x004ea80000100a00 */
[----:B-1----:R-:W2:Y:S04]  /*23c50*/  LDL.64 R162, [R1+0xec0] ;  /* 0x000ec00001a27983 */ /* 0x002ea80000100a00 */
[----:B------:R-:W2:Y:S04]  /*23c60*/  LDL.64 R174, [R1+0xe80] ;  /* 0x000e800001ae7983 */ /* 0x000ea80000100a00 */
[----:B---3--:R1:W-:Y:S04]  /*23c70*/  LDGSTS.E [R19+0x6b000], [R226.64], P6 ;  /* 0x6b000000e2137fae */ /* 0x0083e8000b121844 */
[----:B------:R3:W-:Y:S04]  /*23c80*/  LDGSTS.E [R19+0x6c000], [R158.64], P6 ;  /* 0x6c0000009e137fae */ /* 0x0007e8000b121844 */
[----:B------:R1:W-:Y:S04]  /*23c90*/  LDGSTS.E [R19+0x6d000], [R86.64], P6 ;  /* 0x6d00000056137fae */ /* 0x0003e8000b121844 */
[----:B------:R1:W-:Y:S04]  /*23ca0*/  LDGSTS.E [R19+0x6e000], [R68.64], P6 ;  /* 0x6e00000044137fae */ /* 0x0003e8000b121844 */
[----:B------:R2:W-:Y:S04]  /*23cb0*/  LDGSTS.E [R19+0x6f000], [R66.64], P6 ;  /* 0x6f00000042137fae */ /* 0x0005e8000b121844 */
[----:B---3--:R-:W3:Y:S04]  /*23cc0*/  LDL.64 R158, [R1+0xf40] ;  /* 0x000f4000019e7983 */ /* 0x008ee80000100a00 */
[----:B-1----:R-:W3:Y:S04]  /*23cd0*/  LDL.64 R68, [R1+0x3a0] ;  /* 0x0003a00001447983 */ /* 0x002ee80000100a00 */
[----:B--2---:R-:W2:Y:S04]  /*23ce0*/  LDL.64 R66, [R1+0x320] ;  /* 0x0003200001427983 */ /* 0x004ea80000100a00 */
[----:B------:R-:W3:Y:S04]  /*23cf0*/  LDL.64 R226, [R1+0xf00] ;  /* 0x000f000001e27983 */ /* 0x000ee80000100a00 */
[----:B------:R1:W-:Y:S04]  /*23d00*/  LDGSTS.E [R19+0x70000], [R214.64], P6 ;  /* 0x70000000d6137fae */ /* 0x0003e8000b121844 */
[----:B------:R1:W-:Y:S04]  /*23d10*/  LDGSTS.E [R19+0x71000], [R236.64], P6 ;  /* 0x71000000ec137fae */ /* 0x0003e8000b121844 */
[----:B------:R1:W-:Y:S04]  /*23d20*/  LDGSTS.E [R19+0x72000], [R242.64], P6 ;  /* 0x72000000f2137fae */ /* 0x0003e8000b121844 */
[----:B------:R1:W-:Y:S04]  /*23d30*/  LDGSTS.E [R19+0x73000], [R198.64], P6 ;  /* 0x73000000c6137fae */ /* 0x0003e8000b121844 */
[----:B------:R1:W-:Y:S04]  /*23d40*/  LDGSTS.E [R19+0x74000], [R2.64], P6 ;  /* 0x7400000002137fae */ /* 0x0003e8000b121844 */
[----:B------:R4:W-:Y:S04]  /*23d50*/  LDGSTS.E [R19+0x75000], [R250.64], P6 ;  /* 0x75000000fa137fae */ /* 0x0009e8000b121844 */
[----:B------:R-:W3:Y:S04]  /*23d60*/  LDL.64 R86, [R1+0xe40] ;  /* 0x000e400001567983 */ /* 0x000ee80000100a00 */
[----:B-1----:R-:W1:Y:S04]  /*23d70*/  S2R R2, SR_TID.X ;  /* 0x0000000000027919 */ /* 0x002e680000002100 */
[----:B------:R1:W-:Y:S04]  /*23d80*/  LDGSTS.E [R19+0x76000], [R228.64], P6 ;  /* 0x76000000e4137fae */ /* 0x0003e8000b121844 */
[----:B------:R-:W3:Y:S04]  /*23d90*/  LDL.LU.64 R214, [R1+0x27a8] ;  /* 0x0027a80001d67983 */ /* 0x000ee80000300a00 */
[----:B------:R1:W-:Y:S04]  /*23da0*/  LDGSTS.E [R19+0x77000], [R168.64], P6 ;  /* 0x77000000a8137fae */ /* 0x0003e8000b121844 */
[----:B------:R-:W3:Y:S04]  /*23db0*/  LDL.LU.64 R236, [R1+0x27a0] ;  /* 0x0027a00001ec7983 */ /* 0x000ee80000300a00 */
[----:B------:R4:W-:Y:S01]  /*23dc0*/  LDGSTS.E [R19+0x78000], [R154.64], P6 ;  /* 0x780000009a137fae */ /* 0x0009e2000b121844 */
[----:B-1----:R-:W-:-:S03]  /*23dd0*/  LOP3.LUT R2, R2, 0x7f, RZ, 0xc0, !PT ;  /* 0x0000007f02027812 */ /* 0x002fc600078ec0ff */
[----:B------:R-:W3:Y:S02]  /*23de0*/  LDL.LU.64 R242, [R1+0x2798] ;  /* 0x0027980001f27983 */ /* 0x000ee40000300a00 */
[----:B------:R-:W-:Y:S02]  /*23df0*/  IMAD.SHL.U32 R2, R2, 0x4, RZ ;  /* 0x0000000402027824 */ /* 0x000fe400078e00ff */
[----:B------:R1:W-:Y:S04]  /*23e00*/  LDGSTS.E [R19+0x79000], [R140.64], P6 ;  /* 0x790000008c137fae */ /* 0x0003e8000b121844 */
[----:B------:R-:W3:Y:S01]  /*23e10*/  LDL.LU.64 R198, [R1+0x2790] ;  /* 0x0027900001c67983 */ /* 0x000ee20000300a00 */
[----:B------:R-:W-:-:S03]  /*23e20*/  LOP3.LUT R3, R2, 0x10, RZ, 0x3c, !PT ;  /* 0x0000001002037812 */ /* 0x000fc600078e3cff */
[----:B------:R4:W-:Y:S04]  /*23e30*/  LDGSTS.E [R19+0x7a000], [R106.64], P6 ;  /* 0x7a0000006a137fae */ /* 0x0009e8000b121844 */
[----:B------:R-:W3:Y:S04]  /*23e40*/  LDL.64 R168, [R1+0x1250] ;  /* 0x0012500001a87983 */ /* 0x000ee80000100a00 */
[----:B-1----:R-:W3:Y:S04]  /*23e50*/  LDL.64 R140, [R1+0x1b50] ;  /* 0x001b5000018c7983 */ /* 0x002ee80000100a00 */
[----:B----4-:R-:W4:Y:S04]  /*23e60*/  LDL.64 R106, [R1+0x1b90] ;  /* 0x001b9000016a7983 */ /* 0x010f280000100a00 */
[----:B------:R-:W4:Y:S04]  /*23e70*/  LDL.64 R154, [R1+0x1bd0] ;  /* 0x001bd000019a7983 */ /* 0x000f280000100a00 */
[----:B------:R-:W4:Y:S04]  /*23e80*/  LDL.64 R228, [R1+0x1c10] ;  /* 0x001c100001e47983 */ /* 0x000f280000100a00 */
[----:B------:R-:W4:Y:S04]  /*23e90*/  LDL.64 R250, [R1+0x1c50] ;  /* 0x001c500001fa7983 */ /* 0x000f280000100a00 */
[----:B------:R1:W-:Y:S04]  /*23ea0*/  LDGSTS.E [R19+0x7b000], [R138.64], P6 ;  /* 0x7b0000008a137fae */ /* 0x0003e8000b121844 */
[----:B------:R1:W-:Y:S04]  /*23eb0*/  LDGSTS.E [R19+0x7c000], [R234.64], P6 ;  /* 0x7c000000ea137fae */ /* 0x0003e8000b121844 */
[----:B------:R1:W-:Y:S04]  /*23ec0*/  LDGSTS.E [R19+0x7d000], [R166.64], P6 ;  /* 0x7d000000a6137fae */ /* 0x0003e8000b121844 */
[----:B-1----:R-:W4:Y:S04]  /*23ed0*/  LDL.LU.64 R138, [R1+0x2788] ;  /* 0x00278800018a7983 */ /* 0x002f280000300a00 */
[----:B------:R-:W4:Y:S04]  /*23ee0*/  LDL.LU.64 R234, [R1+0x2780] ;  /* 0x0027800001ea7983 */ /* 0x000f280000300a00 */
[----:B------:R-:W4:Y:S04]  /*23ef0*/  LDL.LU.64 R166, [R1+0x2778] ;  /* 0x0027780001a67983 */ /* 0x000f280000300a00 */
[----:B------:R1:W-:Y:S04]  /*23f00*/  LDGSTS.E [R19+0x7e000], [R170.64], P6 ;  /* 0x7e000000aa137fae */ /* 0x0003e8000b121844 */
[----:B------:R1:W-:Y:S04]  /*23f10*/  LDGSTS.E [R19+0x7f000], [R230.64], P6 ;  /* 0x7f000000e6137fae */ /* 0x0003e8000b121844 */
[----:B------:R1:W-:Y:S04]  /*23f20*/  LDGSTS.E [R3+0x60200], [R248.64], P6 ;  /* 0x60200000f8037fae */ /* 0x0003e8000b121844 */
[----:B-1----:R-:W4:Y:S04]  /*23f30*/  LDL.LU.64 R170, [R1+0x2770] ;  /* 0x0027700001aa7983 */ /* 0x002f280000300a00 */
[----:B------:R-:W4:Y:S04]  /*23f40*/  LDL.LU.64 R230, [R1+0x2768] ;  /* 0x0027680001e67983 */ /* 0x000f280000300a00 */
[----:B------:R-:W4:Y:S04]  /*23f50*/  LDL.LU.64 R248, [R1+0x2760] ;  /* 0x0027600001f87983 */ /* 0x000f280000300a00 */
[----:B--2---:R1:W-:Y:S04]  /*23f60*/  LDGSTS.E [R3+0x61200], [R66.64], P6 ;  /* 0x6120000042037fae */ /* 0x0043e8000b121844 */
[----:B---3--:R2:W-:Y:S04]  /*23f70*/  LDGSTS.E [R3+0x62200], [R68.64], P6 ;  /* 0x6220000044037fae */ /* 0x0085e8000b121844 */
[----:B------:R3:W-:Y:S04]  /*23f80*/  LDGSTS.E [R3+0x63200], [R158.64], P6 ;  /* 0x632000009e037fae */ /* 0x0007e8000b121844 */
[----:B-1----:R-:W4:Y:S04]  /*23f90*/  LDL.LU.64 R66, [R1+0x2758] ;  /* 0x0027580001427983 */ /* 0x002f280000300a00 */
[----:B--2---:R-:W2:Y:S04]  /*23fa0*/  LDL.LU.64 R68, [R1+0x2750] ;  /* 0x0027500001447983 */ /* 0x004ea80000300a00 */
[----:B---3--:R-:W3:Y:S04]  /*23fb0*/  LDL.LU.64 R158, [R1+0x2748] ;  /* 0x00274800019e7983 */ /* 0x008ee80000300a00 */
[----:B------:R1:W-:Y:S04]  /*23fc0*/  LDGSTS.E [R3+0x64200], [R226.64], P6 ;  /* 0x64200000e2037fae */ /* 0x0003e8000b121844 */
[----:B------:R1:W-:Y:S04]  /*23fd0*/  LDGSTS.E [R3+0x65200], [R162.64], P6 ;  /* 0x65200000a2037fae */ /* 0x0003e8000b121844 */
[----:B------:R1:W-:Y:S04]  /*23fe0*/  LDGSTS.E [R3+0x66200], [R174.64], P6 ;  /* 0x66200000ae037fae */ /* 0x0003e8000b121844 */
[----:B-1----:R-:W2:Y:S04]  /*23ff0*/  LDL.LU.64 R226, [R1+0x2740] ;  /* 0x0027400001e27983 */ /* 0x002ea80000300a00 */
[----:B------:R1:W-:Y:S04]  /*24000*/  LDGSTS.E [R3+0x67200], [R86.64], P6 ;  /* 0x6720000056037fae */ /* 0x0003e8000b121844 */
[----:B------:R-:W4:Y:S04]  /*24010*/  LDL.64 R162, [R1+0x2c8] ;  /* 0x0002c80001a27983 */ /* 0x000f280000100a00 */
[----:B------:R-:W4:Y:S04]  /*24020*/  LDL.64 R174, [R1+0x328] ;  /* 0x0003280001ae7983 */ /* 0x000f280000100a00 */
[----:B------:R-:W2:Y:S04]  /*24030*/  S2R R2, SR_TID.X ;  /* 0x0000000000027919 */ /* 0x000ea80000002100 */
[----:B-1----:R-:W4:Y:S04]  /*24040*/  LDL.64 R86, [R1+0xe78] ;  /* 0x000e780001567983 */ /* 0x002f280000100a00 */
[----:B--2---:R1:W-:Y:S04]  /*24050*/  LDGSTS.E [R3+0x68200], [R226.64], P6 ;  /* 0x68200000e2037fae */ /* 0x0043e8000b121844 */
[----:B---3--:R2:W-:Y:S04]  /*24060*/  LDGSTS.E [R3+0x69200], [R158.64], P6 ;  /* 0x692000009e037fae */ /* 0x0085e8000b121844 */
[----:B------:R3:W-:Y:S04]  /*24070*/  LDGSTS.E [R3+0x6a200], [R68.64], P6 ;  /* 0x6a20000044037fae */ /* 0x0007e8000b121844 */
[----:B----4-:R4:W-:Y:S04]  /*24080*/  LDGSTS.E [R3+0x6b200], [R66.64], P6 ;  /* 0x6b20000042037fae */ /* 0x0109e8000b121844 */
[----:B--2---:R-:W2:Y:S04]  /*24090*/  LDL.64 R158, [R1+0xef8] ;  /* 0x000ef800019e7983 */ /* 0x004ea80000100a00 */
[----:B---3--:R-:W3:Y:S04]  /*240a0*/  LDL.64 R68, [R1+0xf38] ;  /* 0x000f380001447983 */ /* 0x008ee80000100a00 */
[----:B----4-:R-:W4:Y:S04]  /*240b0*/  LDL.64 R66, [R1+0xf78] ;  /* 0x000f780001427983 */ /* 0x010f280000100a00 */
[----:B-1----:R-:W2:Y:S04]  /*240c0*/  LDL.64 R226, [R1+0xeb8] ;  /* 0x000eb80001e27983 */ /* 0x002ea80000100a00 */
[----:B------:R1:W-:Y:S04]  /*240d0*/  LDGSTS.E [R3+0x6c200], [R168.64], P6 ;  /* 0x6c200000a8037fae */ /* 0x0003e8000b121844 */
[----:B------:R1:W-:Y:S01]  /*240e0*/  LDGSTS.E [R3+0x6d200], [R140.64], P6 ;  /* 0x6d2000008c037fae */ /* 0x0003e2000b121844 */
[----:B------:R-:W-:-:S03]  /*240f0*/  LOP3.LUT R2, R2, 0x7f, RZ, 0xc0, !PT ;  /* 0x0000007f02027812 */ /* 0x000fc600078ec0ff */
[----:B------:R1:W-:Y:S04]  /*24100*/  LDGSTS.E [R3+0x6e200], [R106.64], P6 ;  /* 0x6e2000006a037fae */ /* 0x0003e8000b121844 */
[----:B-1----:R-:W2:Y:S04]  /*24110*/  LDL.LU.64 R168, [R1+0x2738] ;  /* 0x0027380001a87983 */ /* 0x002ea80000300a00 */
[----:B------:R-:W2:Y:S04]  /*24120*/  LDL.LU.64 R140, [R1+0x2730] ;  /* 0x00273000018c7983 */ /* 0x000ea80000300a00 */
[----:B------:R1:W-:Y:S04]  /*24130*/  LDGSTS.E [R3+0x6f200], [R154.64], P6 ;  /* 0x6f2000009a037fae */ /* 0x0003e8000b121844 */
[----:B------:R-:W2:Y:S04]  /*24140*/  LDL.LU.64 R106, [R1+0x2728] ;  /* 0x00272800016a7983 */ /* 0x000ea80000300a00 */
[----:B------:R1:W-:Y:S04]  /*24150*/  LDGSTS.E [R3+0x70200], [R228.64], P6 ;  /* 0x70200000e4037fae */ /* 0x0003e8000b121844 */
[----:B-1----:R-:W2:Y:S04]  /*24160*/  LDL.LU.64 R154, [R1+0x2720] ;  /* 0x00272000019a7983 */ /* 0x002ea80000300a00 */
[----:B------:R1:W-:Y:S04]  /*24170*/  LDGSTS.E [R3+0x71200], [R250.64], P6 ;  /* 0x71200000fa037fae */ /* 0x0003e8000b121844 */
[----:B------:R-:W2:Y:S04]  /*24180*/  LDL.LU.64 R228, [R1+0x2718] ;  /* 0x0027180001e47983 */ /* 0x000ea80000300a00 */
[----:B------:R1:W-:Y:S01]  /*24190*/  LDGSTS.E [R3+0x72200], [R170.64], P6 ;  /* 0x72200000aa037fae */ /* 0x0003e2000b121844 */
[----:B------:R-:W-:-:S03]  /*241a0*/  IMAD.SHL.U32 R0, R2, 0x4, RZ ;  /* 0x0000000402007824 */ /* 0x000fc600078e00ff */
[----:B-1----:R-:W2:Y:S04]  /*241b0*/  LDL.LU.64 R250, [R1+0x2710] ;  /* 0x0027100001fa7983 */ /* 0x002ea80000300a00 */
[----:B------:R1:W-:Y:S04]  /*241c0*/  LDGSTS.E [R3+0x73200], [R214.64], P6 ;  /* 0x73200000d6037fae */ /* 0x0003e8000b121844 */
[----:B------:R-:W2:Y:S04]  /*241d0*/  LDL.LU.64 R170, [R1+0x2708] ;  /* 0x0027080001aa7983 */ /* 0x000ea80000300a00 */
[----:B------:R1:W-:Y:S04]  /*241e0*/  LDGSTS.E [R3+0x74200], [R124.64], P6 ;  /* 0x742000007c037fae */ /* 0x0003e8000b121844 */
[----:B-1----:R-:W2:Y:S04]  /*241f0*/  LDL.64 R214, [R1+0x1268] ;  /* 0x0012680001d67983 */ /* 0x002ea80000100a00 */
[----:B------:R1:W-:Y:S04]  /*24200*/  LDGSTS.E [R3+0x75200], [R142.64], P6 ;  /* 0x752000008e037fae */ /* 0x0003e8000b121844 */
[----:B------:R-:W2:Y:S04]  /*24210*/  LDL.64 R124, [R1+0x1038] ;  /* 0x00103800017c7983 */ /* 0x000ea80000100a00 */
[----:B------:R1:W-:Y:S04]  /*24220*/  LDGSTS.E [R3+0x76200], [R218.64], P6 ;  /* 0x76200000da037fae */ /* 0x0003e8000b121844 */
[----:B-1----:R-:W2:Y:S04]  /*24230*/  LDL.LU.64 R142, [R1+0x2700] ;  /* 0x00270000018e7983 */ /* 0x002ea80000300a00 */
[----:B------:R1:W-:Y:S04]  /*24240*/  LDGSTS.E [R3+0x77200], [R62.64], P6 ;  /* 0x772000003e037fae */ /* 0x0003e8000b121844 */
[----:B------:R-:W2:Y:S01]  /*24250*/  LDL.LU.64 R218, [R1+0x26f8] ;  /* 0x0026f80001da7983 */ /* 0x000ea20000300a00 */
[----:B------:R-:W-:-:S03]  /*24260*/  LOP3.LUT R2, R0, 0x20, RZ, 0x3c, !PT ;  /* 0x0000002000027812 */ /* 0x000fc600078e3cff */
[----:B------:R1:W-:Y:S04]  /*24270*/  LDGSTS.E [R3+0x78200], [R202.64], P6 ;  /* 0x78200000ca037fae */ /* 0x0003e8000b121844 */
[----:B-1----:R-:W2:Y:S04]  /*24280*/  LDL.LU.64 R62, [R1+0x26f0] ;  /* 0x0026f000013e7983 */ /* 0x002ea80000300a00 */
[----:B------:R1:W-:Y:S04]  /*24290*/  LDGSTS.E [R3+0x79200], [R204.64], P6 ;  /* 0x79200000cc037fae */ /* 0x0003e8000b121844 */
[----:B------:R-:W2:Y:S04]  /*242a0*/  LDL.LU.64 R202, [R1+0x26e8] ;  /* 0x0026e80001ca7983 */ /* 0x000ea80000300a00 */
        /* <DEDUP_REMOVED lines=16> */
[----:B-1----:R-:W2:Y:S04]  /*243b0*/  LDL.LU.64 R174, [R1+0x26a0] ;  /* 0x0026a00001ae7983 */ /* 0x002ea80000300a00 */
[----:B----4-:R1:W-:Y:S04]  /*243c0*/  LDGSTS.E [R2+0x62400], [R66.64], P6 ;  /* 0x6240000042027fae */ /* 0x0103e8000b121844 */
[----:B---3--:R3:W-:Y:S04]  /*243d0*/  LDGSTS.E [R2+0x63400], [R68.64], P6 ;  /* 0x6340000044027fae */ /* 0x0087e8000b121844 */
[----:B--2---:R2:W-:Y:S04]  /*243e0*/  LDGSTS.E [R2+0x64400], [R158.64], P6 ;  /* 0x644000009e027fae */ /* 0x0045e8000b121844 */
[----:B-1----:R-:W4:Y:S04]  /*243f0*/  LDL.LU.64 R66, [R1+0x2698] ;  /* 0x0026980001427983 */ /* 0x002f280000300a00 */
[----:B---3--:R-:W3:Y:S04]  /*24400*/  LDL.LU.64 R68, [R1+0x2690] ;  /* 0x0026900001447983 */ /* 0x008ee80000300a00 */
[----:B--2---:R-:W2:Y:S04]  /*24410*/  LDL.LU.64 R158, [R1+0x2688] ;  /* 0x00268800019e7983 */ /* 0x004ea80000300a00 */
[----:B------:R1:W-:Y:S04]  /*24420*/  LDGSTS.E [R2+0x65400], [R226.64], P6 ;  /* 0x65400000e2027fae */ /* 0x0003e8000b121844 */
[----:B------:R1:W-:Y:S04]  /*24430*/  LDGSTS.E [R2+0x66400], [R86.64], P6 ;  /* 0x6640000056027fae */ /* 0x0003e8000b121844 */
[----:B-1----:R-:W2:Y:S04]  /*24440*/  LDL.LU.64 R226, [R1+0x2680] ;  /* 0x0026800001e27983 */ /* 0x002ea80000300a00 */
[----:B------:R-:W3:Y:S04]  /*24450*/  LDL.64 R86, [R1+0x2d0] ;  /* 0x0002d00001567983 */ /* 0x000ee80000100a00 */
[----:B--2---:R1:W-:Y:S04]  /*24460*/  LDGSTS.E [R2+0x67400], [R226.64], P6 ;  /* 0x67400000e2027fae */ /* 0x0043e8000b121844 */
[----:B------:R2:W-:Y:S04]  /*24470*/  LDGSTS.E [R2+0x68400], [R158.64], P6 ;  /* 0x684000009e027fae */ /* 0x0005e8000b121844 */
[----:B---3--:R3:W-:Y:S04]  /*24480*/  LDGSTS.E [R2+0x69400], [R68.64], P6 ;  /* 0x6940000044027fae */ /* 0x0087e8000b121844 */
[----:B----4-:R4:W-:Y:S04]  /*24490*/  LDGSTS.E [R2+0x6a400], [R66.64], P6 ;  /* 0x6a40000042027fae */ /* 0x0109e8000b121844 */
[----:B--2---:R-:W2:Y:S04]  /*244a0*/  LDL.64 R158, [R1+0xf70] ;  /* 0x000f7000019e7983 */ /* 0x004ea80000100a00 */
[----:B---3--:R-:W3:Y:S04]  /*244b0*/  LDL.64 R68, [R1+0xf30] ;  /* 0x000f300001447983 */ /* 0x008ee80000100a00 */
[----:B----4-:R-:W4:Y:S04]  /*244c0*/  LDL.64 R66, [R1+0x340] ;  /* 0x0003400001427983 */ /* 0x010f280000100a00 */
[----:B-1----:R-:W2:Y:S04]  /*244d0*/  LDL.64 R226, [R1+0xef0] ;  /* 0x000ef00001e27983 */ /* 0x002ea80000100a00 */
[----:B------:R1:W-:Y:S04]  /*244e0*/  LDGSTS.E [R2+0x6b400], [R124.64], P6 ;  /* 0x6b4000007c027fae */ /* 0x0003e8000b121844 */
[----:B------:R1:W-:Y:S04]  /*244f0*/  LDGSTS.E [R2+0x6c400], [R214.64], P6 ;  /* 0x6c400000d6027fae */ /* 0x0003e8000b121844 */
[----:B-1----:R-:W2:Y:S04]  /*24500*/  LDL.LU.64 R124, [R1+0x2678] ;  /* 0x00267800017c7983 */ /* 0x002ea80000300a00 */
[----:B------:R-:W2:Y:S01]  /*24510*/  LDL.LU.64 R214, [R1+0x2670] ;  /* 0x0026700001d67983 */ /* 0x000ea20000300a00 */
[----:B------:R-:W-:-:S03]  /*24520*/  LOP3.LUT R0, R0, 0x30, RZ, 0x3c, !PT ;  /* 0x0000003000007812 */ /* 0x000fc600078e3cff */
[----:B--2---:R1:W-:Y:S04]  /*24530*/  LDGSTS.E [R2+0x6d400], [R214.64], P6 ;  /* 0x6d400000d6027fae */ /* 0x0043e8000b121844 */
[----:B------:R2:W-:Y:S04]  /*24540*/  LDGSTS.E [R2+0x6e400], [R124.64], P6 ;  /* 0x6e4000007c027fae */ /* 0x0005e8000b121844 */
[----:B------:R1:W-:Y:S04]  /*24550*/  LDGSTS.E [R2+0x6f400], [R102.64], P6 ;  /* 0x6f40000066027fae */ /* 0x0003e8000b121844 */
[----:B------:R3:W-:Y:S04]  /*24560*/  LDGSTS.E [R2+0x70400], [R62.64], P6 ;  /* 0x704000003e027fae */ /* 0x0007e8000b121844 */
[----:B--2---:R-:W2:Y:S04]  /*24570*/  LDL.64 R124, [R1+0xe30] ;  /* 0x000e3000017c7983 */ /* 0x004ea80000100a00 */
[----:B-1----:R-:W2:Y:S04]  /*24580*/  LDL.64 R214, [R1+0xdf0] ;  /* 0x000df00001d67983 */ /* 0x002ea80000100a00 */
[----:B------:R-:W2:Y:S04]  /*24590*/  LDL.64 R102, [R1+0xdb0] ;  /* 0x000db00001667983 */ /* 0x000ea80000100a00 */
[----:B---3--:R-:W3:Y:S04]  /*245a0*/  LDL.64 R62, [R1+0xfb0] ;  /* 0x000fb000013e7983 */ /* 0x008ee80000100a00 */
[----:B------:R1:W-:Y:S04]  /*245b0*/  LDGSTS.E [R2+0x71400], [R154.64], P6 ;  /* 0x714000009a027fae */ /* 0x0003e8000b121844 */
[----:B------:R4:W-:Y:S04]  /*245c0*/  LDGSTS.E [R2+0x72400], [R166.64], P6 ;  /* 0x72400000a6027fae */ /* 0x0009e8000b121844 */
[----:B------:R4:W-:Y:S04]  /*245d0*/  LDGSTS.E [R2+0x73400], [R208.64], P6 ;  /* 0x73400000d0027fae */ /* 0x0009e8000b121844 */
[----:B-1----:R-:W2:Y:S04]  /*245e0*/  LDL.LU.64 R154, [R1+0x2668] ;  /* 0x00266800019a7983 */ /* 0x002ea80000300a00 */
[----:B----4-:R-:W4:Y:S04]  /*245f0*/  LDL.LU.64 R166, [R1+0x2660] ;  /* 0x0026600001a67983 */ /* 0x010f280000300a00 */
        /* <DEDUP_REMOVED lines=33> */
[----:B-1----:R-:W3:Y:S04]  /*24810*/  LDL.64 R68, [R1+0x2d8] ;  /* 0x0002d80001447983 */ /* 0x002ee80000100a00 */
[----:B------:R-:W3:Y:S04]  /*24820*/  LDL.64 R226, [R1+0x348] ;  /* 0x0003480001e27983 */ /* 0x000ee80000100a00 */
[----:B--2---:R1:W-:Y:S04]  /*24830*/  LDGSTS.E [R0+0x65600], [R158.64], P6 ;  /* 0x656000009e007fae */ /* 0x0043e8000b121844 */
[----:B------:R2:W-:Y:S04]  /*24840*/  LDGSTS.E [R0+0x66600], [R66.64], P6 ;  /* 0x6660000042007fae */ /* 0x0005e8000b121844 */
[----:B------:R3:W-:Y:S04]  /*24850*/  LDGSTS.E [R0+0x67600], [R124.64], P6 ;  /* 0x676000007c007fae */ /* 0x0007e8000b121844 */
[----:B-1----:R-:W4:Y:S04]  /*24860*/  LDL.64 R158, [R1+0xf68] ;  /* 0x000f6800019e7983 */ /* 0x002f280000100a00 */
[----:B--2---:R-:W2:Y:S04]  /*24870*/  LDL.64 R66, [R1+0xf28] ;  /* 0x000f280001427983 */ /* 0x004ea80000100a00 */
[----:B------:R1:W-:Y:S04]  /*24880*/  LDGSTS.E [R0+0x68600], [R214.64], P6 ;  /* 0x68600000d6007fae */ /* 0x0003e8000b121844 */
[----:B------:R1:W-:Y:S04]  /*24890*/  LDGSTS.E [R0+0x69600], [R102.64], P6 ;  /* 0x6960000066007fae */ /* 0x0003e8000b121844 */
        /* <DEDUP_REMOVED lines=10> */
[----:B------:R-:W2:Y:S04]  /*24940*/  LDL.LU.64 R124, [R1+0x25d8] ;  /* 0x0025d800017c7983 */ /* 0x000ea80000300a00 */
[----:B-1----:R-:W2:Y:S04]  /*24950*/  LDL.LU.64 R214, [R1+0x25d0] ;  /* 0x0025d00001d67983 */ /* 0x002ea80000300a00 */
[----:B---3--:R-:W1:Y:S04]  /*24960*/  S2R R145, SR_TID.X ;  /* 0x0000000000917919 */ /* 0x008e680000002100 */
[----:B------:R-:W3:Y:S04]  /*24970*/  LDL.LU.64 R102, [R1+0x25c8] ;  /* 0x0025c80001667983 */ /* 0x000ee80000300a00 */
[----:B------:R-:W3:Y:S04]  /*24980*/  LDL.LU.64 R62, [R1+0x25c0] ;  /* 0x0025c000013e7983 */ /* 0x000ee80000300a00 */
[----:B------:R-:W3:Y:S04]  /*24990*/  LDL.LU.64 R86, [R1+0x25b8] ;  /* 0x0025b80001567983 */ /* 0x000ee80000300a00 */
[----:B------:R-:W3:Y:S04]  /*249a0*/  LDL.LU.64 R216, [R1+0x25b0] ;  /* 0x0025b00001d87983 */ /* 0x000ee80000300a00 */
[----:B------:R-:W3:Y:S04]  /*249b0*/  LDL.LU.64 R104, [R1+0x25a8] ;  /* 0x0025a80001687983 */ /* 0x000ee80000300a00 */
[----:B------:R-:W3:Y:S01]  /*249c0*/  LDL.LU.64 R154, [R1+0x25a0] ;  /* 0x0025a000019a7983 */ /* 0x000ee20000300a00 */
[----:B-1----:R-:W-:-:S03]  /*249d0*/  LOP3.LUT R145, R145, 0x7f, RZ, 0xc0, !PT ;  /* 0x0000007f91917812 */ /* 0x002fc600078ec0ff */
[----:B------:R-:W3:Y:S04]  /*249e0*/  LDL.LU.64 R84, [R1+0x2598] ;  /* 0x0025980001547983 */ /* 0x000ee80000300a00 */
[----:B------:R-:W3:Y:S04]  /*249f0*/  LDL.LU.64 R218, [R1+0x2590] ;  /* 0x0025900001da7983 */ /* 0x000ee80000300a00 */
[----:B------:R-:W3:Y:S01]  /*24a00*/  LDL.LU.64 R106, [R1+0x2588] ;  /* 0x00258800016a7983 */ /* 0x000ee20000300a00 */
[----:B------:R-:W-:-:S03]  /*24a10*/  IMAD.SHL.U32 R145, R145, 0x4, RZ ;  /* 0x0000000491917824 */ /* 0x000fc600078e00ff */
[----:B------:R-:W3:Y:S04]  /*24a20*/  LDL.LU.64 R234, [R1+0x2580] ;  /* 0x0025800001ea7983 */ /* 0x000ee80000300a00 */
[----:B------:R1:W5:Y:S04]  /*24a30*/  LDL.LU R144, [R1+0x2578] ;  /* 0x0025780001907983 */ /* 0x0003680000300800 */
[----:B------:R1:W-:Y:S04]  /*24a40*/  LDGSTS.E [R0+0x74600], [R74.64], P6 ;  /* 0x746000004a007fae */ /* 0x0003e8000b121844 */
[----:B------:R1:W-:Y:S04]  /*24a50*/  LDGSTS.E [R0+0x75600], [R220.64], P6 ;  /* 0x75600000dc007fae */ /* 0x0003e8000b121844 */
[----:B------:R1:W-:Y:S04]  /*24a60*/  LDGSTS.E [R0+0x76600], [R108.64], P6 ;  /* 0x766000006c007fae */ /* 0x0003e8000b121844 */
[----:B-1----:R-:W3:Y:S04]  /*24a70*/  LDL.LU.64 R74, [R1+0x2570] ;  /* 0x00257000014a7983 */ /* 0x002ee80000300a00 */
[----:B------:R-:W3:Y:S04]  /*24a80*/  LDL.LU.64 R220, [R1+0x2568] ;  /* 0x0025680001dc7983 */ /* 0x000ee80000300a00 */
[----:B------:R-:W3:Y:S04]  /*24a90*/  LDL.LU.64 R108, [R1+0x2560] ;  /* 0x00256000016c7983 */ /* 0x000ee80000300a00 */
[----:B------:R1:W-:Y:S01]  /*24aa0*/  LDGSTS.E [R0+0x77600], [R64.64], P6 ;  /* 0x7760000040007fae */ /* 0x0003e2000b121844 */
[----:B------:R-:W-:-:S03]  /*24ab0*/  LOP3.LUT R2, R145, 0x40, RZ, 0x3c, !PT ;  /* 0x0000004091027812 */ /* 0x000fc600078e3cff */
[----:B------:R1:W-:Y:S04]  /*24ac0*/  LDGSTS.E [R0+0x78600], [R72.64], P6 ;  /* 0x7860000048007fae */ /* 0x0003e8000b121844 */
[----:B------:R1:W-:Y:S04]  /*24ad0*/  LDGSTS.E [R0+0x79600], [R222.64], P6 ;  /* 0x79600000de007fae */ /* 0x0003e8000b121844 */
[----:B-1----:R-:W3:Y:S04]  /*24ae0*/  LDL.LU.64 R64, [R1+0x2558] ;  /* 0x0025580001407983 */ /* 0x002ee80000300a00 */
[----:B------:R-:W3:Y:S04]  /*24af0*/  LDL.LU.64 R72, [R1+0x2550] ;  /* 0x0025500001487983 */ /* 0x000ee80000300a00 */
[----:B------:R-:W3:Y:S04]  /*24b00*/  LDL.LU.64 R222, [R1+0x2548] ;  /* 0x0025480001de7983 */ /* 0x000ee80000300a00 */
        /* <DEDUP_REMOVED lines=14> */
[----:B-1----:R-:W3:Y:S04]  /*24bf0*/  LDL.LU.64 R68, [R1+0x2510] ;  /* 0x0025100001447983 */ /* 0x002ee80000300a00 */
[----:B------:R-:W3:Y:S04]  /*24c00*/  LDL.LU.64 R226, [R1+0x2508] ;  /* 0x0025080001e27983 */ /* 0x000ee80000300a00 */
[----:B----4-:R1:W-:Y:S04]  /*24c10*/  LDGSTS.E [R2+0x62800], [R158.64], P6 ;  /* 0x628000009e027fae */ /* 0x0103e8000b121844 */
[----:B--2---:R2:W-:Y:S04]  /*24c20*/  LDGSTS.E [R2+0x63800], [R66.64], P6 ;  /* 0x6380000042027fae */ /* 0x0045e8000b121844 */
[----:B-1----:R-:W4:Y:S04]  /*24c30*/  LDL.LU.64 R158, [R1+0x2500] ;  /* 0x00250000019e7983 */ /* 0x002f280000300a00 */
[----:B--2---:R-:W2:Y:S04]  /*24c40*/  LDL.LU.64 R66, [R1+0x24f8] ;  /* 0x0024f80001427983 */ /* 0x004ea80000300a00 */
        /* <DEDUP_REMOVED lines=27> */
[----:B-1----:R1:W5:Y:S04]  /*24e00*/  LDL.LU.64 R142, [R1+0x2490] ;  /* 0x00249000018e7983 */ /* 0x0023680000300a00 */
[----:B------:R1:W5:Y:S04]  /*24e10*/  LDL.LU.64 R140, [R1+0x2488] ;  /* 0x00248800018c7983 */ /* 0x0003680000300a00 */
[----:B------:R1:W5:Y:S04]  /*24e20*/  LDL.LU.64 R138, [R1+0x2480] ;  /* 0x00248000018a7983 */ /* 0x0003680000300a00 */
[----:B------:R1:W-:Y:S04]  /*24e30*/  LDGSTS.E [R2+0x73800], [R136.64], P6 ;  /* 0x7380000088027fae */ /* 0x0003e8000b121844 */
[----:B------:R1:W-:Y:S04]  /*24e40*/  LDGSTS.E [R2+0x74800], [R134.64], P6 ;  /* 0x7480000086027fae */ /* 0x0003e8000b121844 */
[----:B------:R1:W-:Y:S04]  /*24e50*/  LDGSTS.E [R2+0x75800], [R132.64], P6 ;  /* 0x7580000084027fae */ /* 0x0003e8000b121844 */
[----:B-1----:R1:W5:Y:S04]  /*24e60*/  LDL.LU.64 R136, [R1+0x2478] ;  /* 0x0024780001887983 */ /* 0x0023680000300a00 */
[----:B------:R1:W5:Y:S04]  /*24e70*/  LDL.LU.64 R134, [R1+0x2470] ;  /* 0x0024700001867983 */ /* 0x0003680000300a00 */
[----:B------:R1:W5:Y:S04]  /*24e80*/  LDL.LU.64 R132, [R1+0x2468] ;  /* 0x0024680001847983 */ /* 0x0003680000300a00 */
[----:B------:R1:W-:Y:S04]  /*24e90*/  LDGSTS.E [R2+0x76800], [R6.64], P6 ;  /* 0x7680000006027fae */ /* 0x0003e8000b121844 */
[----:B------:R1:W-:Y:S01]  /*24ea0*/  LDGSTS.E [R2+0x77800], [R4.64], P6 ;  /* 0x7780000004027fae */ /* 0x0003e2000b121844 */
[----:B------:R-:W-:-:S03]  /*24eb0*/  LOP3.LUT R145, R145, 0x50, RZ, 0x3c, !PT ;  /* 0x0000005091917812 */ /* 0x000fc600078e3cff */
        /* <DEDUP_REMOVED lines=17> */
[----:B-1----:R1:W5:Y:S01]  /*24fd0*/  LDL.LU.64 R116, [R1+0x2418] ;  /* 0x0024180001747983 */ /* 0x0023620000300a00 */
[----:B------:R-:W-:-:S03]  /*24fe0*/  LOP3.LUT R19, R19, 0x70, RZ, 0x3c, !PT ;  /* 0x0000007013137812 */ /* 0x000fc600078e3cff */
[----:B--2---:R2:W-:Y:S04]  /*24ff0*/  LDGSTS.E [R145+0x60a00], [R114.64], P6 ;  /* 0x60a0000072917fae */ /* 0x0045e8000b121844 */
[----:B------:R1:W-:Y:S04]  /*25000*/  LDGSTS.E [R145+0x61a00], [R112.64], P6 ;  /* 0x61a0000070917fae */ /* 0x0003e8000b121844 */
[----:B------:R3:W-:Y:S04]  /*25010*/  LDGSTS.E [R145+0x62a00], [R154.64], P6 ;  /* 0x62a000009a917fae */ /* 0x0007e8000b121844 */
[----:B--2---:R2:W5:Y:S04]  /*25020*/  LDL.LU.64 R114, [R1+0x2410] ;  /* 0x0024100001727983 */ /* 0x0045680000300a00 */
[----:B-1----:R2:W5:Y:S04]  /*25030*/  LDL.LU.64 R112, [R1+0x2408] ;  /* 0x0024080001707983 */ /* 0x0025680000300a00 */
[----:B---3--:R2:W5:Y:S04]  /*25040*/  LDL.LU.64 R154, [R1+0x2400] ;  /* 0x00240000019a7983 */ /* 0x0085680000300a00 */
[----:B------:R1:W-:Y:S04]  /*25050*/  LDGSTS.E [R145+0x63a00], [R152.64], P6 ;  /* 0x63a0000098917fae */ /* 0x0003e8000b121844 */
[----:B----4-:R3:W-:Y:S04]  /*25060*/  LDGSTS.E [R145+0x64a00], [R158.64], P6 ;  /* 0x64a000009e917fae */ /* 0x0107e8000b121844 */
[----:B------:R4:W-:Y:S04]  /*25070*/  LDGSTS.E [R145+0x65a00], [R156.64], P6 ;  /* 0x65a000009c917fae */ /* 0x0009e8000b121844 */
[----:B-1----:R2:W5:Y:S04]  /*25080*/  LDL.LU.64 R152, [R1+0x23f8] ;  /* 0x0023f80001987983 */ /* 0x0025680000300a00 */
[----:B---3--:R2:W5:Y:S04]  /*25090*/  LDL.LU.64 R158, [R1+0x23f0] ;  /* 0x0023f000019e7983 */ /* 0x0085680000300a00 */
[----:B----4-:R2:W5:Y:S04]  /*250a0*/  LDL.LU.64 R156, [R1+0x23e8] ;  /* 0x0023e800019c7983 */ /* 0x0105680000300a00 */
[----:B------:R1:W-:Y:S04]  /*250b0*/  LDGSTS.E [R145+0x66a00], [R110.64], P6 ;  /* 0x66a000006e917fae */ /* 0x0003e8000b121844 */
[----:B------:R3:W-:Y:S04]  /*250c0*/  LDGSTS.E [R145+0x67a00], [R108.64], P6 ;  /* 0x67a000006c917fae */ /* 0x0007e8000b121844 */
        /* <DEDUP_REMOVED lines=154> */
[----:B------:R2:W-:Y:S04]  /*25a70*/  STL [R1+0x200], RZ ;  /* 0x000200ff01007387 */ /* 0x0005e80000100800 */
        /* <DEDUP_REMOVED lines=79> */
[----:B------:R1:W-:Y:S04]  /*25f70*/  LDGSTS.E [R19+0x74e00], [R186.64], P6 ;  /* 0x74e00000ba137fae */ /* 0x0003e8000b121844 */
[----:B------:R1:W-:Y:S04]  /*25f80*/  LDGSTS.E [R19+0x75e00], [R184.64], P6 ;  /* 0x75e00000b8137fae */ /* 0x0003e8000b121844 */
[----:B------:R1:W-:Y:S04]  /*25f90*/  LDGSTS.E [R19+0x76e00], [R182.64], P6 ;  /* 0x76e00000b6137fae */ /* 0x0003e8000b121844 */
[----:B------:R1:W-:Y:S04]  /*25fa0*/  LDGSTS.E [R19+0x77e00], [R180.64], P6 ;  /* 0x77e00000b4137fae */ /* 0x0003e8000b121844 */
[----:B------:R1:W-:Y:S04]  /*25fb0*/  LDGSTS.E [R19+0x78e00], [R178.64], P6 ;  /* 0x78e00000b2137fae */ /* 0x0003e8000b121844 */
[----:B------:R3:W-:Y:S04]  /*25fc0*/  LDGSTS.E [R19+0x79e00], [R176.64], P6 ;  /* 0x79e00000b0137fae */ /* 0x0007e8000b121844 */
[----:B------:R4:W-:Y:S01]  /*25fd0*/  LDGSTS.E [R19+0x7ae00], [R150.64], P6 ;  /* 0x7ae0000096137fae */ /* 0x0009e2000b121844 */
[----:B------:R-:W-:-:S03]  /*25fe0*/  MOV R3, c[0x0][0x18c] ;  /* 0x0000630000037a02 */ /* 0x000fc60000000f00 */
[----:B------:R1:W-:Y:S04]  /*25ff0*/  LDGSTS.E [R19+0x7be00], [R148.64], P6 ;  /* 0x7be0000094137fae */ /* 0x0003e8000b121844 */
[----:B------:R1:W-:Y:S04]  /*26000*/  LDGSTS.E [R19+0x7ce00], [R146.64], P6 ;  /* 0x7ce0000092137fae */ /* 0x0003e8000b121844 */
[----:B------:R1:W-:Y:S04]  /*26010*/  LDGSTS.E [R19+0x7de00], [R16.64], P6 ;  /* 0x7de0000010137fae */ /* 0x0003e8000b121844 */
[----:B------:R2:W-:Y:S04]  /*26020*/  LDGSTS.E [R19+0x7ee00], [R14.64], P6 ;  /* 0x7ee000000e137fae */ /* 0x0005e8000b121844 */
[----:B------:R3:W-:Y:S01]  /*26030*/  LDGSTS.E [R19+0x7fe00], [R12.64], P6 ;  /* 0x7fe000000c137fae */ /* 0x0007e2000b121844 */
[----:B------:R-:W-:-:S03]  /*26040*/  IMAD.SHL.U32 R3, R3, 0x80, RZ ;  /* 0x0000008003037824 */ /* 0x000fc600078e00ff */
[----:B------:R-:W0:Y:S01]  /*26050*/  LDGDEPBAR ;  /* 0x00000000000079af */ /* 0x000e220000000000 */
[----:B------:R-:W-:Y:S01]  /*26060*/  IMAD.MOV.U32 R145, RZ, RZ, RZ ;  /* 0x000000ffff917224 */ /* 0x000fe200078e00ff */
[----:B-1----:R-:W-:Y:S01]  /*26070*/  CS2R R146, SRZ ;  /* 0x0000000000927805 */ /* 0x002fe2000001ff00 */
[----:B------:R-:W-:Y:S01]  /*26080*/  CS2R R16, SRZ ;  /* 0x0000000000107805 */ /* 0x000fe2000001ff00 */
[----:B--2---:R-:W-:Y:S01]  /*26090*/  CS2R R14, SRZ ;  /* 0x00000000000e7805 */ /* 0x004fe2000001ff00 */
[----:B------:R-:W-:Y:S01]  /*260a0*/  CS2R R148, SRZ ;  /* 0x0000000000947805 */ /* 0x000fe2000001ff00 */
[----:B----4-:R-:W-:Y:S01]  /*260b0*/  CS2R R150, SRZ ;  /* 0x0000000000967805 */ /* 0x010fe2000001ff00 */
[----:B---3--:R-:W-:Y:S01]  /*260c0*/  CS2R R176, SRZ ;  /* 0x0000000000b07805 */ /* 0x008fe2000001ff00 */
[----:B------:R-:W-:Y:S01]  /*260d0*/  CS2R R12, SRZ ;  /* 0x00000000000c7805 */ /* 0x000fe2000001ff00 */
[----:B------:R-:W-:Y:S01]  /*260e0*/  CS2R R18, SRZ ;  /* 0x0000000000127805 */ /* 0x000fe2000001ff00 */
[----:B------:R-:W-:Y:S01]  /*260f0*/  CS2R R178, SRZ ;  /* 0x0000000000b27805 */ /* 0x000fe2000001ff00 */
[----:B------:R-:W-:Y:S01]  /*26100*/  CS2R R180, SRZ ;  /* 0x0000000000b47805 */ /* 0x000fe2000001ff00 */
[----:B------:R-:W-:Y:S01]  /*26110*/  CS2R R182, SRZ ;  /* 0x0000000000b67805 */ /* 0x000fe2000001ff00 */
[----:B------:R-:W-:Y:S01]  /*26120*/  CS2R R184, SRZ ;  /* 0x0000000000b87805 */ /* 0x000fe2000001ff00 */
[----:B------:R-:W-:Y:S01]  /*26130*/  CS2R R186, SRZ ;  /* 0x0000000000ba7805 */ /* 0x000fe2000001ff00 */
[----:B------:R-:W-:Y:S05]  /*26140*/  @!P4 BRA `(.L_x_0) ;  /* 0x000578000000c947 */ /* 0x000fea0003800000 */
[----:B------:R-:W2:Y:S04]  /*26150*/  LDL.LU.64 R186, [R1+0x1378] ;  /* 0x0013780001ba7983 */ /* 0x000ea80000300a00 */
[----:B------:R-:W3:Y:S04]  /*26160*/  LDL.LU.64 R18, [R1+0x1380] ;  /* 0x0013800001127983 */ /* 0x000ee80000300a00 */
[----:B------:R-:W4:Y:S04]  /*26170*/  LDL.LU.64 R182, [R1+0x460] ;  /* 0x0004600001b67983 */ /* 0x000f280000300a00 */
[----:B------:R-:W3:Y:S04]  /*26180*/  LDL.LU.64 R176, [R1+0x458] ;  /* 0x0004580001b07983 */ /* 0x000ee80000300a00 */
[----:B------:R-:W3:Y:S04]  /*26190*/  LDL.LU.64 R12, [R1+0x1c0] ;  /* 0x0001c000010c7983 */ /* 0x000ee80000300a00 */
[----:B------:R-:W3:Y:S04]  /*261a0*/  LDL.LU.64 R184, [R1+0x1b8] ;  /* 0x0001b80001b87983 */ /* 0x000ee80000300a00 */
[----:B------:R-:W4:Y:S04]  /*261b0*/  LDL.LU.64 R178, [R1+0x70] ;  /* 0x0000700001b27983 */ /* 0x000f280000300a00 */
[----:B------:R-:W4:Y:S04]  /*261c0*/  LDL.LU.64 R14, [R1+0x68] ;  /* 0x00006800010e7983 */ /* 0x000f280000300a00 */
[----:B------:R-:W4:Y:S04]  /*261d0*/  LDL.LU.64 R148, [R1+0x1028] ;  /* 0x0010280001947983 */ /* 0x000f280000300a00 */
[----:B------:R-:W4:Y:S04]  /*261e0*/  LDL.LU.64 R180, [R1+0x1020] ;  /* 0x0010200001b47983 */ /* 0x000f280000300a00 */
[----:B------:R-:W4:Y:S04]  /*261f0*/  LDL.LU.64 R150, [R1+0x450] ;  /* 0x0004500001967983 */ /* 0x000f280000300a00 */
[----:B--2---:R1:W-:Y:S01]  /*26200*/  STL [R1+0x1a5c], R186 ;  /* 0x001a5cba01007387 */ /* 0x0043e20000100800 */
[----:B------:R-:W-:-:S03]  /*26210*/  MOV R0, R187 ;  /* 0x000000bb00007202 */ /* 0x000fc60000000f00 */
[----:B-1----:R-:W2:Y:S04]  /*26220*/  LDL.LU.64 R186, [R1+0x448] ;  /* 0x0004480001ba7983 */ /* 0x002ea80000300a00 */
[----:B------:R1:W-:Y:S04]  /*26230*/  STL [R1+0x1a58], R0 ;  /* 0x001a580001007387 */ /* 0x0003e80000100800 */
[----:B---3--:R-:W-:Y:S04]  /*26240*/  STL [R1+0x1a64], R18 ;  /* 0x001a641201007387 */ /* 0x008fe80000100800 */
[----:B------:R-:W3:Y:S01]  /*26250*/  LDL.LU.64 R16, [R1+0x1b0] ;  /* 0x0001b00001107983 */ /* 0x000ee20000300a00 */
[----:B-1----:R-:W-:-:S05]  /*26260*/  IMAD.MOV.U32 R0, RZ, RZ, R19 ;  /* 0x000000ffff007224 */ /* 0x002fca00078e0013 */
[----:B------:R1:W-:Y:S04]  /*26270*/  STL [R1+0x1a60], R0 ;  /* 0x001a600001007387 */ /* 0x0003e80000100800 */
[----:B----4-:R4:W-:Y:S01]  /*26280*/  STL [R1+0x1a68], R182 ;  /* 0x001a68b601007387 */ /* 0x0109e20000100800 */
[----:B-1----:R-:W-:-:S03]  /*26290*/  IMAD.MOV.U32 R0, RZ, RZ, R183 ;  /* 0x000000ffff007224 */ /* 0x002fc600078e00b7 */
[----:B----4-:R-:W4:Y:S04]  /*262a0*/  LDL.LU.64 R182, [R1+0x1a8] ;  /* 0x0001a80001b67983 */ /* 0x010f280000300a00 */
[----:B------:R1:W-:Y:S04]  /*262b0*/  STL [R1+0x1a50], R0 ;  /* 0x001a500001007387 */ /* 0x0003e80000100800 */
[----:B------:R1:W-:Y:S04]  /*262c0*/  STL [R1+0x1a54], R176 ;  /* 0x001a54b001007387 */ /* 0x0003e80000100800 */
[----:B------:R-:W4:Y:S01]  /*262d0*/  LDL.LU.64 R18, [R1+0x60] ;  /* 0x0000600001127983 */ /* 0x000f220000300a00 */
[----:B-1----:R-:W-:-:S05]  /*262e0*/  IMAD.MOV.U32 R0, RZ, RZ, R177 ;  /* 0x000000ffff007224 */ /* 0x002fca00078e00b1 */
[----:B------:R1:W-:Y:S04]  /*262f0*/  STL [R1+0x1a48], R0 ;  /* 0x001a480001007387 */ /* 0x0003e80000100800 */
[----:B------:R-:W-:Y:S04]  /*26300*/  STL [R1+0x1a4c], R12 ;  /* 0x001a4c0c01007387 */ /* 0x000fe80000100800 */
[----:B------:R-:W4:Y:S01]  /*26310*/  LDL.LU.64 R176, [R1+0x58] ;  /* 0x0000580001b07983 */ /* 0x000f220000300a00 */
[----:B-1----:R-:W-:-:S03]  /*26320*/  MOV R0, R13 ;  /* 0x0000000d00007202 */ /* 0x002fc60000000f00 */
[----:B------:R-:W-:Y:S04]  /*26330*/  STL [R1+0x1a44], R184 ;  /* 0x001a44b801007387 */ /* 0x000fe80000100800 */
[----:B------:R1:W-:Y:S02]  /*26340*/  STL [R1+0x1a40], R0 ;  /* 0x001a400001007387 */ /* 0x0003e40000100800 */
[----:B-1----:R-:W-:Y:S02]  /*26350*/  IMAD.MOV.U32 R0, RZ, RZ, R185 ;  /* 0x000000ffff007224 */ /* 0x002fe400078e00b9 */
[----:B------:R-:W4:Y:S04]  /*26360*/  LDL.LU.64 R184, [R1+0x1018] ;  /* 0x0010180001b87983 */ /* 0x000f280000300a00 */
[----:B------:R1:W-:Y:S04]  /*26370*/  STL [R1+0x1a38], R0 ;  /* 0x001a380001007387 */ /* 0x0003e80000100800 */
[----:B------:R1:W-:Y:S02]  /*26380*/  STL [R1+0x1a3c], R178 ;  /* 0x001a3cb201007387 */ /* 0x0003e40000100800 */
[----:B-1----:R-:W-:-:S02]  /*26390*/  IMAD.MOV.U32 R0, RZ, RZ, R179 ;  /* 0x000000ffff007224 */ /* 0x002fc400078e00b3 */
[----:B------:R-:W-:Y:S04]  /*263a0*/  STL [R1+0x1a34], R14 ;  /* 0x001a340e01007387 */ /* 0x000fe80000100800 */
[----:B------:R1:W-:Y:S04]  /*263b0*/  STL [R1+0x1a30], R0 ;  /* 0x001a300001007387 */ /* 0x0003e80000100800 */
[----:B------:R-:W4:Y:S01]  /*263c0*/  LDL.LU.64 R178, [R1+0x1010] ;  /* 0x0010100001b27983 */ /* 0x000f220000300a00 */
[----:B-1----:R-:W-:-:S03]  /*263d0*/  IMAD.MOV.U32 R0, RZ, RZ, R15 ;  /* 0x000000ffff007224 */ /* 0x002fc600078e000f */
[----:B------:R-:W-:Y:S04]  /*263e0*/  STL [R1+0x1a2c], R148 ;  /* 0x001a2c9401007387 */ /* 0x000fe80000100800 */
[----:B------:R1:W-:Y:S04]  /*263f0*/  STL [R1+0x1a28], R0 ;  /* 0x001a280001007387 */ /* 0x0003e80000100800 */
[----:B------:R-:W4:Y:S01]  /*26400*/  LDL.LU.64 R146, [R1+0x440] ;  /* 0x0004400001927983 */ /* 0x000f220000300a00 */
[----:B-1----:R-:W-:-:S03]  /*26410*/  MOV R0, R149 ;  /* 0x0000009500007202 */ /* 0x002fc60000000f00 */
[----:B------:R-:W-:Y:S04]  /*26420*/  STL [R1+0x1a24], R180 ;  /* 0x001a24b401007387 */ /* 0x000fe80000100800 */
[----:B------:R1:W-:Y:S04]  /*26430*/  STL [R1+0x1a20], R0 ;  /* 0x001a200001007387 */ /* 0x0003e80000100800 */
[----:B------:R-:W4:Y:S01]  /*26440*/  LDL.LU.64 R14, [R1+0x438] ;  /* 0x00043800010e7983 */ /* 0x000f220000300a00 */
[----:B-1----:R-:W-:-:S03]  /*26450*/  IMAD.MOV.U32 R0, RZ, RZ, R181 ;  /* 0x000000ffff007224 */ /* 0x002fc600078e00b5 */
[----:B------:R-:W4:Y:S04]  /*26460*/  LDL.LU.64 R180, [R1+0x180] ;  /* 0x0001800001b47983 */ /* 0x000f280000300a00 */
[----:B------:R1:W-:Y:S04]  /*26470*/  STL [R1+0x1a18], R0 ;  /* 0x001a180001007387 */ /* 0x0003e80000100800 */
[----:B------:R2:W-:Y:S04]  /*26480*/  STL [R1+0x1a1c], R150 ;  /* 0x001a1c9601007387 */ /* 0x0005e80000100800 */
[----:B------:R-:W4:Y:S01]  /*26490*/  LDL.LU.64 R148, [R1+0x178] ;  /* 0x0001780001947983 */ /* 0x000f220000300a00 */
[----:B-1----:R-:W-:-:S03]  /*264a0*/  IMAD.MOV.U32 R0, RZ, RZ, R151 ;  /* 0x000000ffff007224 */ /* 0x002fc600078e0097 */
[----:B--2---:R-:W-:Y:S04]  /*264b0*/  STL [R1+0x1a14], R186 ;  /* 0x001a14ba01007387 */ /* 0x004fe80000100800 */
[----:B------:R1:W-:Y:S04]  /*264c0*/  STL [R1+0x1a10], R0 ;  /* 0x001a100001007387 */ /* 0x0003e80000100800 */
[----:B------:R-:W2:Y:S01]  /*264d0*/  LDL.LU.64 R150, [R1+0x40] ;  /* 0x0000400001967983 */ /* 0x000ea20000300a00 */
[----:B-1----:R-:W-:-:S03]  /*264e0*/  IMAD.MOV.U32 R0, RZ, RZ, R187 ;  /* 0x000000ffff007224 */ /* 0x002fc600078e00bb */
[----:B---3--:R-:W-:Y:S04]  /*264f0*/  STL [R1+0x1a0c], R16 ;  /* 0x001a0c1001007387 */ /* 0x008fe80000100800 */
[----:B------:R1:W-:Y:S04]  /*26500*/  STL [R1+0x1a08], R0 ;  /* 0x001a080001007387 */ /* 0x0003e80000100800 */
[----:B------:R-:W3:Y:S01]  /*26510*/  LDL.LU.64 R186, [R1+0x38] ;  /* 0x0000380001ba7983 */ /* 0x000ee20000300a00 */
[----:B-1----:R-:W-:-:S03]  /*26520*/  MOV R0, R17 ;  /* 0x0000001100007202 */ /* 0x002fc60000000f00 */
[----:B----4-:R-:W-:Y:S04]  /*26530*/  STL [R1+0x1a04], R182 ;  /* 0x001a04b601007387 */ /* 0x010fe80000100800 */
[----:B------:R1:W-:Y:S02]  /*26540*/  STL [R1+0x1a00], R0 ;  /* 0x001a000001007387 */ /* 0x0003e40000100800 */
[----:B-1----:R-:W-:Y:S02]  /*26550*/  IMAD.MOV.U32 R0, RZ, RZ, R183 ;  /* 0x000000ffff007224 */ /* 0x002fe400078e00b7 */
[----:B------:R-:W4:Y:S04]  /*26560*/  LDL.LU.64 R182, [R1+0x1008] ;  /* 0x0010080001b67983 */ /* 0x000f280000300a00 */
[----:B------:R1:W-:Y:S04]  /*26570*/  STL [R1+0x19f8], R0 ;  /* 0x0019f80001007387 */ /* 0x0003e80000100800 */
[----:B------:R-:W-:Y:S01]  /*26580*/  STL [R1+0x19fc], R18 ;  /* 0x0019fc1201007387 */ /* 0x000fe20000100800 */
[----:B-1----:R-:W-:-:S03]  /*26590*/  IMAD.MOV.U32 R0, RZ, RZ, R19 ;  /* 0x000000ffff007224 */ /* 0x002fc600078e0013 */
[----:B------:R-:W-:Y:S04]  /*265a0*/  STL [R1+0x19f4], R176 ;  /* 0x0019f4b001007387 */ /* 0x000fe80000100800 */
[----:B------:R1:W-:Y:S04]  /*265b0*/  STL [R1+0x19f0], R0 ;  /* 0x0019f00001007387 */ /* 0x0003e80000100800 */
[----:B------:R-:W4:Y:S04]  /*265c0*/  LDL.LU.64 R12, [R1+0x1000] ;  /* 0x00100000010c7983 */ /* 0x000f280000300a00 */
[----:B------:R-:W4:Y:S01]  /*265d0*/  LDL.LU.64 R16, [R1+0x430] ;  /* 0x0004300001107983 */ /* 0x000f220000300a00 */
[----:B-1----:R-:W-:-:S05]  /*265e0*/  IMAD.MOV.U32 R0, RZ, RZ, R177 ;  /* 0x000000ffff007224 */ /* 0x002fca00078e00b1 */
[----:B------:R1:W-:Y:S04]  /*265f0*/  STL [R1+0x19e8], R0 ;  /* 0x0019e80001007387 */ /* 0x0003e80000100800 */
[----:B------:R1:W-:Y:S04]  /*26600*/  STL [R1+0x19ec], R184 ;  /* 0x0019ecb801007387 */ /* 0x0003e80000100800 */
[----:B------:R-:W4:Y:S01]  /*26610*/  LDL.LU.64 R18, [R1+0x428] ;  /* 0x0004280001127983 */ /* 0x000f220000300a00 */
[----:B-1----:R-:W-:-:S03]  /*26620*/  MOV R0, R185 ;  /* 0x000000b900007202 */ /* 0x002fc60000000f00 */
[----:B------:R-:W4:Y:S04]  /*26630*/  LDL.LU.64 R184, [R1+0x170] ;  /* 0x0001700001b87983 */ /* 0x000f280000300a00 */
[----:B------:R1:W-:Y:S04]  /*26640*/  STL [R1+0x19e0], R0 ;  /* 0x0019e00001007387 */ /* 0x0003e80000100800 */
[----:B------:R1:W-:Y:S04]  /*26650*/  STL [R1+0x19e4], R178 ;  /* 0x0019e4b201007387 */ /* 0x0003e80000100800 */
[----:B------:R-:W4:Y:S01]  /*26660*/  LDL.LU.64 R176, [R1+0x168] ;  /* 0x0001680001b07983 */ /* 0x000f220000300a00 */
[----:B-1----:R-:W-:-:S03]  /*26670*/  IMAD.MOV.U32 R0, RZ, RZ, R179 ;  /* 0x000000ffff007224 */ /* 0x002fc600078e00b3 */
[----:B------:R-:W-:Y:S04]  /*26680*/  STL [R1+0x19dc], R146 ;  /* 0x0019dc9201007387 */ /* 0x000fe80000100800 */
[----:B------:R1:W-:Y:S04]  /*26690*/  STL [R1+0x19d8], R0 ;  /* 0x0019d80001007387 */ /* 0x0003e80000100800 */
[----:B------:R-:W4:Y:S01]  /*266a0*/  LDL.LU.64 R178, [R1+0x30] ;  /* 0x0000300001b27983 */ /* 0x000f220000300a00 */
[----:B-1----:R-:W-:-:S03]  /*266b0*/  IMAD.MOV.U32 R0, RZ, RZ, R147 ;  /* 0x000000ffff007224 */ /* 0x002fc600078e0093 */
[----:B------:R-:W-:Y:S04]  /*266c0*/  STL [R1+0x19d4], R14 ;  /* 0x0019d40e01007387 */ /* 0x000fe80000100800 */
[----:B------:R1:W-:Y:S04]  /*266d0*/  STL [R1+0x19d0], R0 ;  /* 0x0019d00001007387 */ /* 0x0003e80000100800 */
[----:B------:R-:W-:Y:S01]  /*266e0*/  STL [R1+0x19cc], R180 ;  /* 0x0019ccb401007387 */ /* 0x000fe20000100800 */
[----:B-1----:R-:W-:-:S05]  /*266f0*/  IMAD.MOV.U32 R0, RZ, RZ, R15 ;  /* 0x000000ffff007224 */ /* 0x002fca00078e000f */
[----:B------:R1:W-:Y:S04]  /*26700*/  STL [R1+0x19c8], R0 ;  /* 0x0019c80001007387 */ /* 0x0003e80000100800 */
[----:B------:R-:W-:Y:S01]  /*26710*/  STL [R1+0x19c4], R148 ;  /* 0x0019c49401007387 */ /* 0x000fe20000100800 */
[----:B-1----:R-:W-:-:S05]  /*26720*/  MOV R0, R181 ;  /* 0x000000b500007202 */ /* 0x002fca0000000f00 */
[----:B------:R1:W-:Y:S04]  /*26730*/  STL [R1+0x19c0], R0 ;  /* 0x0019c00001007387 */ /* 0x0003e80000100800 */
[----:B------:R-:W4:Y:S01]  /*26740*/  LDL.LU.64 R180, [R1+0xff8] ;  /* 0x000ff80001b47983 */ /* 0x000f220000300a00 */
[----:B-1----:R-:W-:-:S03]  /*26750*/  IMAD.MOV.U32 R0, RZ, RZ, R149 ;  /* 0x000000ffff007224 */ /* 0x002fc600078e0095 */
[----:B--2---:R-:W-:Y:S04]  /*26760*/  STL [R1+0x19bc], R150 ;  /* 0x0019bc9601007387 */ /* 0x004fe80000100800 */
[----:B------:R1:W-:Y:S04]  /*26770*/  STL [R1+0x19b8], R0 ;  /* 0x0019b80001007387 */ /* 0x0003e80000100800 */
[----:B------:R-:W2:Y:S01]  /*26780*/  LDL.LU.64 R14, [R1+0xff0] ;  /* 0x000ff000010e7983 */ /* 0x000ea20000300a00 */
[----:B-1----:R-:W-:-:S05]  /*26790*/  IMAD.MOV.U32 R0, RZ, RZ, R151 ;  /* 0x000000ffff007224 */ /* 0x002fca00078e0097 */
[----:B------:R1:W-:Y:S04]  /*267a0*/  STL [R1+0x19b0], R0 ;  /* 0x0019b00001007387 */ /* 0x0003e80000100800 */
[----:B---3--:R3:W-:Y:S04]  /*267b0*/  STL [R1+0x19b4], R186 ;  /* 0x0019b4ba01007387 */ /* 0x0087e80000100800 */
[----:B------:R-:W2:Y:S01]  /*267c0*/  LDL.LU.64 R148, [R1+0x420] ;  /* 0x0004200001947983 */ /* 0x000ea20000300a00 */
[----:B-1----:R-:W-:-:S03]  /*267d0*/  IMAD.MOV.U32 R0, RZ, RZ, R187 ;  /* 0x000000ffff007224 */ /* 0x002fc600078e00bb */
[----:B------:R-:W2:Y:S04]  /*267e0*/  LDL.LU.64 R150, [R1+0x418] ;  /* 0x0004180001967983 */ /* 0x000ea80000300a00 */
[----:B------:R1:W-:Y:S04]  /*267f0*/  STL [R1+0x19a8], R0 ;  /* 0x0019a80001007387 */ /* 0x0003e80000100800 */
[----:B----4-:R4:W-:Y:S04]  /*26800*/  STL [R1+0x19ac], R182 ;  /* 0x0019acb601007387 */ /* 0x0109e80000100800 */
[----:B---3--:R-:W3:Y:S01]  /*26810*/  LDL.LU.64 R186, [R1+0x140] ;  /* 0x0001400001ba7983 */ /* 0x008ee20000300a00 */
[----:B-1----:R-:W-:-:S03]  /*26820*/  MOV R0, R183 ;  /* 0x000000b700007202 */ /* 0x002fc60000000f00 */
[----:B----4-:R-:W4:Y:S04]  /*26830*/  LDL.LU.64 R182, [R1+0x138] ;  /* 0x0001380001b67983 */ /* 0x010f280000300a00 */
[----:B------:R1:W-:Y:S04]  /*26840*/  STL [R1+0x19a0], R0 ;  /* 0x0019a00001007387 */ /* 0x0003e80000100800 */
[----:B------:R-:W-:Y:S01]  /*26850*/  STL [R1+0x19a4], R12 ;  /* 0x0019a40c01007387 */ /* 0x000fe20000100800 */
[----:B-1----:R-:W-:-:S03]  /*26860*/  IMAD.MOV.U32 R0, RZ, RZ, R13 ;  /* 0x000000ffff007224 */ /* 0x002fc600078e000d */
[----:B------:R-:W-:Y:S04]  /*26870*/  STL [R1+0x199c], R16 ;  /* 0x00199c1001007387 */ /* 0x000fe80000100800 */
[----:B------:R1:W-:Y:S02]  /*26880*/  STL [R1+0x1998], R0 ;  /* 0x0019980001007387 */ /* 0x0003e40000100800 */
[----:B-1----:R-:W-:Y:S02]  /*26890*/  IMAD.MOV.U32 R0, RZ, RZ, R17 ;  /* 0x000000ffff007224 */ /* 0x002fe400078e0011 */
        /* <DEDUP_REMOVED lines=10> */
[----:B------:R-:W-:Y:S04]  /*26940*/  STL [R1+0x197c], R178 ;  /* 0x00197cb201007387 */ /* 0x000fe80000100800 */
[----:B------:R1:W-:Y:S04]  /*26950*/  STL [R1+0x1978], R0 ;  /* 0x0019780001007387 */ /* 0x0003e80000100800 */
[----:B------:R-:W4:Y:S01]  /*26960*/  LDL.LU.64 R16, [R1+0xfe0] ;  /* 0x000fe00001107983 */ /* 0x000f220000300a00 */
[----:B-1----:R-:W-:-:S05]  /*26970*/  IMAD.MOV.U32 R0, RZ, RZ, R179 ;  /* 0x000000ffff007224 */ /* 0x002fca00078e00b3 */
[----:B------:R1:W-:Y:S04]  /*26980*/  STL [R1+0x1970], R0 ;  /* 0x0019700001007387 */ /* 0x0003e80000100800 */
[----:B-----5:R-:W-:Y:S04]  /*26990*/  STL [R1+0x1974], R238 ;  /* 0x001974ee01007387 */ /* 0x020fe80000100800 */
[----:B------:R-:W4:Y:S04]  /*269a0*/  LDL.LU.64 R18, [R1+0x410] ;  /* 0x0004100001127983 */ /* 0x000f280000300a00 */
[----:B------:R-:W-:Y:S04]  /*269b0*/  STL [R1+0x1968], R239 ;  /* 0x001968ef01007387 */ /* 0x000fe80000100800 */
[----:B------:R-:W4:Y:S01]  /*269c0*/  LDL.LU.64 R176, [R1+0x3a8] ;  /* 0x0003a80001b07983 */ /* 0x000f220000300a00 */
[----:B-1----:R-:W-:-:S03]  /*269d0*/  IMAD.MOV.U32 R0, RZ, RZ, R181 ;  /* 0x000000ffff007224 */ /* 0x002fc600078e00b5 */
[----:B------:R1:W-:Y:S04]  /*269e0*/  STL [R1+0x196c], R180 ;  /* 0x00196cb401007387 */ /* 0x0003e80000100800 */
[----:B------:R-:W4:Y:S04]  /*269f0*/  LDL.LU.64 R178, [R1+0x130] ;  /* 0x0001300001b27983 */ /* 0x000f280000300a00 */
[----:B-1----:R-:W4:Y:S04]  /*26a00*/  LDL.LU.64 R180, [R1+0x128] ;  /* 0x0001280001b47983 */ /* 0x002f280000300a00 */
[----:B------:R2:W-:Y:S02]  /*26a10*/  STL [R1+0x1960], R0 ;  /* 0x0019600001007387 */ /* 0x0005e40000100800 */
[----:B--2---:R-:W-:-:S02]  /*26a20*/  MOV R0, R15 ;  /* 0x0000000f00007202 */ /* 0x004fc40000000f00 */
[----:B------:R-:W-:Y:S04]  /*26a30*/  STL [R1+0x1964], R14 ;  /* 0x0019640e01007387 */ /* 0x000fe80000100800 */
[----:B------:R-:W-:Y:S04]  /*26a40*/  STL [R1+0x195c], R148 ;  /* 0x00195c9401007387 */ /* 0x000fe80000100800 */
[----:B------:R1:W-:Y:S04]  /*26a50*/  STL [R1+0x1958], R0 ;  /* 0x0019580001007387 */ /* 0x0003e80000100800 */
[----:B------:R-:W-:Y:S01]  /*26a60*/  STL [R1+0x1954], R150 ;  /* 0x0019549601007387 */ /* 0x000fe20000100800 */
[----:B-1----:R-:W-:-:S05]  /*26a70*/  IMAD.MOV.U32 R0, RZ, RZ, R149 ;  /* 0x000000ffff007224 */ /* 0x002fca00078e0095 */
[----:B------:R1:W-:Y:S04]  /*26a80*/  STL [R1+0x1950], R0 ;  /* 0x0019500001007387 */ /* 0x0003e80000100800 */
[----:B---3--:R-:W-:Y:S01]  /*26a90*/  STL [R1+0x194c], R186 ;  /* 0x00194cba01007387 */ /* 0x008fe20000100800 */
[----:B-1----:R-:W-:-:S05]  /*26aa0*/  IMAD.MOV.U32 R0, RZ, RZ, R151 ;  /* 0x000000ffff007224 */ /* 0x002fca00078e0097 */
[----:B------:R1:W-:Y:S04]  /*26ab0*/  STL [R1+0x1948], R0 ;  /* 0x0019480001007387 */ /* 0x0003e80000100800 */
[----:B----4-:R-:W-:Y:S01]  /*26ac0*/  STL [R1+0x1944], R182 ;  /* 0x001944b601007387 */ /* 0x010fe20000100800 */
[----:B-1----:R-:W-:-:S05]  /*26ad0*/  IMAD.MOV.U32 R0, RZ, RZ, R187 ;  /* 0x000000ffff007224 */ /* 0x002fca00078e00bb */
[----:B------:R1:W-:Y:S04]  /*26ae0*/  STL [R1+0x1940], R0 ;  /* 0x0019400001007387 */ /* 0x0003e80000100800 */
[----:B------:R-:W2:Y:S01]  /*26af0*/  LDL.LU.64 R186, [R1+0x1078] ;  /* 0x0010780001ba7983 */ /* 0x000ea20000300a00 */
[----:B-1----:R-:W-:-:S03]  /*26b00*/  MOV R0, R183 ;  /* 0x000000b700007202 */ /* 0x002fc60000000f00 */
[----:B------:R-:W-:Y:S04]  /*26b10*/  STL [R1+0x193c], R236 ;  /* 0x00193cec01007387 */ /* 0x000fe80000100800 */
[----:B------:R1:W-:Y:S04]  /*26b20*/  STL [R1+0x1938], R0 ;  /* 0x0019380001007387 */ /* 0x0003e80000100800 */
[----:B------:R-:W-:Y:S04]  /*26b30*/  STL [R1+0x1930], R237 ;  /* 0x001930ed01007387 */ /* 0x000fe80000100800 */
[----:B------:R-:W3:Y:S04]  /*26b40*/  LDL.LU.64 R14, [R1+0x1080] ;  /* 0x00108000010e7983 */ /* 0x000ee80000300a00 */
[----:B------:R-:W-:Y:S04]  /*26b50*/  STL [R1+0x1934], R230 ;  /* 0x001934e601007387 */ /* 0x000fe80000100800 */
[----:B------:R-:W4:Y:S04]  /*26b60*/  LDL.LU.64 R148, [R1+0x2a8] ;  /* 0x0002a80001947983 */ /* 0x000f280000300a00 */
[----:B------:R-:W-:Y:S04]  /*26b70*/  STL [R1+0x1928], R231 ;  /* 0x001928e701007387 */ /* 0x000fe80000100800 */
[----:B------:R-:W4:Y:S04]  /*26b80*/  LDL.LU.64 R150, [R1+0x280] ;  /* 0x0002800001967983 */ /* 0x000f280000300a00 */
[----:B------:R1:W-:Y:S04]  /*26b90*/  STL [R1+0x192c], R184 ;  /* 0x00192cb801007387 */ /* 0x0003e80000100800 */
[----:B------:R-:W4:Y:S01]  /*26ba0*/  LDL.LU.64 R182, [R1+0x120] ;  /* 0x0001200001b67983 */ /* 0x000f220000300a00 */
[----:B-1----:R-:W-:-:S03]  /*26bb0*/  IMAD.MOV.U32 R0, RZ, RZ, R185 ;  /* 0x000000ffff007224 */ /* 0x002fc600078e00b9 */
[----:B------:R-:W4:Y:S04]  /*26bc0*/  LDL.LU.64 R184, [R1+0x118] ;  /* 0x0001180001b87983 */ /* 0x000f280000300a00 */
[----:B------:R1:W-:Y:S04]  /*26bd0*/  STL [R1+0x1920], R0 ;  /* 0x0019200001007387 */ /* 0x0003e80000100800 */
[----:B------:R-:W-:Y:S01]  /*26be0*/  STL [R1+0x1924], R16 ;  /* 0x0019241001007387 */ /* 0x000fe20000100800 */
        /* <DEDUP_REMOVED lines=9> */
[----:B------:R-:W-:Y:S01]  /*26c80*/  STL [R1+0x1904], R180 ;  /* 0x001904b401007387 */ /* 0x000fe20000100800 */
[----:B-1----:R-:W-:-:S05]  /*26c90*/  IMAD.MOV.U32 R0, RZ, RZ, R179 ;  /* 0x000000ffff007224 */ /* 0x002fca00078e00b3 */
[----:B------:R1:W-:Y:S04]  /*26ca0*/  STL [R1+0x1900], R0 ;  /* 0x0019000001007387 */ /* 0x0003e80000100800 */
[----:B------:R-:W4:Y:S01]  /*26cb0*/  LDL.LU.64 R178, [R1+0x1098] ;  /* 0x0010980001b27983 */ /* 0x000f220000300a00 */
[----:B-1----:R-:W-:-:S03]  /*26cc0*/  IMAD.MOV.U32 R0, RZ, RZ, R181 ;  /* 0x000000ffff007224 */ /* 0x002fc600078e00b5 */
[----:B------:R-:W-:Y:S04]  /*26cd0*/  STL [R1+0x18fc], R228 ;  /* 0x0018fce401007387 */ /* 0x000fe80000100800 */
[----:B------:R1:W-:Y:S04]  /*26ce0*/  STL [R1+0x18f8], R0 ;  /* 0x0018f80001007387 */ /* 0x0003e80000100800 */
[----:B------:R-:W-:Y:S04]  /*26cf0*/  STL [R1+0x18f0], R229 ;  /* 0x0018f0e501007387 */ /* 0x000fe80000100800 */
[----:B------:R-:W4:Y:S04]  /*26d00*/  LDL.LU.64 R16, [R1+0x10a0] ;  /* 0x0010a00001107983 */ /* 0x000f280000300a00 */
[----:B------:R-:W-:Y:S04]  /*26d10*/  STL [R1+0x18f4], R202 ;  /* 0x0018f4ca01007387 */ /* 0x000fe80000100800 */
[----:B------:R-:W4:Y:S04]  /*26d20*/  LDL.LU.64 R18, [R1+0x278] ;  /* 0x0002780001127983 */ /* 0x000f280000300a00 */
[----:B------:R-:W-:Y:S04]  /*26d30*/  STL [R1+0x18d8], R203 ;  /* 0x0018d8cb01007387 */ /* 0x000fe80000100800 */
[----:B------:R-:W4:Y:S04]  /*26d40*/  LDL.LU.64 R176, [R1+0x270] ;  /* 0x0002700001b07983 */ /* 0x000f280000300a00 */
[----:B--2---:R2:W-:Y:S04]  /*26d50*/  STL [R1+0x18e0], R186 ;  /* 0x0018e0ba01007387 */ /* 0x0045e80000100800 */
[----:B------:R-:W4:Y:S01]  /*26d60*/  LDL.LU.64 R180, [R1+0x100] ;  /* 0x0001000001b47983 */ /* 0x000f220000300a00 */
[----:B-1----:R-:W-:-:S03]  /*26d70*/  IMAD.MOV.U32 R0, RZ, RZ, R187 ;  /* 0x000000ffff007224 */ /* 0x002fc600078e00bb */
[----:B--2---:R-:W2:Y:S04]  /*26d80*/  LDL.LU.64 R186, [R1+0xf8] ;  /* 0x0000f80001ba7983 */ /* 0x004ea80000300a00 */
[----:B------:R1:W-:Y:S04]  /*26d90*/  STL [R1+0x18dc], R0 ;  /* 0x0018dc0001007387 */ /* 0x0003e80000100800 */
[----:B---3--:R-:W-:Y:S01]  /*26da0*/  STL [R1+0x18e8], R14 ;  /* 0x0018e80e01007387 */ /* 0x008fe20000100800 */
[----:B-1----:R-:W-:-:S03]  /*26db0*/  MOV R0, R15 ;  /* 0x0000000f00007202 */ /* 0x002fc60000000f00 */
[----:B----4-:R-:W-:Y:S04]  /*26dc0*/  STL [R1+0x18ec], R148 ;  /* 0x0018ec9401007387 */ /* 0x010fe80000100800 */
[----:B------:R1:W-:Y:S04]  /*26dd0*/  STL [R1+0x18e4], R0 ;  /* 0x0018e40001007387 */ /* 0x0003e80000100800 */
[----:B------:R-:W-:Y:S01]  /*26de0*/  STL [R1+0x18d4], R150 ;  /* 0x0018d49601007387 */ /* 0x000fe20000100800 */
[----:B-1----:R-:W-:-:S05]  /*26df0*/  IMAD.MOV.U32 R0, RZ, RZ, R149 ;  /* 0x000000ffff007224 */ /* 0x002fca00078e0095 */
[----:B------:R1:W-:Y:S04]  /*26e00*/  STL [R1+0x18d0], R0 ;  /* 0x0018d00001007387 */ /* 0x0003e80000100800 */
[----:B------:R-:W-:Y:S01]  /*26e10*/  STL [R1+0x18cc], R182 ;  /* 0x0018ccb601007387 */ /* 0x000fe20000100800 */
[----:B-1----:R-:W-:-:S05]  /*26e20*/  IMAD.MOV.U32 R0, RZ, RZ, R151 ;  /* 0x000000ffff007224 */ /* 0x002fca00078e0097 */
[----:B------:R1:W-:Y:S04]  /*26e30*/  STL [R1+0x18c8], R0 ;  /* 0x0018c80001007387 */ /* 0x0003e80000100800 */
[----:B------:R-:W-:Y:S01]  /*26e40*/  STL [R1+0x18c4], R184 ;  /* 0x0018c4b801007387 */ /* 0x000fe20000100800 */
[----:B-1----:R-:W-:-:S05]  /*26e50*/  IMAD.MOV.U32 R0, RZ, RZ, R183 ;  /* 0x000000ffff007224 */ /* 0x002fca00078e00b7 */
[----:B------:R1:W-:Y:S04]  /*26e60*/  STL [R1+0x18c0], R0 ;  /* 0x0018c00001007387 */ /* 0x0003e80000100800 */
[----:B------:R-:W3:Y:S01]  /*26e70*/  LDL.LU.64 R182, [R1+0x10b8] ;  /* 0x0010b80001b67983 */ /* 0x000ee20000300a00 */
[----:B-1----:R-:W-:-:S03]  /*26e80*/  MOV R0, R185 ;  /* 0x000000b900007202 */ /* 0x002fc60000000f00 */
        /* <DEDUP_REMOVED lines=8> */
[----:B------:R1:W-:Y:S02]  /*26f10*/  STL [R1+0x18a0], R178 ;  /* 0x0018a0b201007387 */ /* 0x0003e40000100800 */
[----:B-1----:R-:W-:-:S02]  /*26f20*/  IMAD.MOV.U32 R0, RZ, RZ, R179 ;  /* 0x000000ffff007224 */ /* 0x002fc400078e00b3 */
[----:B------:R-:W4:Y:S04]  /*26f30*/  LDL.LU.64 R184, [R1+0xf0] ;  /* 0x0000f00001b87983 */ /* 0x000f280000300a00 */
        /* <DEDUP_REMOVED lines=8> */
[----:B------:R1:W-:Y:S02]  /*26fc0*/  STL [R1+0x1890], R0 ;  /* 0x0018900001007387 */ /* 0x0003e40000100800 */
[----:B-1----:R-:W-:Y:S02]  /*26fd0*/  MOV R0, R177 ;  /* 0x000000b100007202 */ /* 0x002fe40000000f00 */
[----:B------:R-:W-:Y:S04]  /*26fe0*/  STL [R1+0x188c], R180 ;  /* 0x00188cb401007387 */ /* 0x000fe80000100800 */
[----:B------:R1:W-:Y:S04]  /*26ff0*/  STL [R1+0x1888], R0 ;  /* 0x0018880001007387 */ /* 0x0003e80000100800 */
[----:B--2---:R-:W-:Y:S01]  /*27000*/  STL [R1+0x1884], R186 ;  /* 0x001884ba01007387 */ /* 0x004fe20000100800 */
[----:B-1----:R-:W-:-:S05]  /*27010*/  IMAD.MOV.U32 R0, RZ, RZ, R181 ;  /* 0x000000ffff007224 */ /* 0x002fca00078e00b5 */
[----:B------:R1:W-:Y:S04]  /*27020*/  STL [R1+0x1880], R0 ;  /* 0x0018800001007387 */ /* 0x0003e80000100800 */
[----:B------:R-:W2:Y:S01]  /*27030*/  LDL.LU.64 R180, [R1+0x10d8] ;  /* 0x0010d80001b47983 */ /* 0x000ea20000300a00 */
[----:B-1----:R-:W-:-:S03]  /*27040*/  IMAD.MOV.U32 R0, RZ, RZ, R187 ;  /* 0x000000ffff007224 */ /* 0x002fc600078e00bb */
[----:B------:R-:W-:Y:S04]  /*27050*/  STL [R1+0x187c], R164 ;  /* 0x00187ca401007387 */ /* 0x000fe80000100800 */
[----:B------:R1:W-:Y:S04]  /*27060*/  STL [R1+0x1878], R0 ;  /* 0x0018780001007387 */ /* 0x0003e80000100800 */
[----:B------:R-:W-:Y:S04]  /*27070*/  STL [R1+0x1870], R165 ;  /* 0x001870a501007387 */ /* 0x000fe80000100800 */
[----:B------:R-:W2:Y:S04]  /*27080*/  LDL.LU.64 R16, [R1+0x10e0] ;  /* 0x0010e00001107983 */ /* 0x000ea80000300a00 */
[----:B------:R-:W-:Y:S04]  /*27090*/  STL [R1+0x1874], R126 ;  /* 0x0018747e01007387 */ /* 0x000fe80000100800 */
[----:B------:R-:W2:Y:S04]  /*270a0*/  LDL.LU.64 R18, [R1+0x230] ;  /* 0x0002300001127983 */ /* 0x000ea80000300a00 */
[----:B------:R-:W-:Y:S04]  /*270b0*/  STL [R1+0x1858], R127 ;  /* 0x0018587f01007387 */ /* 0x000fe80000100800 */
[----:B------:R-:W2:Y:S04]  /*270c0*/  LDL.LU.64 R176, [R1+0x228] ;  /* 0x0002280001b07983 */ /* 0x000ea80000300a00 */
[----:B---3--:R3:W-:Y:S04]  /*270d0*/  STL [R1+0x1860], R182 ;  /* 0x001860b601007387 */ /* 0x0087e80000100800 */
[----:B------:R-:W2:Y:S01]  /*270e0*/  LDL.LU.64 R186, [R1+0xe0] ;  /* 0x0000e00001ba7983 */ /* 0x000ea20000300a00 */
[----:B-1----:R-:W-:-:S03]  /*270f0*/  IMAD.MOV.U32 R0, RZ, RZ, R183 ;  /* 0x000000ffff007224 */ /* 0x002fc600078e00b7 */
[----:B---3--:R-:W3:Y:S04]  /*27100*/  LDL.LU.64 R182, [R1+0xd8] ;  /* 0x0000d80001b67983 */ /* 0x008ee80000300a00 */
[----:B------:R1:W-:Y:S04]  /*27110*/  STL [R1+0x185c], R0 ;  /* 0x00185c0001007387 */ /* 0x0003e80000100800 */
[----:B----4-:R-:W-:Y:S01]  /*27120*/  STL [R1+0x1868], R14 ;  /* 0x0018680e01007387 */ /* 0x010fe20000100800 */
[----:B-1----:R-:W-:-:S03]  /*27130*/  MOV R0, R15 ;  /* 0x0000000f00007202 */ /* 0x002fc60000000f00 */
[----:B------:R-:W-:Y:S04]  /*27140*/  STL [R1+0x186c], R148 ;  /* 0x00186c9401007387 */ /* 0x000fe80000100800 */
[----:B------:R1:W-:Y:S04]  /*27150*/  STL [R1+0x1864], R0 ;  /* 0x0018640001007387 */ /* 0x0003e80000100800 */
[----:B------:R-:W-:Y:S01]  /*27160*/  STL [R1+0x1854], R150 ;  /* 0x0018549601007387 */ /* 0x000fe20000100800 */
[----:B-1----:R-:W-:-:S05]  /*27170*/  IMAD.MOV.U32 R0, RZ, RZ, R149 ;  /* 0x000000ffff007224 */ /* 0x002fca00078e0095 */
[----:B------:R1:W-:Y:S02]  /*27180*/  STL [R1+0x1850], R0 ;  /* 0x0018500001007387 */ /* 0x0003e40000100800 */
[----:B-1----:R-:W-:Y:S02]  /*27190*/  IMAD.MOV.U32 R0, RZ, RZ, R151 ;  /* 0x000000ffff007224 */ /* 0x002fe400078e0097 */
[----:B------:R-:W-:Y:S04]  /*271a0*/  STL [R1+0x184c], R184 ;  /* 0x00184cb801007387 */ /* 0x000fe80000100800 */
        /* <DEDUP_REMOVED lines=9> */
[----:B------:R-:W3:Y:S04]  /*27240*/  LDL.LU.64 R14, [R1+0x1108] ;  /* 0x00110800010e7983 */ /* 0x000ee80000300a00 */
[----:B------:R-:W-:Y:S04]  /*27250*/  STL [R1+0x1834], R86 ;  /* 0x0018345601007387 */ /* 0x000fe80000100800 */
[----:B------:R-:W3:Y:S04]  /*27260*/  LDL.LU.64 R148, [R1+0x1068] ;  /* 0x0010680001947983 */ /* 0x000ee80000300a00 */
[----:B------:R-:W-:Y:S04]  /*27270*/  STL [R1+0x1818], R87 ;  /* 0x0018185701007387 */ /* 0x000fe80000100800 */
[----:B------:R-:W3:Y:S04]  /*27280*/  LDL.LU.64 R150, [R1+0x1070] ;  /* 0x0010700001967983 */ /* 0x000ee80000300a00 */
[----:B--2---:R2:W-:Y:S04]  /*27290*/  STL [R1+0x1820], R180 ;  /* 0x001820b401007387 */ /* 0x0045e80000100800 */
[----:B------:R-:W4:Y:S01]  /*272a0*/  LDL.LU.64 R178, [R1+0xc0] ;  /* 0x0000c00001b27983 */ /* 0x000f220000300a00 */
[----:B-1----:R-:W-:-:S03]  /*272b0*/  IMAD.MOV.U32 R0, RZ, RZ, R181 ;  /* 0x000000ffff007224 */ /* 0x002fc600078e00b5 */
[----:B--2---:R-:W2:Y:S04]  /*272c0*/  LDL.LU.64 R180, [R1+0xb8] ;  /* 0x0000b80001b47983 */ /* 0x004ea80000300a00 */
        /* <DEDUP_REMOVED lines=11> */
[----:B---3--:R-:W-:Y:S01]  /*27380*/  STL [R1+0x1804], R182 ;  /* 0x001804b601007387 */ /* 0x008fe20000100800 */
[----:B-1----:R-:W-:-:S05]  /*27390*/  IMAD.MOV.U32 R0, RZ, RZ, R187 ;  /* 0x000000ffff007224 */ /* 0x002fca00078e00bb */
[----:B------:R1:W-:Y:S04]  /*273a0*/  STL [R1+0x1800], R0 ;  /* 0x0018000001007387 */ /* 0x0003e80000100800 */
[----:B------:R-:W3:Y:S01]  /*273b0*/  LDL.LU.64 R186, [R1+0x1130] ;  /* 0x0011300001ba7983 */ /* 0x000ee20000300a00 */
[----:B-1----:R-:W-:-:S03]  /*273c0*/  IMAD.MOV.U32 R0, RZ, RZ, R183 ;  /* 0x000000ffff007224 */ /* 0x002fc600078e00b7 */
        /* <DEDUP_REMOVED lines=8> */
[----:B------:R1:W-:Y:S02]  /*27450*/  STL [R1+0x17d0], R184 ;  /* 0x0017d0b801007387 */ /* 0x0003e40000100800 */
[----:B-1----:R-:W-:-:S02]  /*27460*/  IMAD.MOV.U32 R0, RZ, RZ, R185 ;  /* 0x000000ffff007224 */ /* 0x002fc400078e00b9 */
[----:B------:R-:W3:Y:S04]  /*27470*/  LDL.LU.64 R182, [R1+0xb0] ;  /* 0x0000b00001b67983 */ /* 0x000ee80000300a00 */
[----:B------:R-:W3:Y:S04]  /*27480*/  LDL.LU.64 R184, [R1+0xa8] ;  /* 0x0000a80001b87983 */ /* 0x000ee80000300a00 */
[----:B------:R1:W-:Y:S04]  /*27490*/  STL [R1+0x17cc], R0 ;  /* 0x0017cc0001007387 */ /* 0x0003e80000100800 */
[----:B------:R-:W-:Y:S01]  /*274a0*/  STL [R1+0x17d8], R14 ;  /* 0x0017d80e01007387 */ /* 0x000fe20000100800 */
[----:B-1----:R-:W-:-:S03]  /*274b0*/  MOV R0, R15 ;  /* 0x0000000f00007202 */ /* 0x002fc60000000f00 */
[----:B------:R-:W-:Y:S04]  /*274c0*/  STL [R1+0x17e0], R148 ;  /* 0x0017e09401007387 */ /* 0x000fe80000100800 */
[----:B------:R1:W-:Y:S04]  /*274d0*/  STL [R1+0x17d4], R0 ;  /* 0x0017d40001007387 */ /* 0x0003e80000100800 */
[----:B------:R-:W-:Y:S01]  /*274e0*/  STL [R1+0x17e8], R150 ;  /* 0x0017e89601007387 */ /* 0x000fe20000100800 */
[----:B-1----:R-:W-:-:S05]  /*274f0*/  IMAD.MOV.U32 R0, RZ, RZ, R149 ;  /* 0x000000ffff007224 */ /* 0x002fca00078e0095 */
[----:B------:R1:W-:Y:S02]  /*27500*/  STL [R1+0x17dc], R0 ;  /* 0x0017dc0001007387 */ /* 0x0003e40000100800 */
[----:B-1----:R-:W-:Y:S02]  /*27510*/  IMAD.MOV.U32 R0, RZ, RZ, R151 ;  /* 0x000000ffff007224 */ /* 0x002fe400078e0097 */
[----:B----4-:R-:W-:Y:S04]  /*27520*/  STL [R1+0x17ec], R178 ;  /* 0x0017ecb201007387 */ /* 0x010fe80000100800 */
[----:B------:R1:W-:Y:S04]  /*27530*/  STL [R1+0x17e4], R0 ;  /* 0x0017e40001007387 */ /* 0x0003e80000100800 */
[----:B--2---:R-:W-:Y:S01]  /*27540*/  STL [R1+0x17c4], R180 ;  /* 0x0017c4b401007387 */ /* 0x004fe20000100800 */
[----:B-1----:R-:W-:-:S05]  /*27550*/  IMAD.MOV.U32 R0, RZ, RZ, R179 ;  /* 0x000000ffff007224 */ /* 0x002fca00078e00b3 */
[----:B------:R1:W-:Y:S04]  /*27560*/  STL [R1+0x17c0], R0 ;  /* 0x0017c00001007387 */ /* 0x0003e80000100800 */
[----:B------:R-:W2:Y:S01]  /*27570*/  LDL.LU.64 R178, [R1+0x1160] ;  /* 0x0011600001b27983 */ /* 0x000ea20000300a00 */
        /* <DEDUP_REMOVED lines=9> */
[----:B---3--:R3:W-:Y:S04]  /*27610*/  STL [R1+0x1790], R186 ;  /* 0x001790ba01007387 */ /* 0x0087e80000100800 */
[----:B------:R-:W4:Y:S01]  /*27620*/  LDL.LU.64 R180, [R1+0xa0] ;  /* 0x0000a00001b47983 */ /* 0x000f220000300a00 */
[----:B-1----:R-:W-:-:S03]  /*27630*/  IMAD.MOV.U32 R0, RZ, RZ, R187 ;  /* 0x000000ffff007224 */ /* 0x002fc600078e00bb */
[----:B---3--:R-:W4:Y:S04]  /*27640*/  LDL.LU.64 R186, [R1+0x98] ;  /* 0x0000980001ba7983 */ /* 0x008f280000300a00 */
        /* <DEDUP_REMOVED lines=25> */
[----:B------:R-:W3:Y:S01]  /*277e0*/  LDL.LU.64 R184, [R1+0x80] ;  /* 0x0000800001b87983 */ /* 0x000ee20000300a00 */
[----:B-1----:R-:W-:-:S03]  /*277f0*/  IMAD.MOV.U32 R0, RZ, RZ, R179 ;  /* 0x000000ffff007224 */ /* 0x002fc600078e00b3 */
[----:B--2---:R-:W2:Y:S04]  /*27800*/  LDL.LU.64 R178, [R1+0x78] ;  /* 0x0000780001b27983 */ /* 0x004ea80000300a00 */
        /* <DEDUP_REMOVED lines=14> */
[----:B------:R-:W4:Y:S01]  /*278f0*/  LDL.LU.64 R180, [R1+0x11c0] ;  /* 0x0011c00001b47983 */ /* 0x000f220000300a00 */
[----:B-1----:R-:W-:-:S03]  /*27900*/  MOV R0, R187 ;  /* 0x000000bb00007202 */ /* 0x002fc60000000f00 */
[----:B------:R-:W-:Y:S04]  /*27910*/  STL [R1+0x173c], R64 ;  /* 0x00173c4001007387 */ /* 0x000fe80000100800 */
[----:B------:R1:W-:Y:S04]  /*27920*/  STL [R1+0x1738], R0 ;  /* 0x0017380001007387 */ /* 0x0003e80000100800 */
[----:B------:R-:W4:Y:S04]  /*27930*/  LDL.LU.64 R14, [R1+0x11c8] ;  /* 0x0011c800010e7983 */ /* 0x000f280000300a00 */
[----:B------:R-:W-:Y:S04]  /*27940*/  STL [R1+0x1730], R65 ;  /* 0x0017304101007387 */ /* 0x000fe80000100800 */
        /* <DEDUP_REMOVED lines=17> */
[----:B---3--:R-:W-:Y:S04]  /*27a60*/  STL [R1+0x172c], R184 ;  /* 0x00172cb801007387 */ /* 0x008fe80000100800 */
        /* <DEDUP_REMOVED lines=14> */
[----:B----4-:R4:W-:Y:S01]  /*27b50*/  STL [R1+0x16c0], R180 ;  /* 0x0016c0b401007387 */ /* 0x0109e20000100800 */
[----:B-1----:R-:W-:-:S03]  /*27b60*/  IMAD.MOV.U32 R0, RZ, RZ, R181 ;  /* 0x000000ffff007224 */ /* 0x002fc600078e00b5 */
[----:B------:R-:W3:Y:S04]  /*27b70*/  LDL.LU.64 R178, [R1+0x198] ;  /* 0x0001980001b27983 */ /* 0x000ee80000300a00 */
[----:B------:R-:W-:Y:S04]  /*27b80*/  STL [R1+0x16c8], R14 ;  /* 0x0016c80e01007387 */ /* 0x000fe80000100800 */
[----:B------:R1:W-:Y:S04]  /*27b90*/  STL [R1+0x16bc], R0 ;  /* 0x0016bc0001007387 */ /* 0x0003e80000100800 */
[----:B----4-:R-:W3:Y:S01]  /*27ba0*/  LDL.LU.64 R180, [R1+0x1a0] ;  /* 0x0001a00001b47983 */ /* 0x010ee20000300a00 */
        /* <DEDUP_REMOVED lines=16> */
[----:B------:R-:W3:Y:S04]  /*27cb0*/  LDL.LU.64 R14, [R1+0x1228] ;  /* 0x00122800010e7983 */ /* 0x000ee80000300a00 */
[----:B------:R-:W-:Y:S04]  /*27cc0*/  STL [R1+0x16b0], R57 ;  /* 0x0016b03901007387 */ /* 0x000fe80000100800 */
        /* <DEDUP_REMOVED lines=9> */
[----:B---3--:R-:W-:Y:S01]  /*27d60*/  STL [R1+0x1688], R16 ;  /* 0x0016881001007387 */ /* 0x008fe20000100800 */
        /* <DEDUP_REMOVED lines=9> */
[----:B------:R-:W3:Y:S01]  /*27e00*/  LDL.LU.64 R176, [R1+0x1278] ;  /* 0x0012780001b07983 */ /* 0x000ee20000300a00 */
[----:B-1----:R-:W-:-:S05]  /*27e10*/  IMAD.MOV.U32 R0, RZ, RZ, R179 ;  /* 0x000000ffff007224 */ /* 0x002fca00078e00b3 */
[----:B------:R1:W-:Y:S04]  /*27e20*/  STL [R1+0x169c], R0 ;  /* 0x00169c0001007387 */ /* 0x0003e80000100800 */
[----:B------:R-:W-:Y:S04]  /*27e30*/  STL [R1+0x16a8], R180 ;  /* 0x0016a8b401007387 */ /* 0x000fe80000100800 */
[----:B------:R-:W3:Y:S01]  /*27e40*/  LDL.LU.64 R18, [R1+0x1280] ;  /* 0x0012800001127983 */ /* 0x000ee20000300a00 */
[----:B-1----:R-:W-:-:S05]  /*27e50*/  IMAD.MOV.U32 R0, RZ, RZ, R181 ;  /* 0x000000ffff007224 */ /* 0x002fca00078e00b5 */
[----:B------:R1:W-:Y:S04]  /*27e60*/  STL [R1+0x16a4], R0 ;  /* 0x0016a40001007387 */ /* 0x0003e80000100800 */
[----:B------:R-:W-:Y:S04]  /*27e70*/  STL [R1+0x16ac], R52 ;  /* 0x0016ac3401007387 */ /* 0x000fe80000100800 */
[----:B------:R-:W-:Y:S04]  /*27e80*/  STL [R1+0x1670], R53 ;  /* 0x0016703501007387 */ /* 0x000fe80000100800 */
[----:B------:R-:W3:Y:S04]  /*27e90*/  LDL.LU.64 R16, [R1+0x1180] ;  /* 0x0011800001107983 */ /* 0x000ee80000300a00 */
[----:B------:R-:W-:Y:S04]  /*27ea0*/  STL [R1+0x1674], R50 ;  /* 0x0016743201007387 */ /* 0x000fe80000100800 */
[----:B------:R-:W-:Y:S04]  /*27eb0*/  STL [R1+0x1638], R51 ;  /* 0x0016383301007387 */ /* 0x000fe80000100800 */
[----:B------:R-:W3:Y:S01]  /*27ec0*/  LDL.LU.64 R178, [R1+0x1188] ;  /* 0x0011880001b27983 */ /* 0x000ee20000300a00 */
[----:B-1----:R-:W-:-:S03]  /*27ed0*/  IMAD.MOV.U32 R0, RZ, RZ, R187 ;  /* 0x000000ffff007224 */ /* 0x002fc600078e00bb */
[----:B------:R1:W-:Y:S04]  /*27ee0*/  STL [R1+0x1640], R186 ;  /* 0x001640ba01007387 */ /* 0x0003e80000100800 */
[----:B------:R-:W3:Y:S04]  /*27ef0*/  LDL.LU.64 R180, [R1+0x220] ;  /* 0x0002200001b47983 */ /* 0x000ee80000300a00 */
[----:B------:R-:W-:Y:S04]  /*27f00*/  STL [R1+0x1648], R14 ;  /* 0x0016480e01007387 */ /* 0x000fe80000100800 */
[----:B------:R1:W-:Y:S04]  /*27f10*/  STL [R1+0x163c], R0 ;  /* 0x00163c0001007387 */ /* 0x0003e80000100800 */
[----:B-1----:R-:W3:Y:S01]  /*27f20*/  LDL.LU.64 R186, [R1+0x258] ;  /* 0x0002580001ba7983 */ /* 0x002ee20000300a00 */
[----:B------:R-:W-:-:S03]  /*27f30*/  MOV R0, R15 ;  /* 0x0000000f00007202 */ /* 0x000fc60000000f00 */
        /* <DEDUP_REMOVED lines=20> */
[----:B---3--:R3:W-:Y:S01]  /*28080*/  STL [R1+0x1600], R176 ;  /* 0x001600b001007387 */ /* 0x0087e20000100800 */
[----:B-1----:R-:W-:-:S03]  /*28090*/  IMAD.MOV.U32 R0, RZ, RZ, R177 ;  /* 0x000000ffff007224 */ /* 0x002fc600078e00b1 */
[----:B------:R-:W4:Y:S04]  /*280a0*/  LDL.LU.64 R184, [R1+0x11b8] ;  /* 0x0011b80001b87983 */ /* 0x000f280000300a00 */
[----:B------:R-:W-:Y:S04]  /*280b0*/  STL [R1+0x1608], R18 ;  /* 0x0016081201007387 */ /* 0x000fe80000100800 */
[----:B------:R1:W-:Y:S04]  /*280c0*/  STL [R1+0x15fc], R0 ;  /* 0x0015fc0001007387 */ /* 0x0003e80000100800 */
[----:B---3--:R-:W3:Y:S01]  /*280d0*/  LDL.LU.64 R176, [R1+0x2a0] ;  /* 0x0002a00001b07983 */ /* 0x008ee20000300a00 */
[----:B-1----:R-:W-:-:S03]  /*280e0*/  IMAD.MOV.U32 R0, RZ, RZ, R19 ;  /* 0x000000ffff007224 */ /* 0x002fc600078e0013 */
[----:B------:R-:W-:Y:S04]  /*280f0*/  STL [R1+0x1610], R16 ;  /* 0x0016101001007387 */ /* 0x000fe80000100800 */
[----:B------:R1:W-:Y:S04]  /*28100*/  STL [R1+0x1604], R0 ;  /* 0x0016040001007387 */ /* 0x0003e80000100800 */
[----:B------:R-:W3:Y:S01]  /*28110*/  LDL.LU.64 R18, [R1+0x10e8] ;  /* 0x0010e80001127983 */ /* 0x000ee20000300a00 */
[----:B-1----:R-:W-:-:S03]  /*28120*/  IMAD.MOV.U32 R0, RZ, RZ, R17 ;  /* 0x000000ffff007224 */ /* 0x002fc600078e0011 */
[----:B------:R-:W-:Y:S04]  /*28130*/  STL [R1+0x1618], R178 ;  /* 0x001618b201007387 */ /* 0x000fe80000100800 */
[----:B------:R1:W-:Y:S02]  /*28140*/  STL [R1+0x160c], R0 ;  /* 0x00160c0001007387 */ /* 0x0003e40000100800 */
[----:B-1----:R-:W-:Y:S02]  /*28150*/  MOV R0, R179 ;  /* 0x000000b300007202 */ /* 0x002fe40000000f00 */
[----:B------:R-:W-:Y:S04]  /*28160*/  STL [R1+0x1620], R180 ;  /* 0x001620b401007387 */ /* 0x000fe80000100800 */
[----:B------:R1:W-:Y:S04]  /*28170*/  STL [R1+0x1614], R0 ;  /* 0x0016140001007387 */ /* 0x0003e80000100800 */
[----:B------:R-:W3:Y:S01]  /*28180*/  LDL.LU.64 R178, [R1+0x48] ;  /* 0x0000480001b27983 */ /* 0x000ee20000300a00 */
[----:B-1----:R-:W-:-:S05]  /*28190*/  IMAD.MOV.U32 R0, RZ, RZ, R181 ;  /* 0x000000ffff007224 */ /* 0x002fca00078e00b5 */
[----:B------:R1:W-:Y:S04]  /*281a0*/  STL [R1+0x161c], R0 ;  /* 0x00161c0001007387 */ /* 0x0003e80000100800 */
[----:B------:R1:W-:Y:S02]  /*281b0*/  STL [R1+0x1628], R186 ;  /* 0x001628ba01007387 */ /* 0x0003e40000100800 */
[----:B-1----:R-:W-:Y:S02]  /*281c0*/  IMAD.MOV.U32 R0, RZ, RZ, R187 ;  /* 0x000000ffff007224 */ /* 0x002fe400078e00bb */
[----:B------:R-:W3:Y:S04]  /*281d0*/  LDL.LU.64 R186, [R1+0x1320] ;  /* 0x0013200001ba7983 */ /* 0x000ee80000300a00 */
[----:B------:R1:W-:Y:S04]  /*281e0*/  STL [R1+0x1624], R0 ;  /* 0x0016240001007387 */ /* 0x0003e80000100800 */
[----:B------:R-:W-:Y:S04]  /*281f0*/  STL [R1+0x162c], R44 ;  /* 0x00162c2c01007387 */ /* 0x000fe80000100800 */
[----:B------:R-:W-:Y:S04]  /*28200*/  STL [R1+0x15f0], R45 ;  /* 0x0015f02d01007387 */ /* 0x000fe80000100800 */
[----:B------:R-:W3:Y:S04]  /*28210*/  LDL.LU.64 R180, [R1+0x1328] ;  /* 0x0013280001b47983 */ /* 0x000ee80000300a00 */
[----:B------:R-:W-:Y:S04]  /*28220*/  STL [R1+0x15f4], R42 ;  /* 0x0015f42a01007387 */ /* 0x000fe80000100800 */
[----:B------:R-:W-:Y:S04]  /*28230*/  STL [R1+0x15b8], R43 ;  /* 0x0015b82b01007387 */ /* 0x000fe80000100800 */
[----:B------:R-:W3:Y:S04]  /*28240*/  LDL.LU.64 R16, [R1+0x11e0] ;  /* 0x0011e00001107983 */ /* 0x000ee80000300a00 */
[----:B--2---:R2:W-:Y:S01]  /*28250*/  STL [R1+0x15c0], R182 ;  /* 0x0015c0b601007387 */ /* 0x0045e20000100800 */
[----:B-1----:R-:W-:-:S03]  /*28260*/  IMAD.MOV.U32 R0, RZ, RZ, R183 ;  /* 0x000000ffff007224 */ /* 0x002fc600078e00b7 */
[----:B--2---:R-:W2:Y:S04]  /*28270*/  LDL.LU.64 R182, [R1+0x11e8] ;  /* 0x0011e80001b67983 */ /* 0x004ea80000300a00 */
[----:B------:R1:W-:Y:S04]  /*28280*/  STL [R1+0x15bc], R0 ;  /* 0x0015bc0001007387 */ /* 0x0003e80000100800 */
[----:B----4-:R4:W-:Y:S01]  /*28290*/  STL [R1+0x15c8], R148 ;  /* 0x0015c89401007387 */ /* 0x0109e20000100800 */
[----:B-1----:R-:W-:-:S03]  /*282a0*/  MOV R0, R149 ;  /* 0x0000009500007202 */ /* 0x002fc60000000f00 */
[----:B----4-:R-:W4:Y:S04]  /*282b0*/  LDL.LU.64 R148, [R1+0x1110] ;  /* 0x0011100001947983 */ /* 0x010f280000300a00 */
[----:B------:R1:W-:Y:S04]  /*282c0*/  STL [R1+0x15c4], R0 ;  /* 0x0015c40001007387 */ /* 0x0003e80000100800 */
[----:B------:R1:W-:Y:S02]  /*282d0*/  STL [R1+0x15d0], R150 ;  /* 0x0015d09601007387 */ /* 0x0003e40000100800 */
[----:B-1----:R-:W-:-:S02]  /*282e0*/  IMAD.MOV.U32 R0, RZ, RZ, R151 ;  /* 0x000000ffff007224 */ /* 0x002fc400078e0097 */
[----:B------:R-:W4:Y:S04]  /*282f0*/  LDL.LU.64 R150, [R1+0x1118] ;  /* 0x0011180001967983 */ /* 0x000f280000300a00 */
[----:B------:R1:W-:Y:S04]  /*28300*/  STL [R1+0x15cc], R0 ;  /* 0x0015cc0001007387 */ /* 0x0003e80000100800 */
[----:B------:R1:W-:Y:S02]  /*28310*/  STL [R1+0x15d8], R184 ;  /* 0x0015d8b801007387 */ /* 0x0003e40000100800 */
[----:B-1----:R-:W-:-:S02]  /*28320*/  IMAD.MOV.U32 R0, RZ, RZ, R185 ;  /* 0x000000ffff007224 */ /* 0x002fc400078e00b9 */
[----:B------:R-:W4:Y:S04]  /*28330*/  LDL.LU.64 R184, [R1+0x50] ;  /* 0x0000500001b87983 */ /* 0x000f280000300a00 */
[----:B------:R1:W-:Y:S04]  /*28340*/  STL [R1+0x15d4], R0 ;  /* 0x0015d40001007387 */ /* 0x0003e80000100800 */
[----:B---3--:R3:W-:Y:S01]  /*28350*/  STL [R1+0x15e0], R176 ;  /* 0x0015e0b001007387 */ /* 0x0087e20000100800 */
[----:B-1----:R-:W-:-:S03]  /*28360*/  IMAD.MOV.U32 R0, RZ, RZ, R177 ;  /* 0x000000ffff007224 */ /* 0x002fc600078e00b1 */
[----:B---3--:R-:W3:Y:S04]  /*28370*/  LDL.LU.64 R176, [R1+0x88] ;  /* 0x0000880001b07983 */ /* 0x008ee80000300a00 */
[----:B------:R1:W-:Y:S04]  /*28380*/  STL [R1+0x15dc], R0 ;  /* 0x0015dc0001007387 */ /* 0x0003e80000100800 */
[----:B------:R1:W-:Y:S02]  /*28390*/  STL [R1+0x15e8], R18 ;  /* 0x0015e81201007387 */ /* 0x0003e40000100800 */
[----:B-1----:R-:W-:-:S02]  /*283a0*/  MOV R0, R19 ;  /* 0x0000001300007202 */ /* 0x002fc40000000f00 */
[----:B------:R-:W3:Y:S04]  /*283b0*/  LDL.LU.64 R18, [R1+0x1348] ;  /* 0x0013480001127983 */ /* 0x000ee80000300a00 */
[----:B------:R1:W-:Y:S04]  /*283c0*/  STL [R1+0x15e4], R0 ;  /* 0x0015e40001007387 */ /* 0x0003e80000100800 */
[----:B------:R-:W-:Y:S04]  /*283d0*/  STL [R1+0x15ec], R40 ;  /* 0x0015ec2801007387 */ /* 0x000fe80000100800 */
[----:B------:R-:W-:Y:S04]  /*283e0*/  STL [R1+0x1378], R41 ;  /* 0x0013782901007387 */ /* 0x000fe80000100800 */
[----:B------:R-:W3:Y:S01]  /*283f0*/  LDL.LU.64 R14, [R1+0x1350] ;  /* 0x00135000010e7983 */ /* 0x000ee20000300a00 */
[----:B-1----:R-:W-:-:S03]  /*28400*/  IMAD.MOV.U32 R0, RZ, RZ, R179 ;  /* 0x000000ffff007224 */ /* 0x002fc600078e00b3 */
[----:B------:R1:W-:Y:S04]  /*28410*/  STL [R1+0x1380], R178 ;  /* 0x001380b201007387 */ /* 0x0003e80000100800 */
[----:B-1----:R-:W3:Y:S04]  /*28420*/  LDL.LU.64 R178, [R1+0x1210] ;  /* 0x0012100001b27983 */ /* 0x002ee80000300a00 */
[----:B------:R1:W-:Y:S04]  /*28430*/  STL [R1+0x137c], R0 ;  /* 0x00137c0001007387 */ /* 0x0003e80000100800 */
[----:B------:R1:W-:Y:S02]  /*28440*/  STL [R1+0x1388], R186 ;  /* 0x001388ba01007387 */ /* 0x0003e40000100800 */
[----:B-1----:R-:W-:-:S02]  /*28450*/  IMAD.MOV.U32 R0, RZ, RZ, R187 ;  /* 0x000000ffff007224 */ /* 0x002fc400078e00bb */
[----:B------:R-:W3:Y:S04]  /*28460*/  LDL.LU.64 R186, [R1+0x1218] ;  /* 0x0012180001ba7983 */ /* 0x000ee80000300a00 */
[----:B------:R1:W-:Y:S04]  /*28470*/  STL [R1+0x1384], R0 ;  /* 0x0013840001007387 */ /* 0x0003e80000100800 */
[----:B------:R1:W-:Y:S02]  /*28480*/  STL [R1+0x1390], R180 ;  /* 0x001390b401007387 */ /* 0x0003e40000100800 */
[----:B-1----:R-:W-:-:S02]  /*28490*/  IMAD.MOV.U32 R0, RZ, RZ, R181 ;  /* 0x000000ffff007224 */ /* 0x002fc400078e00b5 */
[----:B------:R-:W3:Y:S04]  /*284a0*/  LDL.LU.64 R180, [R1+0x1140] ;  /* 0x0011400001b47983 */ /* 0x000ee80000300a00 */
[----:B------:R1:W-:Y:S04]  /*284b0*/  STL [R1+0x138c], R0 ;  /* 0x00138c0001007387 */ /* 0x0003e80000100800 */
[----:B------:R1:W-:Y:S02]  /*284c0*/  STL [R1+0x1398], R16 ;  /* 0x0013981001007387 */ /* 0x0003e40000100800 */
[----:B-1----:R-:W-:-:S02]  /*284d0*/  MOV R0, R17 ;  /* 0x0000001100007202 */ /* 0x002fc40000000f00 */
[----:B------:R-:W3:Y:S04]  /*284e0*/  LDL.LU.64 R16, [R1+0x1148] ;  /* 0x0011480001107983 */ /* 0x000ee80000300a00 */
[----:B------:R1:W-:Y:S04]  /*284f0*/  STL [R1+0x1394], R0 ;  /* 0x0013940001007387 */ /* 0x0003e80000100800 */
[----:B--2---:R2:W-:Y:S01]  /*28500*/  STL [R1+0x13a0], R182 ;  /* 0x0013a0b601007387 */ /* 0x0045e20000100800 */
[----:B-1----:R-:W-:-:S03]  /*28510*/  IMAD.MOV.U32 R0, RZ, RZ, R183 ;  /* 0x000000ffff007224 */ /* 0x002fc600078e00b7 */
[----:B--2---:R-:W2:Y:S04]  /*28520*/  LDL.LU.64 R182, [R1+0x90] ;  /* 0x0000900001b67983 */ /* 0x004ea80000300a00 */
[----:B------:R1:W-:Y:S04]  /*28530*/  STL [R1+0x139c], R0 ;  /* 0x00139c0001007387 */ /* 0x0003e80000100800 */
[----:B----4-:R4:W-:Y:S01]  /*28540*/  STL [R1+0x13a8], R148 ;  /* 0x0013a89401007387 */ /* 0x0109e20000100800 */
[----:B-1----:R-:W-:-:S03]  /*28550*/  IMAD.MOV.U32 R0, RZ, RZ, R149 ;  /* 0x000000ffff007224 */ /* 0x002fc600078e0095 */
[----:B----4-:R-:W4:Y:S04]  /*28560*/  LDL.LU.64 R148, [R1+0xc8] ;  /* 0x0000c80001947983 */ /* 0x010f280000300a00 */
[----:B------:R1:W-:Y:S04]  /*28570*/  STL [R1+0x13a4], R0 ;  /* 0x0013a40001007387 */ /* 0x0003e80000100800 */
[----:B------:R1:W-:Y:S02]  /*28580*/  STL [R1+0x13b0], R150 ;  /* 0x0013b09601007387 */ /* 0x0003e40000100800 */
[----:B-1----:R-:W-:-:S02]  /*28590*/  IMAD.MOV.U32 R0, RZ, RZ, R151 ;  /* 0x000000ffff007224 */ /* 0x002fc400078e0097 */
[----:B------:R-:W4:Y:S04]  /*285a0*/  LDL.LU.64 R150, [R1+0x1370] ;  /* 0x0013700001967983 */ /* 0x000f280000300a00 */
[----:B------:R1:W-:Y:S04]  /*285b0*/  STL [R1+0x13ac], R0 ;  /* 0x0013ac0001007387 */ /* 0x0003e80000100800 */
[----:B------:R1:W-:Y:S02]  /*285c0*/  STL [R1+0x13b8], R184 ;  /* 0x0013b8b801007387 */ /* 0x0003e40000100800 */
[----:B-1----:R-:W-:-:S02]  /*285d0*/  MOV R0, R185 ;  /* 0x000000b900007202 */ /* 0x002fc40000000f00 */
[----:B------:R-:W4:Y:S04]  /*285e0*/  LDL.LU.64 R184, [R1+0x1410] ;  /* 0x0014100001b87983 */ /* 0x000f280000300a00 */
[----:B------:R1:W-:Y:S04]  /*285f0*/  STL [R1+0x13b4], R0 ;  /* 0x0013b40001007387 */ /* 0x0003e80000100800 */
[----:B---3--:R3:W-:Y:S01]  /*28600*/  STL [R1+0x13c0], R176 ;  /* 0x0013c0b001007387 */ /* 0x0087e20000100800 */
[----:B-1----:R-:W-:-:S03]  /*28610*/  IMAD.MOV.U32 R0, RZ, RZ, R177 ;  /* 0x000000ffff007224 */ /* 0x002fc600078e00b1 */
[----:B---3--:R-:W3:Y:S04]  /*28620*/  LDL.LU.64 R176, [R1+0x1258] ;  /* 0x0012580001b07983 */ /* 0x008ee80000300a00 */
        /* <DEDUP_REMOVED lines=25> */
[----:B--2---:R2:W-:Y:S01]  /*287c0*/  STL [R1+0x13f8], R182 ;  /* 0x0013f8b601007387 */ /* 0x0045e20000100800 */
[----:B-1----:R-:W-:-:S03]  /*287d0*/  MOV R0, R183 ;  /* 0x000000b700007202 */ /* 0x002fc60000000f00 */
        /* <DEDUP_REMOVED lines=15> */
[----:B-1----:R-:W-:-:S03]  /*288d0*/  MOV R0, R177 ;  /* 0x000000b100007202 */ /* 0x002fc60000000f00 */
        /* <DEDUP_REMOVED lines=27> */
[----:B-1----:R-:W-:-:S03]  /*28a90*/  IMAD.MOV.U32 R0, RZ, RZ, R183 ;  /* 0x000000ffff007224 */ /* 0x002fc600078e00b7 */
[----:B--2---:R-:W2:Y:S04]  /*28aa0*/  LDL.LU.64 R182, [R1+0x11d0] ;  /* 0x0011d00001b67983 */ /* 0x004ea80000300a00 */
[----:B------:R1:W-:Y:S04]  /*28ab0*/  STL [R1+0x144c], R0 ;  /* 0x00144c0001007387 */ /* 0x0003e80000100800 */
[----:B----4-:R-:W-:Y:S04]  /*28ac0*/  STL [R1+0x1458], R148 ;  /* 0x0014589401007387 */ /* 0x010fe80000100800 */
[----:B------:R-:W4:Y:S01]  /*28ad0*/  LDL.LU.64 R12, [R1+0x11d8] ;  /* 0x0011d800010c7983 */ /* 0x000f220000300a00 */
[----:B-1----:R-:W-:-:S05]  /*28ae0*/  MOV R0, R149 ;  /* 0x0000009500007202 */ /* 0x002fca0000000f00 */
[----:B------:R1:W-:Y:S04]  /*28af0*/  STL [R1+0x1454], R0 ;  /* 0x0014540001007387 */ /* 0x0003e80000100800 */
[----:B------:R-:W-:Y:S01]  /*28b00*/  STL [R1+0x1460], R150 ;  /* 0x0014609601007387 */ /* 0x000fe20000100800 */
[----:B-1----:R-:W-:-:S03]  /*28b10*/  IMAD.MOV.U32 R0, RZ, RZ, R151 ;  /* 0x000000ffff007224 */ /* 0x002fc600078e0097 */
[----:B------:R-:W4:Y:S04]  /*28b20*/  LDL.LU.64 R148, [R1+0x150] ;  /* 0x0001500001947983 */ /* 0x000f280000300a00 */
[----:B------:R1:W-:Y:S02]  /*28b30*/  STL [R1+0x145c], R0 ;  /* 0x00145c0001007387 */ /* 0x0003e40000100800 */
[----:B-1----:R-:W-:Y:S02]  /*28b40*/  IMAD.MOV.U32 R0, RZ, RZ, R185 ;  /* 0x000000ffff007224 */ /* 0x002fe400078e00b9 */
[----:B------:R-:W-:Y:S04]  /*28b50*/  STL [R1+0x1468], R184 ;  /* 0x001468b801007387 */ /* 0x000fe80000100800 */
[----:B------:R-:W4:Y:S04]  /*28b60*/  LDL.LU.64 R150, [R1+0x188] ;  /* 0x0001880001967983 */ /* 0x000f280000300a00 */
[----:B------:R1:W-:Y:S04]  /*28b70*/  STL [R1+0x1464], R0 ;  /* 0x0014640001007387 */ /* 0x0003e80000100800 */
[----:B---3--:R3:W-:Y:S01]  /*28b80*/  STL [R1+0x1470], R176 ;  /* 0x001470b001007387 */ /* 0x0087e20000100800 */
[----:B-1----:R-:W-:-:S03]  /*28b90*/  IMAD.MOV.U32 R0, RZ, RZ, R177 ;  /* 0x000000ffff007224 */ /* 0x002fc600078e00b1 */
[----:B------:R-:W4:Y:S04]  /*28ba0*/  LDL.LU.64 R184, [R1+0x14c8] ;  /* 0x0014c80001b87983 */ /* 0x000f280000300a00 */
[----:B------:R-:W-:Y:S04]  /*28bb0*/  STL [R1+0x1478], R18 ;  /* 0x0014781201007387 */ /* 0x000fe80000100800 */
[----:B------:R1:W-:Y:S04]  /*28bc0*/  STL [R1+0x146c], R0 ;  /* 0x00146c0001007387 */ /* 0x0003e80000100800 */
[----:B---3--:R-:W3:Y:S01]  /*28bd0*/  LDL.LU.64 R176, [R1+0x14d0] ;  /* 0x0014d00001b07983 */ /* 0x008ee20000300a00 */
[----:B-1----:R-:W-:-:S03]  /*28be0*/  MOV R0, R19 ;  /* 0x0000001300007202 */ /* 0x002fc60000000f00 */
[----:B------:R-:W-:Y:S04]  /*28bf0*/  STL [R1+0x1480], R14 ;  /* 0x0014800e01007387 */ /* 0x000fe80000100800 */
[----:B------:R1:W-:Y:S04]  /*28c00*/  STL [R1+0x1474], R0 ;  /* 0x0014740001007387 */ /* 0x0003e80000100800 */
[----:B------:R-:W3:Y:S01]  /*28c10*/  LDL.LU.64 R18, [R1+0x1338] ;  /* 0x0013380001127983 */ /* 0x000ee20000300a00 */
[----:B-1----:R-:W-:-:S03]  /*28c20*/  IMAD.MOV.U32 R0, RZ, RZ, R15 ;  /* 0x000000ffff007224 */ /* 0x002fc600078e000f */
[----:B------:R-:W-:Y:S04]  /*28c30*/  STL [R1+0x1488], R178 ;  /* 0x001488b201007387 */ /* 0x000fe80000100800 */
[----:B------:R1:W-:Y:S02]  /*28c40*/  STL [R1+0x147c], R0 ;  /* 0x00147c0001007387 */ /* 0x0003e40000100800 */
[----:B-1----:R-:W-:Y:S02]  /*28c50*/  IMAD.MOV.U32 R0, RZ, RZ, R179 ;  /* 0x000000ffff007224 */ /* 0x002fe400078e00b3 */
        /* <DEDUP_REMOVED lines=10> */
[----:B------:R2:W-:Y:S04]  /*28d00*/  STL [R1+0x14a0], R16 ;  /* 0x0014a01001007387 */ /* 0x0005e80000100800 */
[----:B------:R-:W3:Y:S01]  /*28d10*/  LDL.LU.64 R14, [R1+0x190] ;  /* 0x00019000010e7983 */ /* 0x000ee20000300a00 */
[----:B-1----:R-:W-:-:S03]  /*28d20*/  IMAD.MOV.U32 R0, RZ, RZ, R17 ;  /* 0x000000ffff007224 */ /* 0x002fc600078e0011 */
[----:B--2---:R-:W-:Y:S04]  /*28d30*/  STL [R1+0x14a8], R182 ;  /* 0x0014a8b601007387 */ /* 0x004fe80000100800 */
[----:B------:R1:W-:Y:S04]  /*28d40*/  STL [R1+0x149c], R0 ;  /* 0x00149c0001007387 */ /* 0x0003e80000100800 */
[----:B------:R-:W2:Y:S01]  /*28d50*/  LDL.LU.64 R16, [R1+0x1c8] ;  /* 0x0001c80001107983 */ /* 0x000ea20000300a00 */
[----:B-1----:R-:W-:-:S03]  /*28d60*/  IMAD.MOV.U32 R0, RZ, RZ, R183 ;  /* 0x000000ffff007224 */ /* 0x002fc600078e00b7 */
[----:B----4-:R-:W-:Y:S04]  /*28d70*/  STL [R1+0x14b0], R12 ;  /* 0x0014b00c01007387 */ /* 0x010fe80000100800 */
[----:B------:R1:W-:Y:S04]  /*28d80*/  STL [R1+0x14a4], R0 ;  /* 0x0014a40001007387 */ /* 0x0003e80000100800 */
[----:B------:R-:W4:Y:S01]  /*28d90*/  LDL.LU.64 R182, [R1+0x1508] ;  /* 0x0015080001b67983 */ /* 0x000f220000300a00 */
[----:B-1----:R-:W-:-:S03]  /*28da0*/  IMAD.MOV.U32 R0, RZ, RZ, R13 ;  /* 0x000000ffff007224 */ /* 0x002fc600078e000d */
[----:B------:R-:W-:Y:S04]  /*28db0*/  STL [R1+0x14b8], R148 ;  /* 0x0014b89401007387 */ /* 0x000fe80000100800 */
[----:B------:R1:W-:Y:S02]  /*28dc0*/  STL [R1+0x14ac], R0 ;  /* 0x0014ac0001007387 */ /* 0x0003e40000100800 */
[----:B-1----:R-:W-:Y:S02]  /*28dd0*/  MOV R0, R149 ;  /* 0x0000009500007202 */ /* 0x002fe40000000f00 */
        /* <DEDUP_REMOVED lines=8> */
[----:B---3--:R-:W-:Y:S04]  /*28e60*/  STL [R1+0x14d0], R176 ;  /* 0x0014d0b001007387 */ /* 0x008fe80000100800 */
[----:B------:R1:W-:Y:S04]  /*28e70*/  STL [R1+0x14c4], R0 ;  /* 0x0014c40001007387 */ /* 0x0003e80000100800 */
[----:B------:R-:W3:Y:S01]  /*28e80*/  LDL.LU.64 R184, [R1+0x1360] ;  /* 0x0013600001b87983 */ /* 0x000ee20000300a00 */
[----:B-1----:R-:W-:-:S03]  /*28e90*/  IMAD.MOV.U32 R0, RZ, RZ, R177 ;  /* 0x000000ffff007224 */ /* 0x002fc600078e00b1 */
[----:B------:R-:W-:Y:S04]  /*28ea0*/  STL [R1+0x14d8], R18 ;  /* 0x0014d81201007387 */ /* 0x000fe80000100800 */
[----:B------:R1:W-:Y:S04]  /*28eb0*/  STL [R1+0x14cc], R0 ;  /* 0x0014cc0001007387 */ /* 0x0003e80000100800 */
[----:B------:R-:W3:Y:S01]  /*28ec0*/  LDL.LU.64 R176, [R1+0x1240] ;  /* 0x0012400001b07983 */ /* 0x000ee20000300a00 */
[----:B-1----:R-:W-:-:S03]  /*28ed0*/  MOV R0, R19 ;  /* 0x0000001300007202 */ /* 0x002fc60000000f00 */
        /* <DEDUP_REMOVED lines=12> */
[----:B------:R-:W-:Y:S04]  /*28fa0*/  STL [R1+0x14f8], R14 ;  /* 0x0014f80e01007387 */ /* 0x000fe80000100800 */
[----:B------:R1:W-:Y:S04]  /*28fb0*/  STL [R1+0x14ec], R0 ;  /* 0x0014ec0001007387 */ /* 0x0003e80000100800 */
[----:B------:R-:W3:Y:S01]  /*28fc0*/  LDL.LU.64 R180, [R1+0x1548] ;  /* 0x0015480001b47983 */ /* 0x000ee20000300a00 */
[----:B-1----:R-:W-:-:S03]  /*28fd0*/  MOV R0, R15 ;  /* 0x0000000f00007202 */ /* 0x002fc60000000f00 */
[----:B--2---:R-:W-:Y:S04]  /*28fe0*/  STL [R1+0x1500], R16 ;  /* 0x0015001001007387 */ /* 0x004fe80000100800 */
[----:B------:R1:W-:Y:S04]  /*28ff0*/  STL [R1+0x14f4], R0 ;  /* 0x0014f40001007387 */ /* 0x0003e80000100800 */
[----:B------:R-:W2:Y:S01]  /*29000*/  LDL.LU.64 R146, [R1+0x1550] ;  /* 0x0015500001927983 */ /* 0x000ea20000300a00 */
[----:B-1----:R-:W-:-:S05]  /*29010*/  IMAD.MOV.U32 R0, RZ, RZ, R17 ;  /* 0x000000ffff007224 */ /* 0x002fca00078e0011 */
[----:B------:R1:W-:Y:S04]  /*29020*/  STL [R1+0x14fc], R0 ;  /* 0x0014fc0001007387 */ /* 0x0003e80000100800 */
[----:B----4-:R4:W-:Y:S04]  /*29030*/  STL [R1+0x1508], R182 ;  /* 0x001508b601007387 */ /* 0x0109e80000100800 */
[----:B------:R-:W2:Y:S01]  /*29040*/  LDL.LU.64 R12, [R1+0x1558] ;  /* 0x00155800010c7983 */ /* 0x000ea20000300a00 */
[----:B-1----:R-:W-:-:S03]  /*29050*/  IMAD.MOV.U32 R0, RZ, RZ, R183 ;  /* 0x000000ffff007224 */ /* 0x002fc600078e00b7 */
[----:B------:R-:W2:Y:S04]  /*29060*/  LDL.LU.64 R16, [R1+0x1560] ;  /* 0x0015600001107983 */ /* 0x000ea80000300a00 */
[----:B------:R1:W-:Y:S04]  /*29070*/  STL [R1+0x1504], R0 ;  /* 0x0015040001007387 */ /* 0x0003e80000100800 */
[----:B------:R4:W-:Y:S04]  /*29080*/  STL [R1+0x1510], R148 ;  /* 0x0015109401007387 */ /* 0x0009e80000100800 */
[----:B----4-:R-:W4:Y:S01]  /*29090*/  LDL.LU.64 R182, [R1+0x12a0] ;  /* 0x0012a00001b67983 */ /* 0x010f220000300a00 */
[----:B-1----:R-:W-:-:S03]  /*290a0*/  IMAD.MOV.U32 R0, RZ, RZ, R149 ;  /* 0x000000ffff007224 */ /* 0x002fc600078e0095 */
        /* <DEDUP_REMOVED lines=12> */
[----:B------:R-:W-:Y:S04]  /*29170*/  STL [R1+0x1530], R18 ;  /* 0x0015301201007387 */ /* 0x000fe80000100800 */
[----:B------:R1:W-:Y:S04]  /*29180*/  STL [R1+0x1524], R0 ;  /* 0x0015240001007387 */ /* 0x0003e80000100800 */
[----:B------:R-:W3:Y:S01]  /*29190*/  LDL.LU.64 R176, [R1+0x1588] ;  /* 0x0015880001b07983 */ /* 0x000ee20000300a00 */
[----:B-1----:R-:W-:-:S03]  /*291a0*/  IMAD.MOV.U32 R0, RZ, RZ, R19 ;  /* 0x000000ffff007224 */ /* 0x002fc600078e0013 */
[----:B------:R-:W-:Y:S04]  /*291b0*/  STL [R1+0x1538], R178 ;  /* 0x001538b201007387 */ /* 0x000fe80000100800 */
[----:B------:R1:W-:Y:S04]  /*291c0*/  STL [R1+0x152c], R0 ;  /* 0x00152c0001007387 */ /* 0x0003e80000100800 */
[----:B------:R-:W3:Y:S01]  /*291d0*/  LDL.LU.64 R14, [R1+0x1590] ;  /* 0x00159000010e7983 */ /* 0x000ee20000300a00 */
[----:B-1----:R-:W-:-:S05]  /*291e0*/  MOV R0, R179 ;  /* 0x000000b300007202 */ /* 0x002fca0000000f00 */
[----:B------:R1:W-:Y:S04]  /*291f0*/  STL [R1+0x1534], R0 ;  /* 0x0015340001007387 */ /* 0x0003e80000100800 */
[----:B------:R-:W-:Y:S04]  /*29200*/  STL [R1+0x1540], R186 ;  /* 0x001540ba01007387 */ /* 0x000fe80000100800 */
[----:B------:R-:W3:Y:S01]  /*29210*/  LDL.LU.64 R18, [R1+0x1598] ;  /* 0x0015980001127983 */ /* 0x000ee20000300a00 */
[----:B-1----:R-:W-:-:S03]  /*29220*/  IMAD.MOV.U32 R0, RZ, RZ, R187 ;  /* 0x000000ffff007224 */ /* 0x002fc600078e00bb */
[----:B------:R-:W3:Y:S04]  /*29230*/  LDL.LU.64 R178, [R1+0x15a0] ;  /* 0x0015a00001b27983 */ /* 0x000ee80000300a00 */
[----:B------:R1:W-:Y:S02]  /*29240*/  STL [R1+0x153c], R0 ;  /* 0x00153c0001007387 */ /* 0x0003e40000100800 */
[----:B-1----:R-:W-:Y:S02]  /*29250*/  IMAD.MOV.U32 R0, RZ, RZ, R181 ;  /* 0x000000ffff007224 */ /* 0x002fe400078e00b5 */
[----:B------:R1:W-:Y:S04]  /*29260*/  STL [R1+0x1548], R180 ;  /* 0x001548b401007387 */ /* 0x0003e80000100800 */
[----:B------:R-:W3:Y:S04]  /*29270*/  LDL.LU.64 R186, [R1+0x1300] ;  /* 0x0013000001ba7983 */ /* 0x000ee80000300a00 */
[----:B-1----:R-:W3:Y:S04]  /*29280*/  LDL.LU.64 R180, [R1+0x1308] ;  /* 0x0013080001b47983 */ /* 0x002ee80000300a00 */
[----:B------:R2:W-:Y:S02]  /*29290*/  STL [R1+0x1544], R0 ;  /* 0x0015440001007387 */ /* 0x0005e40000100800 */
[----:B--2---:R-:W-:-:S02]  /*292a0*/  IMAD.MOV.U32 R0, RZ, RZ, R147 ;  /* 0x000000ffff007224 */ /* 0x004fc400078e0093 */
[----:B------:R-:W-:Y:S04]  /*292b0*/  STL [R1+0x1550], R146 ;  /* 0x0015509201007387 */ /* 0x000fe80000100800 */
[----:B------:R-:W-:Y:S04]  /*292c0*/  STL [R1+0x1558], R12 ;  /* 0x0015580c01007387 */ /* 0x000fe80000100800 */
[----:B------:R1:W-:Y:S04]  /*292d0*/  STL [R1+0x154c], R0 ;  /* 0x00154c0001007387 */ /* 0x0003e80000100800 */
[----:B------:R-:W-:Y:S01]  /*292e0*/  STL [R1+0x1560], R16 ;  /* 0x0015601001007387 */ /* 0x000fe20000100800 */
[----:B-1----:R-:W-:-:S05]  /*292f0*/  MOV R0, R13 ;  /* 0x0000000d00007202 */ /* 0x002fca0000000f00 */
[----:B------:R1:W-:Y:S04]  /*29300*/  STL [R1+0x1554], R0 ;  /* 0x0015540001007387 */ /* 0x0003e80000100800 */
[----:B----4-:R-:W-:Y:S01]  /*29310*/  STL [R1+0x1568], R182 ;  /* 0x001568b601007387 */ /* 0x010fe20000100800 */
[----:B-1----:R-:W-:-:S05]  /*29320*/  IMAD.MOV.U32 R0, RZ, RZ, R17 ;  /* 0x000000ffff007224 */ /* 0x002fca00078e0011 */
[----:B------:R1:W-:Y:S04]  /*29330*/  STL [R1+0x155c], R0 ;  /* 0x00155c0001007387 */ /* 0x0003e80000100800 */
[----:B------:R-:W-:Y:S01]  /*29340*/  STL [R1+0x1570], R148 ;  /* 0x0015709401007387 */ /* 0x000fe20000100800 */
[----:B-1----:R-:W-:-:S05]  /*29350*/  IMAD.MOV.U32 R0, RZ, RZ, R183 ;  /* 0x000000ffff007224 */ /* 0x002fca00078e00b7 */
[----:B------:R1:W-:Y:S04]  /*29360*/  STL [R1+0x1564], R0 ;  /* 0x0015640001007387 */ /* 0x0003e80000100800 */
[----:B------:R-:W2:Y:S01]  /*29370*/  LDL.LU.64 R182, [R1+0x1ae0] ;  /* 0x001ae00001b67983 */ /* 0x000ea20000300a00 */
[----:B-1----:R-:W-:-:S03]  /*29380*/  IMAD.MOV.U32 R0, RZ, RZ, R149 ;  /* 0x000000ffff007224 */ /* 0x002fc600078e0095 */
[----:B------:R-:W-:Y:S04]  /*29390*/  STL [R1+0x1578], R150 ;  /* 0x0015789601007387 */ /* 0x000fe80000100800 */
[----:B------:R1:W-:Y:S04]  /*293a0*/  STL [R1+0x156c], R0 ;  /* 0x00156c0001007387 */ /* 0x0003e80000100800 */
[----:B------:R-:W4:Y:S01]  /*293b0*/  LDL.LU.64 R16, [R1+0x1ae8] ;  /* 0x001ae80001107983 */ /* 0x000f220000300a00 */
[----:B-1----:R-:W-:-:S03]  /*293c0*/  MOV R0, R151 ;  /* 0x0000009700007202 */ /* 0x002fc60000000f00 */
[----:B---3--:R-:W-:Y:S04]  /*293d0*/  STL [R1+0x1580], R184 ;  /* 0x001580b801007387 */ /* 0x008fe80000100800 */
[----:B------:R1:W-:Y:S04]  /*293e0*/  STL [R1+0x1574], R0 ;  /* 0x0015740001007387 */ /* 0x0003e80000100800 */
[----:B------:R-:W3:Y:S04]  /*293f0*/  LDL.LU.64 R148, [R1+0x1aa0] ;  /* 0x001aa00001947983 */ /* 0x000ee80000300a00 */
[----:B------:R-:W3:Y:S01]  /*29400*/  LDL.LU.64 R150, [R1+0x1aa8] ;  /* 0x001aa80001967983 */ /* 0x000ee20000300a00 */
[----:B-1----:R-:W-:-:S05]  /*29410*/  IMAD.MOV.U32 R0, RZ, RZ, R185 ;  /* 0x000000ffff007224 */ /* 0x002fca00078e00b9 */
[----:B------:R1:W-:Y:S04]  /*29420*/  STL [R1+0x157c], R0 ;  /* 0x00157c0001007387 */ /* 0x0003e80000100800 */
[----:B------:R1:W-:Y:S04]  /*29430*/  STL [R1+0x1588], R176 ;  /* 0x001588b001007387 */ /* 0x0003e80000100800 */
[----:B------:R-:W3:Y:S01]  /*29440*/  LDL.LU.64 R184, [R1+0x1330] ;  /* 0x0013300001b87983 */ /* 0x000ee20000300a00 */
[----:B-1----:R-:W-:-:S03]  /*29450*/  IMAD.MOV.U32 R0, RZ, RZ, R177 ;  /* 0x000000ffff007224 */ /* 0x002fc600078e00b1 */
[----:B------:R-:W3:Y:S04]  /*29460*/  LDL.LU.64 R176, [R1+0x1368] ;  /* 0x0013680001b07983 */ /* 0x000ee80000300a00 */
[----:B------:R1:W-:Y:S02]  /*29470*/  STL [R1+0x1584], R0 ;  /* 0x0015840001007387 */ /* 0x0003e40000100800 */
[----:B-1----:R-:W-:Y:S02]  /*29480*/  IMAD.MOV.U32 R0, RZ, RZ, R15 ;  /* 0x000000ffff007224 */ /* 0x002fe400078e000f */
[----:B------:R-:W-:Y:S04]  /*29490*/  STL [R1+0x1590], R14 ;  /* 0x0015900e01007387 */ /* 0x000fe80000100800 */
[----:B------:R-:W-:Y:S04]  /*294a0*/  STL [R1+0x1598], R18 ;  /* 0x0015981201007387 */ /* 0x000fe80000100800 */
[----:B------:R1:W-:Y:S04]  /*294b0*/  STL [R1+0x158c], R0 ;  /* 0x00158c0001007387 */ /* 0x0003e80000100800 */
[----:B------:R-:W-:Y:S01]  /*294c0*/  STL [R1+0x15a0], R178 ;  /* 0x0015a0b201007387 */ /* 0x000fe20000100800 */
[----:B-1----:R-:W-:-:S05]  /*294d0*/  MOV R0, R19 ;  /* 0x0000001300007202 */ /* 0x002fca0000000f00 */
        /* <DEDUP_REMOVED lines=16> */
[----:B------:R-:W3:Y:S01]  /*295e0*/  LDL.LU.64 R178, [R1+0x1ab8] ;  /* 0x001ab80001b27983 */ /* 0x000ee20000300a00 */
[----:B--2---:R-:W-:-:S03]  /*295f0*/  MOV R0, R183 ;  /* 0x000000b700007202 */ /* 0x004fc60000000f00 */
[----:B------:R1:W-:Y:S04]  /*29600*/  STL [R1+0x1340], R182 ;  /* 0x001340b601007387 */ /* 0x0003e80000100800 */
[----:B------:R-:W2:Y:S04]  /*29610*/  LDL.64 R180, [R1+0x1a70] ;  /* 0x001a700001b47983 */ /* 0x000ea80000100a00 */
[----:B----4-:R-:W-:Y:S04]  /*29620*/  STL [R1+0x1348], R16 ;  /* 0x0013481001007387 */ /* 0x010fe80000100800 */
[----:B------:R4:W-:Y:S04]  /*29630*/  STL [R1+0x133c], R0 ;  /* 0x00133c0001007387 */ /* 0x0009e80000100800 */
[----:B-1----:R-:W2:Y:S01]  /*29640*/  LDL.64 R182, [R1+0x1a78] ;  /* 0x001a780001b67983 */ /* 0x002ea20000100a00 */
[----:B----4-:R-:W-:-:S03]  /*29650*/  IMAD.MOV.U32 R0, RZ, RZ, R17 ;  /* 0x000000ffff007224 */ /* 0x010fc600078e0011 */
[----:B---3--:R-:W-:Y:S04]  /*29660*/  STL [R1+0x1350], R148 ;  /* 0x0013509401007387 */ /* 0x008fe80000100800 */
        /* <DEDUP_REMOVED lines=8> */
[----:B-1----:R-:W-:-:S05]  /*296f0*/  MOV R0, R185 ;  /* 0x000000b900007202 */ /* 0x002fca0000000f00 */
[----:B------:R1:W-:Y:S04]  /*29700*/  STL [R1+0x135c], R0 ;  /* 0x00135c0001007387 */ /* 0x0003e80000100800 */
[----:B------:R-:W3:Y:S01]  /*29710*/  LDL.LU.64 R184, [R1+0x1b00] ;  /* 0x001b000001b87983 */ /* 0x000ee20000300a00 */
[----:B-1----:R-:W-:-:S03]  /*29720*/  IMAD.MOV.U32 R0, RZ, RZ, R177 ;  /* 0x000000ffff007224 */ /* 0x002fc600078e00b1 */
        /* <DEDUP_REMOVED lines=10> */
[----:B------:R-:W4:Y:S04]  /*297d0*/  LDL.64 R176, [R1+0x1a80] ;  /* 0x001a800001b07983 */ /* 0x000f280000100a00 */
[----:B------:R-:W4:Y:S04]  /*297e0*/  LDL.LU.64 R186, [R1+0x1a88] ;  /* 0x001a880001ba7983 */ /* 0x000f280000300a00 */
[----:B------:R1:W-:Y:S04]  /*297f0*/  STL [R1+0x12fc], R0 ;  /* 0x0012fc0001007387 */ /* 0x0003e80000100800 */
[----:B------:R-:W-:Y:S01]  /*29800*/  STL [R1+0x1308], R14 ;  /* 0x0013080e01007387 */ /* 0x000fe20000100800 */
[----:B-1----:R-:W-:-:S03]  /*29810*/  IMAD.MOV.U32 R0, RZ, RZ, R15 ;  /* 0x000000ffff007224 */ /* 0x002fc600078e000f */
[----:B------:R-:W-:Y:S04]  /*29820*/  STL [R1+0x1310], R18 ;  /* 0x0013101201007387 */ /* 0x000fe80000100800 */
[----:B------:R1:W-:Y:S04]  /*29830*/  STL [R1+0x1304], R0 ;  /* 0x0013040001007387 */ /* 0x0003e80000100800 */
[----:B------:R-:W-:Y:S01]  /*29840*/  STL [R1+0x1318], R178 ;  /* 0x001318b201007387 */ /* 0x000fe20000100800 */
[----:B-1----:R-:W-:-:S05]  /*29850*/  MOV R0, R19 ;  /* 0x0000001300007202 */ /* 0x002fca0000000f00 */
[----:B------:R1:W-:Y:S02]  /*29860*/  STL [R1+0x130c], R0 ;  /* 0x00130c0001007387 */ /* 0x0003e40000100800 */
[----:B-1----:R-:W-:Y:S02]  /*29870*/  IMAD.MOV.U32 R0, RZ, RZ, R179 ;  /* 0x000000ffff007224 */ /* 0x002fe400078e00b3 */
[----:B--2---:R-:W-:Y:S04]  /*29880*/  STL [R1+0x1320], R180 ;  /* 0x001320b401007387 */ /* 0x004fe80000100800 */
[----:B------:R1:W-:Y:S04]  /*29890*/  STL [R1+0x1314], R0 ;  /* 0x0013140001007387 */ /* 0x0003e80000100800 */
[----:B------:R-:W2:Y:S01]  /*298a0*/  LDL.LU.64 R178, [R1+0x1b10] ;  /* 0x001b100001b27983 */ /* 0x000ea20000300a00 */
[----:B-1----:R-:W-:-:S05]  /*298b0*/  IMAD.MOV.U32 R0, RZ, RZ, R181 ;  /* 0x000000ffff007224 */ /* 0x002fca00078e00b5 */
[----:B------:R1:W-:Y:S04]  /*298c0*/  STL [R1+0x131c], R0 ;  /* 0x00131c0001007387 */ /* 0x0003e80000100800 */
[----:B------:R1:W-:Y:S04]  /*298d0*/  STL [R1+0x1328], R182 ;  /* 0x001328b601007387 */ /* 0x0003e80000100800 */
[----:B------:R-:W2:Y:S01]  /*298e0*/  LDL.LU.64 R180, [R1+0x1b18] ;  /* 0x001b180001b47983 */ /* 0x000ea20000300a00 */
[----:B-1----:R-:W-:-:S05]  /*298f0*/  IMAD.MOV.U32 R0, RZ, RZ, R183 ;  /* 0x000000ffff007224 */ /* 0x002fca00078e00b7 */
[----:B------:R1:W-:Y:S04]  /*29900*/  STL [R1+0x1324], R0 ;  /* 0x0013240001007387 */ /* 0x0003e80000100800 */
[----:B------:R-:W-:Y:S04]  /*29910*/  STL [R1+0x132c], R30 ;  /* 0x00132c1e01007387 */ /* 0x000fe80000100800 */
[----:B------:R-:W-:Y:S04]  /*29920*/  STL [R1+0x12f0], R31 ;  /* 0x0012f01f01007387 */ /* 0x000fe80000100800 */
[----:B------:R-:W2:Y:S04]  /*29930*/  LDL.LU.64 R18, [R1+0x1ad0] ;  /* 0x001ad00001127983 */ /* 0x000ea80000300a00 */
[----:B------:R-:W-:Y:S04]  /*29940*/  STL [R1+0x12f4], R28 ;  /* 0x0012f41c01007387 */ /* 0x000fe80000100800 */
[----:B------:R-:W-:Y:S04]  /*29950*/  STL [R1+0x12b8], R29 ;  /* 0x0012b81d01007387 */ /* 0x000fe80000100800 */
[----:B------:R-:W2:Y:S04]  /*29960*/  LDL.LU.64 R182, [R1+0x1ad8] ;  /* 0x001ad80001b67983 */ /* 0x000ea80000300a00 */
[----:B---3--:R3:W-:Y:S01]  /*29970*/  STL [R1+0x12c0], R184 ;  /* 0x0012c0b801007387 */ /* 0x0087e20000100800 */
[----:B-1----:R-:W-:-:S03]  /*29980*/  MOV R0, R185 ;  /* 0x000000b900007202 */ /* 0x002fc60000000f00 */
[----:B---3--:R-:W3:Y:S04]  /*29990*/  LDL.LU.64 R184, [R1+0x1a90] ;  /* 0x001a900001b87983 */ /* 0x008ee80000300a00 */
[----:B------:R1:W-:Y:S04]  /*299a0*/  STL [R1+0x12bc], R0 ;  /* 0x0012bc0001007387 */ /* 0x0003e80000100800 */
[----:B----4-:R4:W-:Y:S01]  /*299b0*/  STL [R1+0x12c8], R148 ;  /* 0x0012c89401007387 */ /* 0x0109e20000100800 */
[----:B-1----:R-:W-:-:S03]  /*299c0*/  IMAD.MOV.U32 R0, RZ, RZ, R149 ;  /* 0x000000ffff007224 */ /* 0x002fc600078e0095 */
        /* <DEDUP_REMOVED lines=10> */
[----:B-1----:R-:W-:-:S05]  /*29a70*/  MOV R0, R177 ;  /* 0x000000b100007202 */ /* 0x002fca0000000f00 */
[----:B------:R1:W-:Y:S04]  /*29a80*/  STL [R1+0x12dc], R0 ;  /* 0x0012dc0001007387 */ /* 0x0003e80000100800 */
[----:B------:R-:W4:Y:S01]  /*29a90*/  LDL.LU.64 R150, [R1+0x288] ;  /* 0x0002880001967983 */ /* 0x000f220000300a00 */
[----:B-1----:R-:W-:-:S05]  /*29aa0*/  IMAD.MOV.U32 R0, RZ, RZ, R187 ;  /* 0x000000ffff007224 */ /* 0x002fca00078e00bb */
[----:B------:R1:W-:Y:S04]  /*29ab0*/  STL [R1+0x12e4], R0 ;  /* 0x0012e40001007387 */ /* 0x0003e80000100800 */
[----:B------:R-:W-:Y:S04]  /*29ac0*/  STL [R1+0x12ec], R26 ;  /* 0x0012ec1a01007387 */ /* 0x000fe80000100800 */
[----:B------:R-:W-:Y:S04]  /*29ad0*/  STL [R1+0x12b0], R27 ;  /* 0x0012b01b01007387 */ /* 0x000fe80000100800 */
[----:B------:R-:W4:Y:S04]  /*29ae0*/  LDL.LU.64 R186, [R1+0x2c0] ;  /* 0x0002c00001ba7983 */ /* 0x000f280000300a00 */
[----:B------:R-:W-:Y:S04]  /*29af0*/  STL [R1+0x12b4], R24 ;  /* 0x0012b41801007387 */ /* 0x000fe80000100800 */
[----:B------:R-:W-:Y:S04]  /*29b00*/  STL [R1+0x1278], R25 ;  /* 0x0012781901007387 */ /* 0x000fe80000100800 */
[----:B------:R-:W4:Y:S04]  /*29b10*/  LDL.LU.64 R176, [R1+0x2c8] ;  /* 0x0002c80001b07983 */ /* 0x000f280000300a00 */
[----:B--2---:R2:W-:Y:S01]  /*29b20*/  STL [R1+0x1280], R178 ;  /* 0x001280b201007387 */ /* 0x0045e20000100800 */
[----:B-1----:R-:W-:-:S03]  /*29b30*/  IMAD.MOV.U32 R0, RZ, RZ, R179 ;  /* 0x000000ffff007224 */ /* 0x002fc600078e00b3 */
[----:B--2---:R-:W2:Y:S04]  /*29b40*/  LDL.LU.64 R178, [R1+0x2d0] ;  /* 0x0002d00001b27983 */ /* 0x004ea80000300a00 */
[----:B------:R1:W-:Y:S04]  /*29b50*/  STL [R1+0x127c], R0 ;  /* 0x00127c0001007387 */ /* 0x0003e80000100800 */
[----:B------:R1:W-:Y:S02]  /*29b60*/  STL [R1+0x1288], R180 ;  /* 0x001288b401007387 */ /* 0x0003e40000100800 */
[----:B-1----:R-:W-:-:S02]  /*29b70*/  IMAD.MOV.U32 R0, RZ, RZ, R181 ;  /* 0x000000ffff007224 */ /* 0x002fc400078e00b5 */
[----:B------:R-:W2:Y:S04]  /*29b80*/  LDL.LU.64 R180, [R1+0x2d8] ;  /* 0x0002d80001b47983 */ /* 0x000ea80000300a00 */
[----:B------:R1:W-:Y:S04]  /*29b90*/  STL [R1+0x1284], R0 ;  /* 0x0012840001007387 */ /* 0x0003e80000100800 */
[----:B------:R1:W-:Y:S02]  /*29ba0*/  STL [R1+0x1290], R18 ;  /* 0x0012901201007387 */ /* 0x0003e40000100800 */
[----:B-1----:R-:W-:-:S02]  /*29bb0*/  MOV R0, R19 ;  /* 0x0000001300007202 */ /* 0x002fc40000000f00 */
[----:B------:R-:W2:Y:S04]  /*29bc0*/  LDL.LU.64 R18, [R1+0x2f0] ;  /* 0x0002f00001127983 */ /* 0x000ea80000300a00 */
[----:B------:R1:W-:Y:S04]  /*29bd0*/  STL [R1+0x128c], R0 ;  /* 0x00128c0001007387 */ /* 0x0003e80000100800 */
[----:B------:R1:W-:Y:S02]  /*29be0*/  STL [R1+0x1298], R182 ;  /* 0x001298b601007387 */ /* 0x0003e40000100800 */
[----:B-1----:R-:W-:-:S02]  /*29bf0*/  IMAD.MOV.U32 R0, RZ, RZ, R183 ;  /* 0x000000ffff007224 */ /* 0x002fc400078e00b7 */
[----:B------:R-:W2:Y:S04]  /*29c00*/  LDL.LU.64 R182, [R1+0x2f8] ;  /* 0x0002f80001b67983 */ /* 0x000ea80000300a00 */
[----:B------:R1:W-:Y:S04]  /*29c10*/  STL [R1+0x1294], R0 ;  /* 0x0012940001007387 */ /* 0x0003e80000100800 */
[----:B---3--:R3:W-:Y:S01]  /*29c20*/  STL [R1+0x12a0], R184 ;  /* 0x0012a0b801007387 */ /* 0x0087e20000100800 */
[----:B-1----:R-:W-:-:S03]  /*29c30*/  IMAD.MOV.U32 R0, RZ, RZ, R185 ;  /* 0x000000ffff007224 */ /* 0x002fc600078e00b9 */
[----:B---3--:R-:W3:Y:S04]  /*29c40*/  LDL.LU.64 R184, [R1+0x310] ;  /* 0x0003100001b87983 */ /* 0x008ee80000300a00 */
[----:B------:R1:W-:Y:S04]  /*29c50*/  STL [R1+0x129c], R0 ;  /* 0x00129c0001007387 */ /* 0x0003e80000100800 */
[----:B----4-:R4:W-:Y:S04]  /*29c60*/  STL [R1+0x12a8], R148 ;  /* 0x0012a89401007387 */ /* 0x0109e80000100800 */
[----:B------:R-:W3:Y:S01]  /*29c70*/  LDL.LU.64 R14, [R1+0x318] ;  /* 0x00031800010e7983 */ /* 0x000ee20000300a00 */
[----:B-1----:R-:W-:-:S05]  /*29c80*/  IMAD.MOV.U32 R0, RZ, RZ, R149 ;  /* 0x000000ffff007224 */ /* 0x002fca00078e0095 */
[----:B------:R1:W-:Y:S04]  /*29c90*/  STL [R1+0x12a4], R0 ;  /* 0x0012a40001007387 */ /* 0x0003e80000100800 */
[----:B------:R-:W-:Y:S04]  /*29ca0*/  STL [R1+0x12ac], R22 ;  /* 0x0012ac1601007387 */ /* 0x000fe80000100800 */
[----:B------:R-:W-:Y:S04]  /*29cb0*/  STL [R1+0x1270], R23 ;  /* 0x0012701701007387 */ /* 0x000fe80000100800 */
[----:B----4-:R-:W4:Y:S04]  /*29cc0*/  LDL.LU.64 R148, [R1+0x320] ;  /* 0x0003200001947983 */ /* 0x010f280000300a00 */
[----:B------:R-:W-:Y:S04]  /*29cd0*/  STL [R1+0x1274], R20 ;  /* 0x0012741401007387 */ /* 0x000fe80000100800 */
[----:B------:R-:W-:Y:S04]  /*29ce0*/  STL [R1+0xb38], R21 ;  /* 0x000b381501007387 */ /* 0x000fe80000100800 */
[----:B------:R-:W4:Y:S04]  /*29cf0*/  LDL.LU.64 R16, [R1+0x328] ;  /* 0x0003280001107983 */ /* 0x000f280000300a00 */
[----:B------:R1:W-:Y:S02]  /*29d00*/  STL [R1+0xb40], R150 ;  /* 0x000b409601007387 */ /* 0x0003e40000100800 */
[----:B-1----:R-:W-:-:S02]  /*29d10*/  MOV R0, R151 ;  /* 0x0000009700007202 */ /* 0x002fc40000000f00 */
[----:B------:R-:W4:Y:S04]  /*29d20*/  LDL.LU.64 R150, [R1+0x340] ;  /* 0x0003400001967983 */ /* 0x000f280000300a00 */
        /* <DEDUP_REMOVED lines=9> */
[----:B--2---:R2:W-:Y:S01]  /*29dc0*/  STL [R1+0xb58], R178 ;  /* 0x000b58b201007387 */ /* 0x0045e20000100800 */
[----:B-1----:R-:W-:-:S03]  /*29dd0*/  IMAD.MOV.U32 R0, RZ, RZ, R179 ;  /* 0x000000ffff007224 */ /* 0x002fc600078e00b3 */
[----:B--2---:R-:W2:Y:S04]  /*29de0*/  LDL.LU.64 R178, [R1+0x388] ;  /* 0x0003880001b27983 */ /* 0x004ea80000300a00 */
        /* <DEDUP_REMOVED lines=110> */
[----:B-1----:R-:W-:-:S03]  /*2a4d0*/  IMAD.MOV.U32 R0, RZ, RZ, R149 ;  /* 0x000000ffff007224 */ /* 0x002fc600078e0095 */
[----:B----4-:R-:W4:Y:S04]  /*2a4e0*/  LDL.LU.64 R148, [R1+0xeb8] ;  /* 0x000eb80001947983 */ /* 0x010f280000300a00 */
        /* <DEDUP_REMOVED lines=18> */
[----:B-1----:R-:W-:-:S03]  /*2a610*/  MOV R0, R179 ;  /* 0x000000b300007202 */ /* 0x002fc60000000f00 */
        /* <DEDUP_REMOVED lines=502> */
[----:B------:R-:W-:Y:S04]  /*2c580*/  STL [R1+0x1054], R14 ;  /* 0x0010540e01007387 */ /* 0x000fe80000100800 */
[----:B------:R-:W3:Y:S01]  /*2c590*/  LDL.LU.64 R12, [R1+0xa98] ;  /* 0x000a9800010c7983 */ /* 0x000ee20000300a00 */
[----:B-1----:R-:W-:-:S05]  /*2c5a0*/  IMAD.MOV.U32 R0, RZ, RZ, R15 ;  /* 0x000000ffff007224 */ /* 0x002fca00078e000f */
[----:B------:R1:W-:Y:S04]  /*2c5b0*/  STL [R1+0x1050], R0 ;  /* 0x0010500001007387 */ /* 0x0003e80000100800 */
[----:B----4-:R4:W-:Y:S01]  /*2c5c0*/  STL [R1+0x105c], R148 ;  /* 0x00105c9401007387 */ /* 0x0109e20000100800 */
[----:B-1----:R-:W-:-:S03]  /*2c5d0*/  IMAD.MOV.U32 R0, RZ, RZ, R149 ;  /* 0x000000ffff007224 */ /* 0x002fc600078e0095 */
[----:B----4-:R-:W4:Y:S04]  /*2c5e0*/  LDL.LU.64 R148, [R1+0xa90] ;  /* 0x000a900001947983 */ /* 0x010f280000300a00 */
[----:B------:R1:W-:Y:S04]  /*2c5f0*/  STL [R1+0x1058], R0 ;  /* 0x0010580001007387 */ /* 0x0003e80000100800 */
[----:B------:R-:W-:Y:S04]  /*2c600*/  STL [R1+0x1064], R16 ;  /* 0x0010641001007387 */ /* 0x000fe80000100800 */
[----:B------:R-:W4:Y:S01]  /*2c610*/  LDL.LU.64 R14, [R1+0xa88] ;  /* 0x000a8800010e7983 */ /* 0x000f220000300a00 */
[----:B-1----:R-:W-:-:S05]  /*2c620*/  MOV R0, R17 ;  /* 0x0000001100007202 */ /* 0x002fca0000000f00 */
[----:B------:R1:W-:Y:S04]  /*2c630*/  STL [R1+0x1060], R0 ;  /* 0x0010600001007387 */ /* 0x0003e80000100800 */
[----:B------:R1:W-:Y:S02]  /*2c640*/  STL [R1+0x106c], R150 ;  /* 0x00106c9601007387 */ /* 0x0003e40000100800 */
[----:B-1----:R-:W-:Y:S02]  /*2c650*/  IMAD.MOV.U32 R0, RZ, RZ, R151 ;  /* 0x000000ffff007224 */ /* 0x002fe400078e0097 */
        /* <DEDUP_REMOVED lines=18> */
[----:B------:R-:W-:Y:S04]  /*2c780*/  STL [R1+0x1094], R18 ;  /* 0x0010941201007387 */ /* 0x000fe80000100800 */
[----:B------:R-:W2:Y:S01]  /*2c790*/  LDL.LU.64 R16, [R1+0xa40] ;  /* 0x000a400001107983 */ /* 0x000ea20000300a00 */
[----:B-1----:R-:W-:-:S05]  /*2c7a0*/  IMAD.MOV.U32 R0, RZ, RZ, R19 ;  /* 0x000000ffff007224 */ /* 0x002fca00078e0013 */
[----:B------:R1:W-:Y:S02]  /*2c7b0*/  STL [R1+0x1090], R0 ;  /* 0x0010900001007387 */ /* 0x0003e40000100800 */
[----:B-1----:R-:W-:Y:S02]  /*2c7c0*/  IMAD.MOV.U32 R0, RZ, RZ, R183 ;  /* 0x000000ffff007224 */ /* 0x002fe400078e00b7 */
[----:B------:R1:W-:Y:S04]  /*2c7d0*/  STL [R1+0x109c], R182 ;  /* 0x00109cb601007387 */ /* 0x0003e80000100800 */
[----:B-1----:R-:W2:Y:S04]  /*2c7e0*/  LDL.LU.64 R182, [R1+0xa38] ;  /* 0x000a380001b67983 */ /* 0x002ea80000300a00 */
[----:B------:R3:W-:Y:S02]  /*2c7f0*/  STL [R1+0x1098], R0 ;  /* 0x0010980001007387 */ /* 0x0007e40000100800 */
[----:B---3--:R-:W-:-:S02]  /*2c800*/  MOV R0, R185 ;  /* 0x000000b900007202 */ /* 0x008fc40000000f00 */
[----:B------:R1:W-:Y:S04]  /*2c810*/  STL [R1+0x10a4], R184 ;  /* 0x0010a4b801007387 */ /* 0x0003e80000100800 */
[----:B-1----:R-:W3:Y:S04]  /*2c820*/  LDL.LU.64 R184, [R1+0xa30] ;  /* 0x000a300001b87983 */ /* 0x002ee80000300a00 */
[----:B------:R1:W-:Y:S04]  /*2c830*/  STL [R1+0x10a0], R0 ;  /* 0x0010a00001007387 */ /* 0x0003e80000100800 */
[----:B------:R-:W-:Y:S04]  /*2c840*/  STL [R1+0x10ac], R12 ;  /* 0x0010ac0c01007387 */ /* 0x000fe80000100800 */
[----:B------:R-:W3:Y:S01]  /*2c850*/  LDL.LU.64 R18, [R1+0xa28] ;  /* 0x000a280001127983 */ /* 0x000ee20000300a00 */
[----:B-1----:R-:W-:-:S03]  /*2c860*/  IMAD.MOV.U32 R0, RZ, RZ, R13 ;  /* 0x000000ffff007224 */ /* 0x002fc600078e000d */
[----:B----4-:R-:W-:Y:S04]  /*2c870*/  STL [R1+0x10b4], R148 ;  /* 0x0010b49401007387 */ /* 0x010fe80000100800 */
        /* <DEDUP_REMOVED lines=35> */
[----:B------:R3:W-:Y:S02]  /*2cab0*/  STL [R1+0x10f0], R0 ;  /* 0x0010f00001007387 */ /* 0x0007e40000100800 */
[----:B---3--:R-:W-:Y:S02]  /*2cac0*/  IMAD.MOV.U32 R0, RZ, RZ, R185 ;  /* 0x000000ffff007224 */ /* 0x008fe400078e00b9 */
[----:B------:R1:W-:Y:S04]  /*2cad0*/  STL [R1+0x10fc], R184 ;  /* 0x0010fcb801007387 */ /* 0x0003e80000100800 */
[----:B------:R-:W-:Y:S04]  /*2cae0*/  STL [R1+0x1104], R18 ;  /* 0x0011041201007387 */ /* 0x000fe80000100800 */
[----:B------:R3:W-:Y:S04]  /*2caf0*/  STL [R1+0x10f8], R0 ;  /* 0x0010f80001007387 */ /* 0x0007e80000100800 */
[----:B-1----:R-:W2:Y:S01]  /*2cb00*/  LDL.LU.64 R184, [R1+0x9d8] ;  /* 0x0009d80001b87983 */ /* 0x002ea20000300a00 */
[----:B---3--:R-:W-:-:S03]  /*2cb10*/  MOV R0, R19 ;  /* 0x0000001300007202 */ /* 0x008fc60000000f00 */
[----:B------:R-:W3:Y:S04]  /*2cb20*/  LDL.LU.64 R18, [R1+0x9d0] ;  /* 0x0009d00001127983 */ /* 0x000ee80000300a00 */
[----:B------:R1:W-:Y:S04]  /*2cb30*/  STL [R1+0x1100], R0 ;  /* 0x0011000001007387 */ /* 0x0003e80000100800 */
[----:B----4-:R4:W-:Y:S01]  /*2cb40*/  STL [R1+0x110c], R148 ;  /* 0x00110c9401007387 */ /* 0x0109e20000100800 */
[----:B-1----:R-:W-:-:S03]  /*2cb50*/  IMAD.MOV.U32 R0, RZ, RZ, R149 ;  /* 0x000000ffff007224 */ /* 0x002fc600078e0095 */
[----:B----4-:R-:W4:Y:S04]  /*2cb60*/  LDL.LU.64 R148, [R1+0x9c8] ;  /* 0x0009c80001947983 */ /* 0x010f280000300a00 */
[----:B------:R1:W-:Y:S04]  /*2cb70*/  STL [R1+0x1108], R0 ;  /* 0x0011080001007387 */ /* 0x0003e80000100800 */
[----:B------:R-:W-:Y:S04]  /*2cb80*/  STL [R1+0x1114], R14 ;  /* 0x0011140e01007387 */ /* 0x000fe80000100800 */
[----:B------:R-:W4:Y:S01]  /*2cb90*/  LDL.LU.64 R12, [R1+0x9c0] ;  /* 0x0009c000010c7983 */ /* 0x000f220000300a00 */
[----:B-1----:R-:W-:-:S05]  /*2cba0*/  IMAD.MOV.U32 R0, RZ, RZ, R15 ;  /* 0x000000ffff007224 */ /* 0x002fca00078e000f */
[----:B------:R1:W-:Y:S04]  /*2cbb0*/  STL [R1+0x1110], R0 ;  /* 0x0011100001007387 */ /* 0x0003e80000100800 */
[----:B------:R1:W-:Y:S02]  /*2cbc0*/  STL [R1+0x111c], R150 ;  /* 0x00111c9601007387 */ /* 0x0003e40000100800 */
[----:B-1----:R-:W-:Y:S02]  /*2cbd0*/  IMAD.MOV.U32 R0, RZ, RZ, R151 ;  /* 0x000000ffff007224 */ /* 0x002fe400078e0097 */
[----:B------:R-:W4:Y:S04]  /*2cbe0*/  LDL.LU.64 R150, [R1+0x9b8] ;  /* 0x0009b80001967983 */ /* 0x000f280000300a00 */
[----:B------:R1:W-:Y:S04]  /*2cbf0*/  STL [R1+0x1118], R0 ;  /* 0x0011180001007387 */ /* 0x0003e80000100800 */
[----:B------:R1:W-:Y:S02]  /*2cc00*/  STL [R1+0x1124], R186 ;  /* 0x001124ba01007387 */ /* 0x0003e40000100800 */
[----:B-1----:R-:W-:-:S02]  /*2cc10*/  MOV R0, R187 ;  /* 0x000000bb00007202 */ /* 0x002fc40000000f00 */
        /* <DEDUP_REMOVED lines=9> */
[----:B------:R-:W-:Y:S04]  /*2ccb0*/  STL [R1+0x113c], R180 ;  /* 0x00113cb401007387 */ /* 0x000fe80000100800 */
[----:B------:R1:W-:Y:S04]  /*2ccc0*/  STL [R1+0x1130], R0 ;  /* 0x0011300001007387 */ /* 0x0003e80000100800 */
[----:B------:R-:W2:Y:S01]  /*2ccd0*/  LDL.LU.64 R178, [R1+0x998] ;  /* 0x0009980001b27983 */ /* 0x000ea20000300a00 */
[----:B-1----:R-:W-:-:S03]  /*2cce0*/  IMAD.MOV.U32 R0, RZ, RZ, R181 ;  /* 0x000000ffff007224 */ /* 0x002fc600078e00b5 */
[----:B------:R-:W-:Y:S04]  /*2ccf0*/  STL [R1+0x1144], R16 ;  /* 0x0011441001007387 */ /* 0x000fe80000100800 */
[----:B------:R1:W-:Y:S04]  /*2cd00*/  STL [R1+0x1138], R0 ;  /* 0x0011380001007387 */ /* 0x0003e80000100800 */
[----:B------:R-:W2:Y:S01]  /*2cd10*/  LDL.LU.64 R180, [R1+0x990] ;  /* 0x0009900001b47983 */ /* 0x000ea20000300a00 */
[----:B-1----:R-:W-:-:S03]  /*2cd20*/  MOV R0, R17 ;  /* 0x0000001100007202 */ /* 0x002fc60000000f00 */
[----:B------:R-:W-:Y:S04]  /*2cd30*/  STL [R1+0x114c], R182 ;  /* 0x00114cb601007387 */ /* 0x000fe80000100800 */
[----:B------:R1:W-:Y:S04]  /*2cd40*/  STL [R1+0x1140], R0 ;  /* 0x0011400001007387 */ /* 0x0003e80000100800 */
[----:B------:R-:W2:Y:S01]  /*2cd50*/  LDL.LU.64 R16, [R1+0x988] ;  /* 0x0009880001107983 */ /* 0x000ea20000300a00 */
[----:B-1----:R-:W-:-:S03]  /*2cd60*/  IMAD.MOV.U32 R0, RZ, RZ, R183 ;  /* 0x000000ffff007224 */ /* 0x002fc600078e00b7 */
[----:B------:R-:W2:Y:S04]  /*2cd70*/  LDL.LU.64 R182, [R1+0x980] ;  /* 0x0009800001b67983 */ /* 0x000ea80000300a00 */
[----:B------:R1:W-:Y:S02]  /*2cd80*/  STL [R1+0x1148], R0 ;  /* 0x0011480001007387 */ /* 0x0003e40000100800 */
[----:B-1----:R-:W-:Y:S02]  /*2cd90*/  IMAD.MOV.U32 R0, RZ, RZ, R185 ;  /* 0x000000ffff007224 */ /* 0x002fe400078e00b9 */
[----:B------:R1:W-:Y:S04]  /*2cda0*/  STL [R1+0x1154], R184 ;  /* 0x001154b801007387 */ /* 0x0003e80000100800 */
[----:B---3--:R-:W-:Y:S04]  /*2cdb0*/  STL [R1+0x115c], R18 ;  /* 0x00115c1201007387 */ /* 0x008fe80000100800 */
[----:B------:R3:W-:Y:S04]  /*2cdc0*/  STL [R1+0x1150], R0 ;  /* 0x0011500001007387 */ /* 0x0007e80000100800 */
[----:B-1----:R-:W2:Y:S01]  /*2cdd0*/  LDL.LU.64 R184, [R1+0x978] ;  /* 0x0009780001b87983 */ /* 0x002ea20000300a00 */
[----:B---3--:R-:W-:-:S03]  /*2cde0*/  IMAD.MOV.U32 R0, RZ, RZ, R19 ;  /* 0x000000ffff007224 */ /* 0x008fc600078e0013 */
[----:B----4-:R-:W-:Y:S04]  /*2cdf0*/  STL [R1+0x1164], R148 ;  /* 0x0011649401007387 */ /* 0x010fe80000100800 */
[----:B------:R1:W-:Y:S04]  /*2ce00*/  STL [R1+0x1158], R0 ;  /* 0x0011580001007387 */ /* 0x0003e80000100800 */
[----:B------:R-:W3:Y:S01]  /*2ce10*/  LDL.LU.64 R18, [R1+0x970] ;  /* 0x0009700001127983 */ /* 0x000ee20000300a00 */
[----:B-1----:R-:W-:-:S03]  /*2ce20*/  MOV R0, R149 ;  /* 0x0000009500007202 */ /* 0x002fc60000000f00 */
[----:B------:R-:W-:Y:S04]  /*2ce30*/  STL [R1+0x116c], R12 ;  /* 0x00116c0c01007387 */ /* 0x000fe80000100800 */
[----:B------:R1:W-:Y:S04]  /*2ce40*/  STL [R1+0x1160], R0 ;  /* 0x0011600001007387 */ /* 0x0003e80000100800 */
[----:B------:R-:W4:Y:S01]  /*2ce50*/  LDL.LU.64 R148, [R1+0x968] ;  /* 0x0009680001947983 */ /* 0x000f220000300a00 */
[----:B-1----:R-:W-:-:S03]  /*2ce60*/  IMAD.MOV.U32 R0, RZ, RZ, R13 ;  /* 0x000000ffff007224 */ /* 0x002fc600078e000d */
        /* <DEDUP_REMOVED lines=10> */
[----:B-1----:R-:W-:-:S03]  /*2cf10*/  MOV R0, R15 ;  /* 0x0000000f00007202 */ /* 0x002fc60000000f00 */
[----:B--2---:R-:W-:Y:S04]  /*2cf20*/  STL [R1+0x118c], R176 ;  /* 0x00118cb001007387 */ /* 0x004fe80000100800 */
[----:B------:R1:W-:Y:S02]  /*2cf30*/  STL [R1+0x1180], R0 ;  /* 0x0011800001007387 */ /* 0x0003e40000100800 */
[----:B-1----:R-:W-:Y:S02]  /*2cf40*/  IMAD.MOV.U32 R0, RZ, RZ, R177 ;  /* 0x000000ffff007224 */ /* 0x002fe400078e00b1 */
        /* <DEDUP_REMOVED lines=10> */
[----:B------:R-:W-:Y:S01]  /*2cff0*/  STL [R1+0x11a4], R16 ;  /* 0x0011a41001007387 */ /* 0x000fe20000100800 */
        /* <DEDUP_REMOVED lines=9> */
[----:B------:R-:W2:Y:S04]  /*2d090*/  LDL.LU.64 R146, [R1+0x758] ;  /* 0x0007580001927983 */ /* 0x000ea80000300a00 */
[----:B------:R1:W-:Y:S04]  /*2d0a0*/  STL [R1+0x11b0], R0 ;  /* 0x0011b00001007387 */ /* 0x0003e80000100800 */
[----:B---3--:R-:W-:Y:S04]  /*2d0b0*/  STL [R1+0x11bc], R18 ;  /* 0x0011bc1201007387 */ /* 0x008fe80000100800 */
[----:B-1----:R-:W3:Y:S01]  /*2d0c0*/  LDL.LU.64 R184, [R1+0x750] ;  /* 0x0007500001b87983 */ /* 0x002ee20000300a00 */
[----:B------:R-:W-:-:S03]  /*2d0d0*/  IMAD.MOV.U32 R0, RZ, RZ, R19 ;  /* 0x000000ffff007224 */ /* 0x000fc600078e0013 */
[----:B----4-:R-:W-:Y:S04]  /*2d0e0*/  STL [R1+0x11c4], R148 ;  /* 0x0011c49401007387 */ /* 0x010fe80000100800 */
[----:B------:R1:W-:Y:S04]  /*2d0f0*/  STL [R1+0x11b8], R0 ;  /* 0x0011b80001007387 */ /* 0x0003e80000100800 */
[----:B------:R-:W4:Y:S04]  /*2d100*/  LDL.LU.64 R12, [R1+0x748] ;  /* 0x00074800010c7983 */ /* 0x000f280000300a00 */
[----:B------:R-:W4:Y:S01]  /*2d110*/  LDL.LU.64 R14, [R1+0x740] ;  /* 0x00074000010e7983 */ /* 0x000f220000300a00 */
[----:B-1----:R-:W-:-:S05]  /*2d120*/  MOV R0, R149 ;  /* 0x0000009500007202 */ /* 0x002fca0000000f00 */
[----:B------:R1:W-:Y:S02]  /*2d130*/  STL [R1+0x11c0], R0 ;  /* 0x0011c00001007387 */ /* 0x0003e40000100800 */
[----:B-1----:R-:W-:Y:S02]  /*2d140*/  IMAD.MOV.U32 R0, RZ, RZ, R151 ;  /* 0x000000ffff007224 */ /* 0x002fe400078e0097 */
[----:B------:R-:W-:Y:S04]  /*2d150*/  STL [R1+0x11cc], R150 ;  /* 0x0011cc9601007387 */ /* 0x000fe80000100800 */
[----:B------:R-:W4:Y:S04]  /*2d160*/  LDL.LU.64 R16, [R1+0x6a8] ;  /* 0x0006a80001107983 */ /* 0x000f280000300a00 */
[----:B------:R-:W4:Y:S04]  /*2d170*/  LDL.LU.64 R18, [R1+0x6a0] ;  /* 0x0006a00001127983 */ /* 0x000f280000300a00 */
[----:B------:R1:W-:Y:S02]  /*2d180*/  STL [R1+0x11c8], R0 ;  /* 0x0011c80001007387 */ /* 0x0003e40000100800 */
[----:B-1----:R-:W-:-:S02]  /*2d190*/  IMAD.MOV.U32 R0, RZ, RZ, R187 ;  /* 0x000000ffff007224 */ /* 0x002fc400078e00bb */
[----:B------:R1:W-:Y:S04]  /*2d1a0*/  STL [R1+0x11d4], R186 ;  /* 0x0011d4ba01007387 */ /* 0x0003e80000100800 */
[----:B------:R-:W4:Y:S04]  /*2d1b0*/  LDL.LU.64 R148, [R1+0x678] ;  /* 0x0006780001947983 */ /* 0x000f280000300a00 */
[----:B-1----:R-:W4:Y:S04]  /*2d1c0*/  LDL.LU.64 R186, [R1+0x670] ;  /* 0x0006700001ba7983 */ /* 0x002f280000300a00 */
[----:B------:R2:W-:Y:S02]  /*2d1d0*/  STL [R1+0x11d0], R0 ;  /* 0x0011d00001007387 */ /* 0x0005e40000100800 */
[----:B--2---:R-:W-:-:S02]  /*2d1e0*/  IMAD.MOV.U32 R0, RZ, RZ, R177 ;  /* 0x000000ffff007224 */ /* 0x004fc400078e00b1 */
[----:B------:R-:W-:Y:S04]  /*2d1f0*/  STL [R1+0x11dc], R176 ;  /* 0x0011dcb001007387 */ /* 0x000fe80000100800 */
[----:B------:R-:W2:Y:S04]  /*2d200*/  LDL.LU.64 R150, [R1+0x628] ;  /* 0x0006280001967983 */ /* 0x000ea80000300a00 */
[----:B------:R1:W-:Y:S02]  /*2d210*/  STL [R1+0x11d8], R0 ;  /* 0x0011d80001007387 */ /* 0x0003e40000100800 */
[----:B-1----:R-:W-:-:S02]  /*2d220*/  MOV R0, R179 ;  /* 0x000000b300007202 */ /* 0x002fc40000000f00 */
[----:B------:R1:W-:Y:S04]  /*2d230*/  STL [R1+0x11e4], R178 ;  /* 0x0011e4b201007387 */ /* 0x0003e80000100800 */
[----:B------:R-:W2:Y:S04]  /*2d240*/  LDL.LU.64 R176, [R1+0x620] ;  /* 0x0006200001b07983 */ /* 0x000ea80000300a00 */
[----:B------:R-:W-:Y:S04]  /*2d250*/  STL [R1+0x11ec], R180 ;  /* 0x0011ecb401007387 */ /* 0x000fe80000100800 */
[----:B------:R1:W-:Y:S04]  /*2d260*/  STL [R1+0x11e0], R0 ;  /* 0x0011e00001007387 */ /* 0x0003e80000100800 */
[----:B-1----:R-:W2:Y:S01]  /*2d270*/  LDL.LU.64 R178, [R1+0x618] ;  /* 0x0006180001b27983 */ /* 0x002ea20000300a00 */
[----:B------:R-:W-:-:S03]  /*2d280*/  IMAD.MOV.U32 R0, RZ, RZ, R181 ;  /* 0x000000ffff007224 */ /* 0x000fc600078e00b5 */
[----:B------:R-:W2:Y:S04]  /*2d290*/  LDL.LU.64 R180, [R1+0x610] ;  /* 0x0006100001b47983 */ /* 0x000ea80000300a00 */
[----:B------:R1:W-:Y:S04]  /*2d2a0*/  STL [R1+0x11e8], R0 ;  /* 0x0011e80001007387 */ /* 0x0003e80000100800 */
[----:B------:R-:W-:Y:S01]  /*2d2b0*/  STL [R1+0x11f4], R144 ;  /* 0x0011f49001007387 */ /* 0x000fe20000100800 */
[----:B-1----:R-:W-:-:S03]  /*2d2c0*/  IMAD.MOV.U32 R0, RZ, RZ, R145 ;  /* 0x000000ffff007224 */ /* 0x002fc600078e0091 */
[----:B------:R-:W-:Y:S04]  /*2d2d0*/  STL [R1+0x11fc], R182 ;  /* 0x0011fcb601007387 */ /* 0x000fe80000100800 */
[----:B------:R1:W-:Y:S02]  /*2d2e0*/  STL [R1+0x11f0], R0 ;  /* 0x0011f00001007387 */ /* 0x0003e40000100800 */
[----:B-1----:R-:W-:Y:S02]  /*2d2f0*/  IMAD.MOV.U32 R0, RZ, RZ, R183 ;  /* 0x000000ffff007224 */ /* 0x002fe400078e00b7 */
[----:B------:R-:W2:Y:S04]  /*2d300*/  LDL.LU.64 R182, [R1+0x608] ;  /* 0x0006080001b67983 */ /* 0x000ea80000300a00 */
[----:B------:R1:W-:Y:S04]  /*2d310*/  STL [R1+0x11f8], R0 ;  /* 0x0011f80001007387 */ /* 0x0003e80000100800 */
[----:B------:R-:W-:Y:S01]  /*2d320*/  STL [R1+0x1204], R146 ;  /* 0x0012049201007387 */ /* 0x000fe20000100800 */
[----:B-1----:R-:W-:-:S03]  /*2d330*/  MOV R0, R147 ;  /* 0x0000009300007202 */ /* 0x002fc60000000f00 */
[----:B---3--:R-:W-:Y:S04]  /*2d340*/  STL [R1+0x120c], R184 ;  /* 0x00120cb801007387 */ /* 0x008fe80000100800 */
[----:B------:R1:W-:Y:S02]  /*2d350*/  STL [R1+0x1200], R0 ;  /* 0x0012000001007387 */ /* 0x0003e40000100800 */
[----:B-1----:R-:W-:Y:S02]  /*2d360*/  IMAD.MOV.U32 R0, RZ, RZ, R185 ;  /* 0x000000ffff007224 */ /* 0x002fe400078e00b9 */
[----:B------:R-:W3:Y:S04]  /*2d370*/  LDL.LU.64 R184, [R1+0x600] ;  /* 0x0006000001b87983 */ /* 0x000ee80000300a00 */
[----:B------:R1:W-:Y:S04]  /*2d380*/  STL [R1+0x1208], R0 ;  /* 0x0012080001007387 */ /* 0x0003e80000100800 */
[----:B----4-:R-:W-:Y:S01]  /*2d390*/  STL [R1+0x1214], R12 ;  /* 0x0012140c01007387 */ /* 0x010fe20000100800 */
        /* <DEDUP_REMOVED lines=9> */
[----:B------:R-:W-:Y:S01]  /*2d430*/  STL [R1+0x1234], R148 ;  /* 0x0012349401007387 */ /* 0x000fe20000100800 */
[----:B-1----:R-:W-:-:S05]  /*2d440*/  IMAD.MOV.U32 R0, RZ, RZ, R19 ;  /* 0x000000ffff007224 */ /* 0x002fca00078e0013 */
[----:B------:R1:W-:Y:S04]  /*2d450*/  STL [R1+0x1228], R0 ;  /* 0x0012280001007387 */ /* 0x0003e80000100800 */
[----:B------:R-:W-:Y:S01]  /*2d460*/  STL [R1+0x123c], R186 ;  /* 0x00123cba01007387 */ /* 0x000fe20000100800 */
[----:B-1----:R-:W-:-:S05]  /*2d470*/  IMAD.MOV.U32 R0, RZ, RZ, R149 ;  /* 0x000000ffff007224 */ /* 0x002fca00078e0095 */
[----:B------:R1:W-:Y:S02]  /*2d480*/  STL [R1+0x1230], R0 ;  /* 0x0012300001007387 */ /* 0x0003e40000100800 */
[----:B-1----:R-:W-:-:S05]  /*2d490*/  IMAD.MOV.U32 R0, RZ, RZ, R187 ;  /* 0x000000ffff007224 */ /* 0x002fca00078e00bb */
[----:B------:R2:W-:Y:S02]  /*2d4a0*/  STL [R1+0x1238], R0 ;  /* 0x0012380001007387 */ /* 0x0005e40000100800 */
[----:B--2---:R-:W-:Y:S02]  /*2d4b0*/  MOV R0, R151 ;  /* 0x0000009700007202 */ /* 0x004fe40000000f00 */
[----:B------:R-:W-:Y:S01]  /*2d4c0*/  STL [R1+0x1244], R150 ;  /* 0x0012449601007387 */ /* 0x000fe20000100800 */
[----:B------:R-:W-:-:S03]  /*2d4d0*/  IMAD.MOV.U32 R2, RZ, RZ, R177 ;  /* 0x000000ffff027224 */ /* 0x000fc600078e00b1 */
[----:B------:R-:W-:Y:S04]  /*2d4e0*/  STL [R1+0x124c], R176 ;  /* 0x00124cb001007387 */ /* 0x000fe80000100800 */
[----:B------:R-:W-:Y:S04]  /*2d4f0*/  STL [R1+0x1240], R0 ;  /* 0x0012400001007387 */ /* 0x000fe80000100800 */
[----:B------:R-:W-:Y:S04]  /*2d500*/  STL [R1+0x1254], R178 ;  /* 0x001254b201007387 */ /* 0x000fe80000100800 */
[----:B------:R1:W-:Y:S01]  /*2d510*/  STL [R1+0x1248], R2 ;  /* 0x0012480201007387 */ /* 0x0003e20000100800 */
[----:B------:R-:W-:-:S03]  /*2d520*/  IMAD.MOV.U32 R4, RZ, RZ, R181 ;  /* 0x000000ffff047224 */ /* 0x000fc600078e00b5 */
[----:B------:R-:W-:Y:S01]  /*2d530*/  STL [R1+0x125c], R180 ;  /* 0x00125cb401007387 */ /* 0x000fe20000100800 */
[----:B-1----:R-:W-:-:S05]  /*2d540*/  IMAD.MOV.U32 R2, RZ, RZ, R179 ;  /* 0x000000ffff027224 */ /* 0x002fca00078e00b3 */
[----:B------:R-:W-:Y:S04]  /*2d550*/  STL [R1+0x1250], R2 ;  /* 0x0012500201007387 */ /* 0x000fe80000100800 */
[----:B------:R1:W-:Y:S02]  /*2d560*/  STL [R1+0x1258], R4 ;  /* 0x0012580401007387 */ /* 0x0003e40000100800 */
[----:B-1----:R-:W-:Y:S02]  /*2d570*/  IMAD.MOV.U32 R4, RZ, RZ, R183 ;  /* 0x000000ffff047224 */ /* 0x002fe400078e00b7 */
[----:B------:R-:W-:Y:S04]  /*2d580*/  STL [R1+0x1264], R182 ;  /* 0x001264b601007387 */ /* 0x000fe80000100800 */
[----:B------:R3:W-:Y:S02]  /*2d590*/  STL [R1+0x1260], R4 ;  /* 0x0012600401007387 */ /* 0x0007e40000100800 */
[----:B---3--:R-:W-:-:S02]  /*2d5a0*/  MOV R4, R185 ;  /* 0x000000b900047202 */ /* 0x008fc40000000f00 */
[----:B------:R-:W-:Y:S04]  /*2d5b0*/  STL [R1+0x126c], R184 ;  /* 0x00126cb801007387 */ /* 0x000fe80000100800 */
[----:B------:R1:W-:Y:S04]  /*2d5c0*/  STL [R1+0x1268], R4 ;  /* 0x0012680401007387 */ /* 0x0003e80000100800 */
[----:B------:R-:W2:Y:S04]  /*2d5d0*/  LDL.LU.64 R6, [R1+0x1d58] ;  /* 0x001d580001067983 */ /* 0x000ea80000300a00 */
[----:B-1----:R-:W3:Y:S04]  /*2d5e0*/  LDL.LU.64 R4, [R1+0x1d50] ;  /* 0x001d500001047983 */ /* 0x002ee80000300a00 */
[----:B------:R-:W1:Y:S02]  /*2d5f0*/  S2R R187, SR_TID.X ;  /* 0x0000000000bb7919 */ /* 0x000e640000002100 */
[----:B-1----:R-:W-:-:S02]  /*2d600*/  LOP3.LUT R0, R187, 0x7, RZ, 0xc0, !PT ;  /* 0x00000007bb007812 */ /* 0x002fc400078ec0ff */
[----:B------:R-:W-:-:S03]  /*2d610*/  SHF.L.U32 R2, R187, 0x1, RZ ;  /* 0x00000001bb027819 */ /* 0x000fc600000006ff */
[----:B------:R-:W-:-:S05]  /*2d620*/  IMAD R0, R0, 0x210, RZ ;  /* 0x0000021000007824 */ /* 0x000fca00078e02ff */
[----:B------:R-:W-:Y:S01]  /*2d630*/  LOP3.LUT R0, R0, 0x30, R2, 0x78, !PT ;  /* 0x0000003000007812 */ /* 0x000fe200078e7802 */
[----:B------:R-:W-:-:S05]  /*2d640*/  IMAD.SHL.U32 R2, R187, 0x80, RZ ;  /* 0x00000080bb027824 */ /* 0x000fca00078e00ff */
[----:B------:R-:W-:Y:S01]  /*2d650*/  LOP3.LUT R20, R0, 0x1000, R2, 0xf8, !PT ;  /* 0x0000100000147812 */ /* 0x000fe200078ef802 */
[----:B--2---:R1:W-:Y:S04]  /*2d660*/  STL.64 [R1+0xb30], R6 ;  /* 0x000b300601007387 */ /* 0x0043e80000100a00 */
[----:B-1----:R-:W2:Y:S04]  /*2d670*/  LDL.LU.64 R6, [R1+0x1d48] ;  /* 0x001d480001067983 */ /* 0x002ea80000300a00 */
[----:B---3--:R1:W-:Y:S04]  /*2d680*/  STL.64 [R1+0xb28], R4 ;  /* 0x000b280401007387 */ /* 0x0083e80000100a00 */
[----:B------:R-:W-:Y:S04]  /*2d690*/  STL [R1+0x1a6c], R20 ;  /* 0x001a6c1401007387 */ /* 0x000fe80000100800 */
[----:B-1----:R-:W3:Y:S04]  /*2d6a0*/  LDL.LU.64 R4, [R1+0x1d40] ;  /* 0x001d400001047983 */ /* 0x002ee80000300a00 */
[----:B--2---:R1:W-:Y:S04]  /*2d6b0*/  STL.64 [R1+0xaf0], R6 ;  /* 0x000af00601007387 */ /* 0x0043e80000100a00 */
[----:B-1----:R-:W2:Y:S04]  /*2d6c0*/  LDL.LU.64 R6, [R1+0x1d38] ;  /* 0x001d380001067983 */ /* 0x002ea80000300a00 */
[----:B---3--:R1:W-:Y:S04]  /*2d6d0*/  STL.64 [R1+0xae8], R4 ;  /* 0x000ae80401007387 */ /* 0x0083e80000100a00 */
        /* <DEDUP_REMOVED lines=41> */
[----:B--2---:R-:W-:Y:S04]  /*2d970*/  STL.64 [R1+0xb00], R6 ;  /* 0x000b000601007387 */ /* 0x004fe80000100a00 */
[----:B---3--:R1:W-:Y:S04]  /*2d980*/  STL.64 [R1+0xaf8], R4 ;  /* 0x000af80401007387 */ /* 0x0083e80000100a00 */
[----:B------:R-:W-:Y:S01]  /*2d990*/  STL [R1+0xa60], RZ ;  /* 0x000a60ff01007387 */ /* 0x000fe20000100800 */
[----:B-1----:R-:W-:-:S02]  /*2d9a0*/  IMAD.MOV.U32 R5, RZ, RZ, 0x1 ;  /* 0x00000001ff057424 */ /* 0x002fc400078e00ff */
[----:B------:R-:W-:-:S03]  /*2d9b0*/  IMAD.MOV.U32 R4, RZ, RZ, -0x1 ;  /* 0xffffffffff047424 */ /* 0x000fc600078e00ff */
[----:B------:R-:W-:Y:S04]  /*2d9c0*/  STL [R1+0xa48], R5 ;  /* 0x000a480501007387 */ /* 0x000fe80000100800 */
[----:B------:R-:W-:Y:S04]  /*2d9d0*/  STL [R1+0x20], RZ ;  /* 0x000020ff01007387 */ /* 0x000fe80000100800 */
[----:B------:R1:W-:Y:S04]  /*2d9e0*/  STL [R1+0xa44], R4 ;  /* 0x000a440401007387 */ /* 0x0003e80000100800 */
        /* <DEDUP_REMOVED lines=63> */
[----:B------:R2:W-:Y:S04]  /*2dde0*/  STL [R1], RZ ;  /* 0x000000ff01007387 */ /* 0x0005e80000100800 */
        /* <DEDUP_REMOVED lines=254> */
[----:B------:R2:W-:Y:S01]  /*2edd0*/  STL [R1+0x35c], RZ ;  /* 0x00035cff01007387 */ /* 0x0005e20000100800 */
[----:B------:R-:W-:-:S03]  /*2ede0*/  SHF.R.S32.HI R2, RZ, 0x1f, R3 ;  /* 0x0000001fff027819 */ /* 0x000fc60000011403 */
[----:B------:R2:W-:Y:S04]  /*2edf0*/  STL [R1+0x330], RZ ;  /* 0x000330ff01007387 */ /* 0x0005e80000100800 */
[----:B------:R2:W-:Y:S04]  /*2ee00*/  STL [R1+0x334], RZ ;  /* 0x000334ff01007387 */ /* 0x0005e80000100800 */
[----:B------:R2:W-:Y:S04]  /*2ee10*/  STL [R1+0x338], RZ ;  /* 0x000338ff01007387 */ /* 0x0005e80000100800 */
[----:B------:R2:W-:Y:S01]  /*2ee20*/  STL [R1+0x33c], RZ ;  /* 0x00033cff01007387 */ /* 0x0005e20000100800 */
[----:B------:R-:W-:-:S03]  /*2ee30*/  SHF.L.U64.HI R2, R3, 0x2, R2 ;  /* 0x0000000203027819 */ /* 0x000fc60000010202 */
[----:B------:R2:W-:Y:S01]  /*2ee40*/  STL [R1+0x300], RZ ;  /* 0x000300ff01007387 */ /* 0x0005e20000100800 */
[----:B------:R-:W-:-:S03]  /*2ee50*/  LOP3.LUT R3, R187, 0x3, RZ, 0xc0, !PT ;  /* 0x00000003bb037812 */ /* 0x000fc600078ec0ff */
[----:B------:R2:W-:Y:S04]  /*2ee60*/  STL [R1+0x304], RZ ;  /* 0x000304ff01007387 */ /* 0x0005e80000100800 */
[----:B------:R2:W-:Y:S04]  /*2ee70*/  STL [R1+0x308], RZ ;  /* 0x000308ff01007387 */ /* 0x0005e80000100800 */
[----:B------:R2:W-:Y:S04]  /*2ee80*/  STL [R1+0x30c], RZ ;  /* 0x00030cff01007387 */ /* 0x0005e80000100800 */
[----:B------:R2:W-:Y:S04]  /*2ee90*/  STL [R1+0x2e0], RZ ;  /* 0x0002e0ff01007387 */ /* 0x0005e80000100800 */
[----:B------:R2:W-:Y:S01]  /*2eea0*/  STL [R1+0x2e4], RZ ;  /* 0x0002e4ff01007387 */ /* 0x0005e20000100800 */
[----:B------:R-:W-:-:S03]  /*2eeb0*/  IMAD R3, R3, 0x420, RZ ;  /* 0x0000042003037824 */ /* 0x000fc600078e02ff */
[----:B------:R2:W-:Y:S04]  /*2eec0*/  STL [R1+0x2e8], RZ ;  /* 0x0002e8ff01007387 */ /* 0x0005e80000100800 */
[----:B------:R2:W-:Y:S04]  /*2eed0*/  STL [R1+0x2ec], RZ ;  /* 0x0002ecff01007387 */ /* 0x0005e80000100800 */
[----:B------:R2:W-:Y:S04]  /*2eee0*/  STL [R1+0x2b0], RZ ;  /* 0x0002b0ff01007387 */ /* 0x0005e80000100800 */
[----:B------:R2:W-:Y:S04]  /*2eef0*/  STL [R1+0x2b4], RZ ;  /* 0x0002b4ff01007387 */ /* 0x0005e80000100800 */
[----:B------:R2:W-:Y:S01]  /*2ef00*/  STL [R1+0x2b8], RZ ;  /* 0x0002b8ff01007387 */ /* 0x0005e20000100800 */
[----:B------:R-:W-:-:S03]  /*2ef10*/  LOP3.LUT R21, R3, 0x5c, R187, 0x78, !PT ;  /* 0x0000005c03157812 */ /* 0x000fc600078e78bb */
[----:B------:R2:W-:Y:S01]  /*2ef20*/  STL [R1+0x2bc], RZ ;  /* 0x0002bcff01007387 */ /* 0x0005e20000100800 */
[----:B------:R-:W-:-:S03]  /*2ef30*/  LOP3.LUT R3, R20, 0x40, RZ, 0x3c, !PT ;  /* 0x0000004014037812 */ /* 0x000fc600078e3cff */
[----:B------:R2:W-:Y:S04]  /*2ef40*/  STL [R1+0x290], RZ ;  /* 0x000290ff01007387 */ /* 0x0005e80000100800 */
[----:B------:R2:W-:Y:S04]  /*2ef50*/  STL [R1+0x294], RZ ;  /* 0x000294ff01007387 */ /* 0x0005e80000100800 */
[----:B------:R2:W-:Y:S04]  /*2ef60*/  STL [R1+0x298], RZ ;  /* 0x000298ff01007387 */ /* 0x0005e80000100800 */
[----:B------:R2:W-:Y:S01]  /*2ef70*/  STL [R1+0x29c], RZ ;  /* 0x00029cff01007387 */ /* 0x0005e20000100800 */
[----:B------:R-:W-:-:S03]  /*2ef80*/  IMAD.MOV.U32 R186, RZ, RZ, 0x7f ;  /* 0x0000007fffba7424 */ /* 0x000fc600078e00ff */
[----:B------:R2:W-:Y:S04]  /*2ef90*/  STL [R1+0x260], RZ ;  /* 0x000260ff01007387 */ /* 0x0005e80000100800 */
[----:B------:R2:W-:Y:S04]  /*2efa0*/  STL [R1+0x264], RZ ;  /* 0x000264ff01007387 */ /* 0x0005e80000100800 */
[----:B------:R2:W-:Y:S04]  /*2efb0*/  STL [R1+0x268], RZ ;  /* 0x000268ff01007387 */ /* 0x0005e80000100800 */
[----:B------:R2:W-:Y:S04]  /*2efc0*/  STL [R1+0x26c], RZ ;  /* 0x00026cff01007387 */ /* 0x0005e80000100800 */
[----:B------:R2:W-:Y:S01]  /*2efd0*/  STL [R1+0x1a78], R3 ;  /* 0x001a780301007387 */ /* 0x0005e20000100800 */
[----:B------:R-:W-:-:S04]  /*2efe0*/  IADD3 R186, R186, c[0x0][0x180], RZ ;  /* 0x00006000baba7a10 */ /* 0x000fc80007ffe0ff */
[----:B------:R-:W-:-:S04]  /*2eff0*/  SHF.R.S32.HI R12, RZ, 0x1f, R186 ;  /* 0x0000001fff0c7819 */ /* 0x000fc800000114ba */
[----:B------:R-:W-:Y:S02]  /*2f000*/  LEA.HI R12, R12, R186, RZ, 0x7 ;  /* 0x000000ba0c0c7211 */ /* 0x000fe400078f38ff */
[----:B------:R-:W-:Y:S02]  /*2f010*/  SHF.R.S32.HI R0, RZ, 0x1f, R252 ;  /* 0x0000001fff007819 */ /* 0x000fe400000114fc */
[----:B------:R-:W-:Y:S01]  /*2f020*/  SHF.R.S32.HI R22, RZ, 0x7, R12 ;  /* 0x00000007ff167819 */ /* 0x000fe2000001140c */
[----:B------:R-:W-:Y:S01]  /*2f030*/  CS2R R244, SRZ ;  /* 0x0000000000f47805 */ /* 0x000fe2000001ff00 */
[----:B------:R-:W-:Y:S01]  /*2f040*/  SHF.L.U64.HI R0, R252, 0x2, R0 ;  /* 0x00000002fc007819 */ /* 0x000fe20000010200 */
[----:B------:R-:W-:Y:S01]  /*2f050*/  CS2R R246, SRZ ;  /* 0x0000000000f67805 */ /* 0x000fe2000001ff00 */
        /* <DEDUP_REMOVED lines=60> */
[----:B-1----:R-:W-:Y:S01]  /*2f420*/  CS2R R4, SRZ ;  /* 0x0000000000047805 */ /* 0x002fe2000001ff00 */
        /* <DEDUP_REMOVED lines=21> */
[----:B------:R-:W-:-:S02]  /*2f580*/  IADD3 R22, R22, -0x2, RZ ;  /* 0xfffffffe16167810 */ /* 0x000fc40007ffe0ff */
[----:B--2---:R-:W-:Y:S02]  /*2f590*/  LOP3.LUT R21, R21, 0x20, RZ, 0x3c, !PT ;  /* 0x0000002015157812 */ /* 0x004fe400078e3cff */
.L_x_1:
[----:B------:R-:W2:Y:S01]  /*2f5a0*/  LDL.LU R3, [R1+0xa44] ;  /* 0x000a440001037983 */ /* 0x000ea20000300800 */
[----:B------:R-:W-:-:S04]  /*2f5b0*/  DEPBAR.LE SB0, 0x2 ;  /* 0x000080800000791a */ /* 0x000fc80000000000 */
[----:B------:R-:W3:Y:S04]  /*2f5c0*/  LDL R20, [R1+0x1a6c] ;  /* 0x001a6c0001147983 */ /* 0x000ee80000100800 */
[----:B------:R1:W-:Y:S04]  /*2f5d0*/  STL [R1+0x2210], R0 ;  /* 0x0022100001007387 */ /* 0x0003e80000100800 */
[----:B------:R-:W-:Y:S04]  /*2f5e0*/  STL [R1+0x2188], R2 ;  /* 0x0021880201007387 */ /* 0x000fe80000100800 */
[----:B------:R-:W4:Y:S02]  /*2f5f0*/  S2R R23, SR_TID.X ;  /* 0x0000000000177919 */ /* 0x000f240000002100 */
[----:B----4-:R-:W-:-:S02]  /*2f600*/  LOP3.LUT R21, R23, 0x3, RZ, 0xc0, !PT ;  /* 0x0000000317157812 */ /* 0x010fc400078ec0ff */
[----:B------:R-:W-:-:S03]  /*2f610*/  LOP3.LUT R22, R23, 0x3, RZ, 0xc0, !PT ;  /* 0x0000000317167812 */ /* 0x000fc600078ec0ff */
[----:B------:R-:W-:Y:S02]  /*2f620*/  IMAD R21, R21, 0x420, RZ ;  /* 0x0000042015157824 */ /* 0x000fe400078e02ff */
[----:B------:R-:W-:-:S03]  /*2f630*/  IMAD R22, R22, 0x420, RZ ;  /* 0x0000042016167824 */ /* 0x000fc600078e02ff */
[--C-:B------:R-:W-:Y:S02]  /*2f640*/  LOP3.LUT R21, R21, 0x5c, R23.reuse, 0x78, !PT ;  /* 0x0000005c15157812 */ /* 0x100fe400078e7817 */
[----:B------:R-:W-:Y:S02]  /*2f650*/  LOP3.LUT R22, R22, 0x5c, R23, 0x78, !PT ;  /* 0x0000005c16167812 */ /* 0x000fe400078e7817 */
[----:B------:R-:W-:Y:S01]  /*2f660*/  LOP3.LUT R21, R21, 0x20, RZ, 0x3c, !PT ;  /* 0x0000002015157812 */ /* 0x000fe200078e3cff */
[----:B------:R-:W-:Y:S01]  /*2f670*/  BAR.SYNC.DEFER_BLOCKING 0x0 ;  /* 0x0000000000007b1d */ /* 0x000fe20000010000 */
[----:B--2---:R-:W-:-:S04]  /*2f680*/  IADD3 R3, R3, 0x1, RZ ;  /* 0x0000000103037810 */ /* 0x004fc80007ffe0ff */
[----:B------:R-:W-:-:S04]  /*2f690*/  ISETP.GT.AND P0, PT, R3, 0x1, PT ;  /* 0x000000010300780c */ /* 0x000fc80003f04270 */
[----:B-1----:R-:W-:-:S04]  /*2f6a0*/  SEL R0, R3, RZ, !P0 ;  /* 0x000000ff03007207 */ /* 0x002fc80004000000 */
[C---:B------:R-:W-:Y:S01]  /*2f6b0*/  LEA R3, R0.reuse, R21, 0x11 ;  /* 0x0000001500037211 */ /* 0x040fe200078e88ff */
[----:B------:R3:W-:Y:S01]  /*2f6c0*/  STL [R1+0xa44], R0 ;  /* 0x000a440001007387 */ /* 0x0007e20000100800 */
[----:B------:R-:W-:-:S03]  /*2f6d0*/  IMAD R252, R0, 0x20000, R22 ;  /* 0x0002000000fc7824 */ /* 0x000fc600078e0216 */
[----:B------:R-:W2:Y:S04]  /*2f6e0*/  LDL.LU.64 R40, [R1+0x20] ;  /* 0x0000200001287983 */ /* 0x000ea80000300a00 */
[----:B------:R-:W2:Y:S01]  /*2f6f0*/  LDL.LU.64 R42, [R1+0x28] ;  /* 0x00002800012a7983 */ /* 0x000ea20000300a00 */
[----:B---3--:R-:W-:-:S03]  /*2f700*/  IMAD R0, R0, 0x20000, R20 ;  /* 0x0002000000007824 */ /* 0x008fc600078e0214 */
[----:B------:R-:W3:Y:S04]  /*2f710*/  LDL.LU.64 R36, [R1+0x10] ;  /* 0x0000100001247983 */ /* 0x000ee80000300a00 */
[----:B------:R-:W3:Y:S04]  /*2f720*/  LDL.LU.64 R38, [R1+0x18] ;  /* 0x0000180001267983 */ /* 0x000ee80000300a00 */
[----:B------:R-:W-:Y:S04]  /*2f730*/  LDS R84, [R252] ;  /* 0x00000000fc547984 */ /* 0x000fe80000000800 */
[----:B------:R-:W-:Y:S04]  /*2f740*/  LDS R86, [R252+0x1000] ;  /* 0x00100000fc567984 */ /* 0x000fe80000000800 */
[----:B------:R-:W-:Y:S04]  /*2f750*/  LDS R85, [R3] ;  /* 0x0000000003557984 */ /* 0x000fe80000000800 */
[----:B------:R-:W-:Y:S04]  /*2f760*/  LDS R87, [R3+0x1000] ;  /* 0x0010000003577984 */ /* 0x000fe80000000800 */
[----:B------:R-:W-:Y:S04]  /*2f770*/  LDSM.16.M88.4 R24, [R0+0x40000] ;  /* 0x040000000018783b */ /* 0x000fe80000000200 */
[----:B------:R-:W-:Y:S04]  /*2f780*/  LDS R124, [R252+0x80] ;  /* 0x00008000fc7c7984 */ /* 0x000fe80000000800 */
[----:B------:R-:W-:Y:S04]  /*2f790*/  LDS R126, [R252+0x1080] ;  /* 0x00108000fc7e7984 */ /* 0x000fe80000000800 */
[----:B------:R-:W-:Y:S04]  /*2f7a0*/  LDS R125, [R3+0x80] ;  /* 0x00008000037d7984 */ /* 0x000fe80000000800 */
[----:B------:R-:W1:Y:S04]  /*2f7b0*/  LDS R127, [R3+0x1080] ;  /* 0x00108000037f7984 */ /* 0x000e680000000800 */
[----:B------:R-:W-:Y:S04]  /*2f7c0*/  LDSM.16.M88.4 R20, [R0+0x42000] ;  /* 0x042000000014783b */ /* 0x000fe80000000200 */
[----:B------:R-:W-:Y:S04]  /*2f7d0*/  LDS R164, [R252+0x100] ;  /* 0x00010000fca47984 */ /* 0x000fe80000000800 */
[----:B------:R-:W-:Y:S04]  /*2f7e0*/  LDS R166, [R252+0x1100] ;  /* 0x00110000fca67984 */ /* 0x000fe80000000800 */
[----:B------:R-:W-:Y:S04]  /*2f7f0*/  LDS R165, [R3+0x100] ;  /* 0x0001000003a57984 */ /* 0x000fe80000000800 */
[----:B------:R-:W4:Y:S04]  /*2f800*/  LDS R167, [R3+0x1100] ;  /* 0x0011000003a77984 */ /* 0x000f280000000800 */
[----:B------:R-:W-:Y:S04]  /*2f810*/  LDS R200, [R252+0x180] ;  /* 0x00018000fcc87984 */ /* 0x000fe80000000800 */
        /* <DEDUP_REMOVED lines=18> */
[----:B------:R-:W4:Y:S01]  /*2f940*/  LDS R35, [R3+0x1380] ;  /* 0x0013800003237984 */ /* 0x000f220000000800 */
[-C--:B-1---5:R-:W-:Y:S03]  /*2f950*/  HMMA.1688.F32.TF32 R48, R124, R24.reuse, R244 ;  /* 0x000000187c30723c */ /* 0x0a2fe600000810f4 */
[----:B------:R-:W-:Y:S04]  /*2f960*/  STL [R1+0x9c0], R0 ;  /* 0x0009c00001007387 */ /* 0x000fe80000100800 */
[----:B------:R-:W-:Y:S01]  /*2f970*/  STL [R1+0x3a78], R26 ;  /* 0x003a781a01007387 */ /* 0x000fe20000100800 */
[-C--:B----4-:R-:W-:Y:S03]  /*2f980*/  HMMA.1688.F32.TF32 R44, R164, R24.reuse, R204 ;  /* 0x00000018a42c723c */ /* 0x090fe600000810cc */
[----:B------:R-:W-:Y:S04]  /*2f990*/  STL [R1+0x3a74], R27 ;  /* 0x003a741b01007387 */ /* 0x000fe80000100800 */
[----:B------:R-:W-:Y:S04]  /*2f9a0*/  STL [R1+0x3a6c], R22 ;  /* 0x003a6c1601007387 */ /* 0x000fe80000100800 */
[----:B------:R-:W-:Y:S04]  /*2f9b0*/  STL [R1+0x3a68], R23 ;  /* 0x003a681701007387 */ /* 0x000fe80000100800 */
[----:B------:R-:W-:Y:S04]  /*2f9c0*/  LDSM.16.M88.4 R72, [R0+0x4c000] ;  /* 0x04c000000048783b */ /* 0x000fe80000000200 */
[----:B------:R-:W-:Y:S04]  /*2f9d0*/  LDSM.16.M88.4 R68, [R0+0x4e000] ;  /* 0x04e000000044783b */ /* 0x000fe80000000200 */
[----:B------:R-:W-:Y:S04]  /*2f9e0*/  LDSM.16.M88.4 R64, [R0+0x50000] ;  /* 0x050000000040783b */ /* 0x000fe80000000200 */
[----:B------:R-:W-:Y:S01]  /*2f9f0*/  LDSM.16.M88.4 R60, [R0+0x52000] ;  /* 0x05200000003c783b */ /* 0x000fe20000000200 */
[-C--:B------:R-:W-:Y:S03]  /*2fa00*/  HMMA.1688.F32.TF32 R12, R32, R24.reuse, R12 ;  /* 0x00000018200c723c */ /* 0x080fe6000008100c */
[----:B------:R-:W-:Y:S04]  /*2fa10*/  LDSM.16.M88.4 R52, [R0+0x56000] ;  /* 0x056000000034783b */ /* 0x000fe80000000200 */
[----:B------:R-:W-:Y:S01]  /*2fa20*/  LDSM.16.M88.4 R56, [R0+0x54000] ;  /* 0x054000000038783b */ /* 0x000fe20000000200 */
[-C--:B--2---:R-:W-:Y:S11]  /*2fa30*/  HMMA.1688.F32.TF32 R40, R84, R24.reuse, R40 ;  /* 0x000000185428723c */ /* 0x084ff60000081028 */
[----:B------:R-:W-:Y:S11]  /*2fa40*/  @!UPT UIADD3 URZ, URZ, URZ, URZ ;  /* 0x0000003f3f3ff290 */ /* 0x000ff6000fffe03f */
[----:B------:R-:W-:Y:S01]  /*2fa50*/  @!UPT UIADD3 URZ, URZ, URZ, URZ ;  /* 0x0000003f3f3ff290 */ /* 0x000fe2000fffe03f */
[----:B------:R-:W-:Y:S04]  /*2fa60*/  STL.64 [R1+0x3a0], R40 ;  /* 0x0003a02801007387 */ /* 0x000fe80000100a00 */
[----:B------:R1:W-:Y:S02]  /*2fa70*/  STL.64 [R1+0x3a8], R42 ;  /* 0x0003a82a01007387 */ /* 0x0003e40000100a00 */
[-C--:B-1----:R-:W-:Y:S02]  /*2fa80*/  HMMA.1688.F32.TF32 R40, R200, R24.reuse, R232 ;  /* 0x00000018c828723c */ /* 0x082fe400000810e8 */
[----:B------:R-:W-:Y:S04]  /*2fa90*/  STL.64 [R1+0x390], R48 ;  /* 0x0003903001007387 */ /* 0x000fe80000100a00 */
[----:B------:R1:W-:Y:S04]  /*2faa0*/  STL.64 [R1+0x398], R50 ;  /* 0x0003983201007387 */ /* 0x0003e80000100a00 */
[----:B------:R-:W-:Y:S04]  /*2fab0*/  STL.64 [R1+0x380], R44 ;  /* 0x0003802c01007387 */ /* 0x000fe80000100a00 */
[----:B------:R2:W-:Y:S01]  /*2fac0*/  STL.64 [R1+0x388], R46 ;  /* 0x0003882e01007387 */ /* 0x0005e20000100a00 */
[-C--:B-1----:R-:W-:Y:S08]  /*2fad0*/  HMMA.1688.F32.TF32 R48, R228, R24.reuse, R168 ;  /* 0x00000018e430723c */ /* 0x082ff000000810a8 */
[----:B------:R-:W-:Y:S01]  /*2fae0*/  STL.64 [R1+0x440], R40 ;  /* 0x0004402801007387 */ /* 0x000fe20000100a00 */
[-C--:B--2---:R-:W-:Y:S03]  /*2faf0*/  HMMA.1688.F32.TF32 R44, R236, R24.reuse, R156 ;  /* 0x00000018ec2c723c */ /* 0x084fe6000008109c */
[----:B------:R1:W-:Y:S05]  /*2fb00*/  STL.64 [R1+0x448], R42 ;  /* 0x0004482a01007387 */ /* 0x0003ea0000100a00 */
[----:B-1----:R-:W-:Y:S08]  /*2fb10*/  HMMA.1688.F32.TF32 R40, R28, R24, R8 ;  /* 0x000000181c28723c */ /* 0x002ff00000081008 */
[-C--:B---3--:R-:W-:Y:S01]  /*2fb20*/  HMMA.1688.F32.TF32 R8, R84, R20.reuse, R36 ;  /* 0x000000145408723c */ /* 0x088fe20000081024 */
[----:B------:R-:W-:Y:S04]  /*2fb30*/  STL.64 [R1+0x450], R48 ;  /* 0x0004503001007387 */ /* 0x000fe80000100a00 */
[----:B------:R-:W-:Y:S04]  /*2fb40*/  STL.64 [R1+0x458], R50 ;  /* 0x0004583201007387 */ /* 0x000fe80000100a00 */
[----:B------:R-:W-:Y:S04]  /*2fb50*/  STL.64 [R1+0x530], R44 ;  /* 0x0005302c01007387 */ /* 0x000fe80000100a00 */
[----:B------:R-:W-:Y:S04]  /*2fb60*/  STL.64 [R1+0x538], R46 ;  /* 0x0005382e01007387 */ /* 0x000fe80000100a00 */
[----:B------:R1:W-:Y:S04]  /*2fb70*/  STL.64 [R1+0x670], R40 ;  /* 0x0006702801007387 */ /* 0x0003e80000100a00 */
[----:B------:R2:W-:Y:S04]  /*2fb80*/  STL.64 [R1+0x678], R42 ;  /* 0x0006782a01007387 */ /* 0x0005e80000100a00 */
[----:B-1----:R-:W3:Y:S04]  /*2fb90*/  LDL.LU.64 R40, [R1+0x560] ;  /* 0x0005600001287983 */ /* 0x002ee80000300a00 */
[----:B------:R-:W-:Y:S04]  /*2fba0*/  STL.64 [R1+0x750], R12 ;  /* 0x0007500c01007387 */ /* 0x000fe80000100a00 */
[----:B------:R1:W-:Y:S04]  /*2fbb0*/  STL.64 [R1+0x758], R14 ;  /* 0x0007580e01007387 */ /* 0x0003e80000100a00 */
[----:B--2---:R-:W3:Y:S04]  /*2fbc0*/  LDL.LU.64 R42, [R1+0x568] ;  /* 0x00056800012a7983 */ /* 0x004ee80000300a00 */
[----:B------:R-:W-:Y:S04]  /*2fbd0*/  STL.64 [R1+0x2d0], R8 ;  /* 0x0002d00801007387 */ /* 0x000fe80000100a00 */
[----:B------:R2:W-:Y:S04]  /*2fbe0*/  STL.64 [R1+0x2d8], R10 ;  /* 0x0002d80a01007387 */ /* 0x0005e80000100a00 */
[----:B------:R-:W4:Y:S04]  /*2fbf0*/  LDL.LU.64 R36, [R1] ;  /* 0x0000000001247983 */ /* 0x000f280000300a00 */
[----:B------:R-:W4:Y:S01]  /*2fc00*/  LDL.LU.64 R38, [R1+0x8] ;  /* 0x0000080001267983 */ /* 0x000f220000300a00 */
[-C--:B-1----:R-:W-:Y:S03]  /*2fc10*/  HMMA.1688.F32.TF32 R12, R124, R20.reuse, R240 ;  /* 0x000000147c0c723c */ /* 0x082fe600000810f0 */
[----:B------:R-:W4:Y:S11]  /*2fc20*/  LDL.LU.64 R24, [R1+0x5a0] ;  /* 0x0005a00001187983 */ /* 0x000f360000300a00 */
[----:B------:R-:W-:Y:S09]  /*2fc30*/  @!UPT UIADD3 URZ, URZ, URZ, URZ ;  /* 0x0000003f3f3ff290 */ /* 0x000ff2000fffe03f */
[----:B------:R-:W-:Y:S04]  /*2fc40*/  STL.64 [R1+0x2c0], R12 ;  /* 0x0002c00c01007387 */ /* 0x000fe80000100a00 */
[----:B------:R-:W-:Y:S04]  /*2fc50*/  STL.64 [R1+0x2c8], R14 ;  /* 0x0002c80e01007387 */ /* 0x000fe80000100a00 */
[----:B------:R-:W4:Y:S01]  /*2fc60*/  LDL.LU.64 R26, [R1+0x5a8] ;  /* 0x0005a800011a7983 */ /* 0x000f220000300a00 */
[-C--:B--2---:R-:W-:Y:S11]  /*2fc70*/  HMMA.1688.F32.TF32 R8, R164, R20.reuse, R208 ;  /* 0x00000014a408723c */ /* 0x084ff600000810d0 */
[----:B------:R-:W-:Y:S11]  /*2fc80*/  @!UPT UIADD3 URZ, URZ, URZ, URZ ;  /* 0x0000003f3f3ff290 */ /* 0x000ff6000fffe03f */
[----:B------:R-:W-:Y:S01]  /*2fc90*/  @!UPT UIADD3 URZ, URZ, URZ, URZ ;  /* 0x0000003f3f3ff290 */ /* 0x000fe2000fffe03f */
[----:B------:R-:W-:Y:S04]  /*2fca0*/  STL.64 [R1+0x2f0], R8 ;  /* 0x0002f00801007387 */ /* 0x000fe80000100a00 */
[----:B------:R1:W-:Y:S02]  /*2fcb0*/  STL.64 [R1+0x2f8], R10 ;  /* 0x0002f80a01007387 */ /* 0x0003e40000100a00 */
[-C--:B-1----:R-:W-:Y:S08]  /*2fcc0*/  HMMA.1688.F32.TF32 R8, R200, R20.reuse, R172 ;  /* 0x00000014c808723c */ /* 0x082ff000000810ac */
[-C--:B------:R-:W-:Y:S08]  /*2fcd0*/  HMMA.1688.F32.TF32 R44, R228, R20.reuse, R160 ;  /* 0x00000014e42c723c */ /* 0x080ff000000810a0 */
[-C--:B------:R-:W-:Y:S07]  /*2fce0*/  HMMA.1688.F32.TF32 R12, R236, R20.reuse, R152 ;  /* 0x00000014ec0c723c */ /* 0x080fee0000081098 */
[----:B------:R-:W-:Y:S04]  /*2fcf0*/  STL.64 [R1+0x320], R8 ;  /* 0x0003200801007387 */ /* 0x000fe80000100a00 */
[----:B------:R1:W-:Y:S02]  /*2fd00*/  STL.64 [R1+0x328], R10 ;  /* 0x0003280a01007387 */ /* 0x0003e40000100a00 */
[-C--:B-1----:R-:W-:Y:S08]  /*2fd10*/  HMMA.1688.F32.TF32 R8, R28, R20.reuse, R4 ;  /* 0x000000141c08723c */ /* 0x082ff00000081004 */
[----:B------:R-:W-:Y:S01]  /*2fd20*/  HMMA.1688.F32.TF32 R4, R32, R20, R16 ;  /* 0x000000142004723c */ /* 0x000fe20000081010 */
[----:B------:R-:W1:Y:S04]  /*2fd30*/  LDSM.16.M88.4 R16, [R0+0x44000] ;  /* 0x044000000010783b */ /* 0x000e680000000200 */
[----:B------:R-:W-:Y:S04]  /*2fd40*/  STL.64 [R1+0x420], R44 ;  /* 0x0004202c01007387 */ /* 0x000fe80000100a00 */
[----:B------:R-:W-:Y:S04]  /*2fd50*/  STL.64 [R1+0x428], R46 ;  /* 0x0004282e01007387 */ /* 0x000fe80000100a00 */
[----:B------:R-:W-:Y:S04]  /*2fd60*/  STL.64 [R1+0x470], R12 ;  /* 0x0004700c01007387 */ /* 0x000fe80000100a00 */
[----:B------:R-:W-:Y:S04]  /*2fd70*/  STL.64 [R1+0x478], R14 ;  /* 0x0004780e01007387 */ /* 0x000fe80000100a00 */
[----:B------:R-:W2:Y:S04]  /*2fd80*/  LDSM.16.M88.4 R12, [R0+0x46000] ;  /* 0x04600000000c783b */ /* 0x000ea80000000200 */
[----:B------:R-:W-:Y:S04]  /*2fd90*/  STL.64 [R1+0x600], R8 ;  /* 0x0006000801007387 */ /* 0x000fe80000100a00 */
[----:B------:R-:W-:Y:S04]  /*2fda0*/  STL.64 [R1+0x608], R10 ;  /* 0x0006080a01007387 */ /* 0x000fe80000100a00 */
[----:B------:R-:W-:Y:S04]  /*2fdb0*/  LDSM.16.M88.4 R8, [R0+0x4a000] ;  /* 0x04a000000008783b */ /* 0x000fe80000000200 */
[----:B-1----:R-:W-:Y:S04]  /*2fdc0*/  STL [R1+0x3a7c], R18 ;  /* 0x003a7c1201007387 */ /* 0x002fe80000100800 */
[----:B------:R-:W-:Y:S04]  /*2fdd0*/  STL.64 [R1+0x740], R4 ;  /* 0x0007400401007387 */ /* 0x000fe80000100a00 */
[----:B------:R-:W-:Y:S04]  /*2fde0*/  STL.64 [R1+0x748], R6 ;  /* 0x0007480601007387 */ /* 0x000fe80000100a00 */
[----:B------:R-:W-:Y:S01]  /*2fdf0*/  STL [R1+0x3a70], R19 ;  /* 0x003a701301007387 */ /* 0x000fe20000100800 */
[-C--:B------:R-:W-:Y:S03]  /*2fe00*/  HMMA.1688.F32.TF32 R48, R164, R16.reuse, R212 ;  /* 0x00000010a430723c */ /* 0x080fe600000810d4 */
[----:B------:R-:W1:Y:S04]  /*2fe10*/  LDSM.16.M88.4 R4, [R0+0x48000] ;  /* 0x048000000004783b */ /* 0x000e680000000200 */
[----:B--2---:R-:W-:Y:S04]  /*2fe20*/  STL [R1+0x3a84], R14 ;  /* 0x003a840e01007387 */ /* 0x004fe80000100800 */
[----:B------:R-:W-:Y:S01]  /*2fe30*/  STL [R1+0x3a80], R15 ;  /* 0x003a800f01007387 */ /* 0x000fe20000100800 */
[-C--:B---3--:R-:W-:Y:S03]  /*2fe40*/  HMMA.1688.F32.TF32 R44, R84, R16.reuse, R40 ;  /* 0x00000010542c723c */ /* 0x088fe60000081028 */
[----:B------:R-:W1:Y:S05]  /*2fe50*/  LDL.LU.64 R40, [R1+0x660] ;  /* 0x0006600001287983 */ /* 0x000e6a0000300a00 */
[-C--:B----4-:R-:W-:Y:S11]  /*2fe60*/  HMMA.1688.F32.TF32 R20, R124, R16.reuse, R36 ;  /* 0x000000107c14723c */ /* 0x090ff60000081024 */
[----:B------:R-:W-:Y:S04]  /*2fe70*/  @!UPT UIADD3 URZ, URZ, URZ, URZ ;  /* 0x0000003f3f3ff290 */ /* 0x000fe8000fffe03f */
[----:B------:R-:W-:Y:S04]  /*2fe80*/  STL.64 [R1+0x240], R44 ;  /* 0x0002402c01007387 */ /* 0x000fe80000100a00 */
[----:B------:R-:W-:Y:S04]  /*2fe90*/  STL.64 [R1+0x248], R46 ;  /* 0x0002482e01007387 */ /* 0x000fe80000100a00 */
[----:B------:R-:W1:Y:S04]  /*2fea0*/  LDL.LU.64 R42, [R1+0x668] ;  /* 0x00066800012a7983 */ /* 0x000e680000300a00 */
[----:B------:R2:W-:Y:S04]  /*2feb0*/  STL.64 [R1+0x230], R20 ;  /* 0x0002301401007387 */ /* 0x0005e80000100a00 */
[----:B------:R3:W-:Y:S04]  /*2fec0*/  STL.64 [R1+0x238], R22 ;  /* 0x0002381601007387 */ /* 0x0007e80000100a00 */
[----:B--2---:R-:W2:Y:S04]  /*2fed0*/  LDL.LU.64 R20, [R1+0x550] ;  /* 0x0005500001147983 */ /* 0x004ea80000300a00 */
[----:B---3--:R-:W2:Y:S01]  /*2fee0*/  LDL.LU.64 R22, [R1+0x558] ;  /* 0x0005580001167983 */ /* 0x008ea20000300a00 */
[-C--:B------:R-:W-:Y:S08]  /*2fef0*/  HMMA.1688.F32.TF32 R36, R200, R16.reuse, R76 ;  /* 0x00000010c824723c */ /* 0x080ff0000008104c */
[-C--:B------:R-:W-:Y:S01]  /*2ff00*/  HMMA.1688.F32.TF32 R44, R228, R16.reuse, R96 ;  /* 0x00000010e42c723c */ /* 0x080fe20000081060 */
[----:B------:R-:W-:Y:S04]  /*2ff10*/  STL.64 [R1+0x250], R48 ;  /* 0x0002503001007387 */ /* 0x000fe80000100a00 */
[----:B------:R3:W-:Y:S10]  /*2ff20*/  STL.64 [R1+0x258], R50 ;  /* 0x0002583201007387 */ /* 0x0007f40000100a00 */
[----:B------:R-:W-:Y:S01]  /*2ff30*/  STL.64 [R1+0x280], R36 ;  /* 0x0002802401007387 */ /* 0x000fe20000100a00 */
[-C--:B---3--:R-:W-:Y:S03]  /*2ff40*/  HMMA.1688.F32.TF32 R48, R236, R16.reuse, R112 ;  /* 0x00000010ec30723c */ /* 0x088fe60000081070 */
[----:B------:R3:W-:Y:S04]  /*2ff50*/  STL.64 [R1+0x288], R38 ;  /* 0x0002882601007387 */ /* 0x0007e80000100a00 */
[----:B------:R-:W-:Y:S04]  /*2ff60*/  STL.64 [R1+0x310], R44 ;  /* 0x0003102c01007387 */ /* 0x000fe80000100a00 */
[----:B------:R4:W-:Y:S01]  /*2ff70*/  STL.64 [R1+0x318], R46 ;  /* 0x0003182e01007387 */ /* 0x0009e20000100a00 */
[-C--:B---3--:R-:W-:Y:S08]  /*2ff80*/  HMMA.1688.F32.TF32 R36, R28, R16.reuse, R132 ;  /* 0x000000101c24723c */ /* 0x088ff00000081084 */
[----:B----4-:R-:W-:Y:S08]  /*2ff90*/  HMMA.1688.F32.TF32 R44, R32, R16, R148 ;  /* 0x00000010202c723c */ /* 0x010ff00000081094 */
[-C--:B------:R-:W-:Y:S01]  /*2ffa0*/  HMMA.1688.F32.TF32 R16, R84, R12.reuse, R24 ;  /* 0x0000000c5410723c */ /* 0x080fe20000081018 */
[----:B------:R-:W-:Y:S04]  /*2ffb0*/  STL.64 [R1+0x430], R48 ;  /* 0x0004303001007387 */ /* 0x000fe80000100a00 */
[----:B------:R-:W-:Y:S04]  /*2ffc0*/  STL.64 [R1+0x438], R50 ;  /* 0x0004383201007387 */ /* 0x000fe80000100a00 */
[----:B------:R3:W-:Y:S04]  /*2ffd0*/  STL.64 [R1+0x540], R36 ;  /* 0x0005402401007387 */ /* 0x0007e80000100a00 */
[----:B------:R4:W-:Y:S04]  /*2ffe0*/  STL.64 [R1+0x548], R38 ;  /* 0x0005482601007387 */ /* 0x0009e80000100a00 */
[----:B---3--:R-:W3:Y:S04]  /*2fff0*/  LDL.LU.64 R36, [R1+0x720] ;  /* 0x0007200001247983 */ /* 0x008ee80000300a00 */
[----:B------:R-:W-:Y:S04]  /*30000*/  STL.64 [R1+0x6a0], R44 ;  /* 0x0006a02c01007387 */ /* 0x000fe80000100a00 */
[----:B------:R4:W-:Y:S04]  /*30010*/  STL.64 [R1+0x6a8], R46 ;  /* 0x0006a82e01007387 */ /* 0x0009e80000100a00 */
[----:B----4-:R-:W3:Y:S04]  /*30020*/  LDL.LU.64 R38, [R1+0x728] ;  /* 0x0007280001267983 */ /* 0x010ee80000300a00 */
[----:B------:R-:W-:Y:S04]  /*30030*/  STL.64 [R1+0x1b0], R16 ;  /* 0x0001b01001007387 */ /* 0x000fe80000100a00 */
[----:B------:R4:W-:Y:S04]  /*30040*/  STL.64 [R1+0x1b8], R18 ;  /* 0x0001b81201007387 */ /* 0x0009e80000100a00 */
[----:B------:R-:W3:Y:S04]  /*30050*/  LDL.LU.64 R24, [R1+0x590] ;  /* 0x0005900001187983 */ /* 0x000ee80000300a00 */
[----:B------:R-:W3:Y:S01]  /*30060*/  LDL.LU.64 R26, [R1+0x598] ;  /* 0x00059800011a7983 */ /* 0x000ee20000300a00 */
[-C--:B------:R-:W-:Y:S08]  /*30070*/  HMMA.1688.F32.TF32 R44, R124, R12.reuse, R248 ;  /* 0x0000000c7c2c723c */ /* 0x080ff000000810f8 */
[-C--:B----4-:R-:W-:Y:S08]  /*30080*/  HMMA.1688.F32.TF32 R16, R164, R12.reuse, R216 ;  /* 0x0000000ca410723c */ /* 0x090ff000000810d8 */
[-C--:B------:R-:W-:Y:S07]  /*30090*/  HMMA.1688.F32.TF32 R48, R200, R12.reuse, R80 ;  /* 0x0000000cc830723c */ /* 0x080fee0000081050 */
[----:B------:R-:W-:Y:S04]  /*300a0*/  STL.64 [R1+0x1a0], R44 ;  /* 0x0001a02c01007387 */ /* 0x000fe80000100a00 */
[----:B------:R4:W-:Y:S04]  /*300b0*/  STL.64 [R1+0x1a8], R46 ;  /* 0x0001a82e01007387 */ /* 0x0009e80000100a00 */
[----:B------:R-:W-:Y:S04]  /*300c0*/  STL.64 [R1+0x1c0], R16 ;  /* 0x0001c01001007387 */ /* 0x000fe80000100a00 */
[----:B------:R4:W-:Y:S02]  /*300d0*/  STL.64 [R1+0x1c8], R18 ;  /* 0x0001c81201007387 */ /* 0x0009e40000100a00 */
[-C--:B----4-:R-:W-:Y:S08]  /*300e0*/  HMMA.1688.F32.TF32 R44, R228, R12.reuse, R100 ;  /* 0x0000000ce42c723c */ /* 0x090ff00000081064 */
[-C--:B------:R-:W-:Y:S01]  /*300f0*/  HMMA.1688.F32.TF32 R16, R236, R12.reuse, R116 ;  /* 0x0000000cec10723c */ /* 0x080fe20000081074 */
[----:B------:R-:W-:Y:S04]  /*30100*/  STL.64 [R1+0x1d0], R48 ;  /* 0x0001d03001007387 */ /* 0x000fe80000100a00 */
[----:B------:R4:W-:Y:S10]  /*30110*/  STL.64 [R1+0x1d8], R50 ;  /* 0x0001d83201007387 */ /* 0x0009f40000100a00 */
[----:B------:R-:W-:Y:S01]  /*30120*/  STL.64 [R1+0x270], R44 ;  /* 0x0002702c01007387 */ /* 0x000fe20000100a00 */
[-C--:B----4-:R-:W-:Y:S03]  /*30130*/  HMMA.1688.F32.TF32 R48, R28, R12.reuse, R136 ;  /* 0x0000000c1c30723c */ /* 0x090fe60000081088 */
[----:B------:R4:W-:Y:S04]  /*30140*/  STL.64 [R1+0x278], R46 ;  /* 0x0002782e01007387 */ /* 0x0009e80000100a00 */
[----:B------:R-:W-:Y:S04]  /*30150*/  STL.64 [R1+0x340], R16 ;  /* 0x0003401001007387 */ /* 0x000fe80000100a00 */
[----:B------:R1:W-:Y:S01]  /*30160*/  STL.64 [R1+0x348], R18 ;  /* 0x0003481201007387 */ /* 0x0003e20000100a00 */
[----:B----4-:R-:W-:Y:S11]  /*30170*/  HMMA.1688.F32.TF32 R44, R32, R12, R176 ;  /* 0x0000000c202c723c */ /* 0x010ff600000810b0 */
[----:B------:R-:W-:Y:S04]  /*30180*/  STL.64 [R1+0x490], R48 ;  /* 0x0004903001007387 */ /* 0x000fe80000100a00 */
[----:B------:R-:W-:Y:S04]  /*30190*/  STL.64 [R1+0x498], R50 ;  /* 0x0004983201007387 */ /* 0x000fe80000100a00 */
[----:B------:R-:W4:Y:S04]  /*301a0*/  LDSM.16.M88.4 R48, [R0+0x58000] ;  /* 0x058000000030783b */ /* 0x000f280000000200 */
[----:B------:R-:W-:Y:S04]  /*301b0*/  STL.64 [R1+0x620], R44 ;  /* 0x0006202c01007387 */ /* 0x000fe80000100a00 */
[----:B------:R-:W-:Y:S04]  /*301c0*/  STL.64 [R1+0x628], R46 ;  /* 0x0006282e01007387 */ /* 0x000fe80000100a00 */
[----:B------:R-:W1:Y:S02]  /*301d0*/  LDSM.16.M88.4 R44, [R0+0x5a000] ;  /* 0x05a00000002c783b */ /* 0x000e640000000200 */
[-C--:B-1----:R-:W-:Y:S02]  /*301e0*/  HMMA.1688.F32.TF32 R16, R84, R4.reuse, R40 ;  /* 0x000000045410723c */ /* 0x082fe40000081028 */
[----:B------:R-:W1:Y:S06]  /*301f0*/  LDSM.16.M88.4 R40, [R0+0x5c000] ;  /* 0x05c000000028783b */ /* 0x000e6c0000000200 */
[-C--:B--2---:R-:W-:Y:S11]  /*30200*/  HMMA.1688.F32.TF32 R12, R124, R4.reuse, R20 ;  /* 0x000000047c0c723c */ /* 0x084ff60000081014 */
[----:B------:R-:W-:Y:S04]  /*30210*/  @!UPT UIADD3 URZ, URZ, URZ, URZ ;  /* 0x0000003f3f3ff290 */ /* 0x000fe8000fffe03f */
[----:B------:R-:W-:Y:S04]  /*30220*/  STL.64 [R1+0xf0], R16 ;  /* 0x0000f01001007387 */ /* 0x000fe80000100a00 */
[----:B------:R2:W-:Y:S01]  /*30230*/  STL.64 [R1+0xf8], R18 ;  /* 0x0000f81201007387 */ /* 0x0005e20000100a00 */
[-C--:B------:R-:W-:Y:S08]  /*30240*/  HMMA.1688.F32.TF32 R20, R164, R4.reuse, R220 ;  /* 0x00000004a414723c */ /* 0x080ff000000810dc */
[-C--:B--2---:R-:W-:Y:S01]  /*30250*/  HMMA.1688.F32.TF32 R16, R200, R4.reuse, R88 ;  /* 0x00000004c810723c */ /* 0x084fe20000081058 */
[----:B------:R-:W-:Y:S04]  /*30260*/  STL.64 [R1+0x100], R12 ;  /* 0x0001000c01007387 */ /* 0x000fe80000100a00 */
[----:B------:R2:W-:Y:S03]  /*30270*/  STL.64 [R1+0x108], R14 ;  /* 0x0001080e01007387 */ /* 0x0005e60000100a00 */
[-C--:B--2---:R-:W-:Y:S07]  /*30280*/  HMMA.1688.F32.TF32 R12, R228, R4.reuse, R104 ;  /* 0x00000004e40c723c */ /* 0x084fee0000081068 */
[----:B------:R-:W-:Y:S04]  /*30290*/  STL.64 [R1+0x130], R20 ;  /* 0x0001301401007387 */ /* 0x000fe80000100a00 */
[----:B------:R2:W-:Y:S04]  /*302a0*/  STL.64 [R1+0x138], R22 ;  /* 0x0001381601007387 */ /* 0x0005e80000100a00 */
[----:B------:R-:W-:Y:S04]  /*302b0*/  STL.64 [R1+0x190], R16 ;  /* 0x0001901001007387 */ /* 0x000fe80000100a00 */
[----:B------:R1:W-:Y:S01]  /*302c0*/  STL.64 [R1+0x198], R18 ;  /* 0x0001981201007387 */ /* 0x0003e20000100a00 */
[-C--:B--2---:R-:W-:Y:S03]  /*302d0*/  HMMA.1688.F32.TF32 R20, R236, R4.reuse, R120 ;  /* 0x00000004ec14723c */ /* 0x084fe60000081078 */
[----:B------:R-:W-:Y:S05]  /*302e0*/  STL.64 [R1+0x210], R12 ;  /* 0x0002100c01007387 */ /* 0x000fea0000100a00 */
[-C--:B-1----:R-:W-:Y:S01]  /*302f0*/  HMMA.1688.F32.TF32 R16, R28, R4.reuse, R140 ;  /* 0x000000041c10723c */ /* 0x082fe2000008108c */
[----:B------:R1:W-:Y:S07]  /*30300*/  STL.64 [R1+0x218], R14 ;  /* 0x0002180e01007387 */ /* 0x0003ee0000100a00 */
[----:B-1----:R-:W-:Y:S07]  /*30310*/  HMMA.1688.F32.TF32 R12, R32, R4, R180 ;  /* 0x00000004200c723c */ /* 0x002fee00000810b4 */
[----:B------:R-:W-:Y:S04]  /*30320*/  STL.64 [R1+0x2a0], R20 ;  /* 0x0002a01401007387 */ /* 0x000fe80000100a00 */
[----:B------:R-:W-:Y:S04]  /*30330*/  STL.64 [R1+0x2a8], R22 ;  /* 0x0002a81601007387 */ /* 0x000fe80000100a00 */
[----:B------:R1:W-:Y:S04]  /*30340*/  STL.64 [R1+0x460], R16 ;  /* 0x0004601001007387 */ /* 0x0003e80000100a00 */
[----:B------:R-:W-:Y:S05]  /*30350*/  STL.64 [R1+0x468], R18 ;  /* 0x0004681201007387 */ /* 0x000fea0000100a00 */
[----:B-1----:R-:W-:Y:S01]  /*30360*/  MOV R16, R14 ;  /* 0x0000000e00107202 */ /* 0x002fe20000000f00 */
[----:B------:R-:W-:-:S02]  /*30370*/  IMAD.MOV.U32 R20, RZ, RZ, R12 ;  /* 0x000000ffff147224 */ /* 0x000fc400078e000c */
[----:B------:R-:W-:Y:S02]  /*30380*/  IMAD.MOV.U32 R17, RZ, RZ, R13 ;  /* 0x000000ffff117224 */ /* 0x000fe400078e000d */
[----:B------:R-:W-:Y:S01]  /*30390*/  IMAD.MOV.U32 R13, RZ, RZ, R15 ;  /* 0x000000ffff0d7224 */ /* 0x000fe200078e000f */
[----:B------:R-:W-:Y:S04]  /*303a0*/  STL [R1+0x38bc], R16 ;  /* 0x0038bc1001007387 */ /* 0x000fe80000100800 */
[----:B------:R3:W-:Y:S04]  /*303b0*/  STL [R1+0x38b8], R20 ;  /* 0x0038b81401007387 */ /* 0x0007e80000100800 */
[----:B------:R1:W-:Y:S01]  /*303c0*/  STL [R1+0x38b4], R17 ;  /* 0x0038b41101007387 */ /* 0x0003e20000100800 */
[-C--:B---3--:R-:W-:Y:S03]  /*303d0*/  HMMA.1688.F32.TF32 R20, R84, R8.reuse, R36 ;  /* 0x000000085414723c */ /* 0x088fe60000081024 */
[----:B------:R2:W-:Y:S04]  /*303e0*/  STL [R1+0x38b0], R13 ;  /* 0x0038b00d01007387 */ /* 0x0005e80000100800 */
[----:B------:R-:W3:Y:S01]  /*303f0*/  LDSM.16.M88.4 R36, [R0+0x5e000] ;  /* 0x05e000000024783b */ /* 0x000ee20000000200 */
[-C--:B-1----:R-:W-:Y:S08]  /*30400*/  HMMA.1688.F32.TF32 R16, R124, R8.reuse, R24 ;  /* 0x000000087c10723c */ /* 0x082ff00000081018 */
[----:B--2---:R-:W-:Y:S07]  /*30410*/  HMMA.1688.F32.TF32 R12, R164, R8, R224 ;  /* 0x00000008a40c723c */ /* 0x004fee00000810e0 */
[----:B------:R-:W-:Y:S04]  /*30420*/  STL.64 [R1+0x90], R20 ;  /* 0x0000901401007387 */ /* 0x000fe80000100a00 */
[----:B------:R-:W-:Y:S04]  /*30430*/  STL.64 [R1+0x98], R22 ;  /* 0x0000981601007387 */ /* 0x000fe80000100a00 */
[----:B------:R1:W-:Y:S04]  /*30440*/  STL.64 [R1+0xb0], R16 ;  /* 0x0000b01001007387 */ /* 0x0003e80000100a00 */
[----:B------:R2:W-:Y:S04]  /*30450*/  STL.64 [R1+0xb8], R18 ;  /* 0x0000b81201007387 */ /* 0x0005e80000100a00 */
[----:B------:R3:W-:Y:S04]  /*30460*/  STL.64 [R1+0xa0], R12 ;  /* 0x0000a00c01007387 */ /* 0x0007e80000100a00 */
[----:B-1----:R-:W4:Y:S04]  /*30470*/  LDL.LU.64 R16, [R1+0x920] ;  /* 0x0009200001107983 */ /* 0x002f280000300a00 */
[----:B--2---:R-:W4:Y:S01]  /*30480*/  LDL.LU.64 R18, [R1+0x928] ;  /* 0x0009280001127983 */ /* 0x004f220000300a00 */
[----:B------:R-:W-:-:S02]  /*30490*/  IMAD.MOV.U32 R5, RZ, RZ, R14 ;  /* 0x000000ffff057224 */ /* 0x000fc400078e000e */
[----:B------:R-:W-:Y:S01]  /*304a0*/  IMAD.MOV.U32 R4, RZ, RZ, R15 ;  /* 0x000000ffff047224 */ /* 0x000fe200078e000f */
[----:B---3--:R-:W2:Y:S01]  /*304b0*/  LDL.LU.64 R12, [R1+0x910] ;  /* 0x00091000010c7983 */ /* 0x008ea20000300a00 */
[-C--:B------:R-:W-:Y:S03]  /*304c0*/  HMMA.1688.F32.TF32 R20, R200, R8.reuse, R92 ;  /* 0x00000008c814723c */ /* 0x080fe6000008105c */
[----:B------:R-:W2:Y:S04]  /*304d0*/  LDL.LU.64 R14, [R1+0x918] ;  /* 0x00091800010e7983 */ /* 0x000ea80000300a00 */
[----:B------:R-:W-:Y:S04]  /*304e0*/  STL.64 [R1+0x3a30], R6 ;  /* 0x003a300601007387 */ /* 0x000fe80000100a00 */
[----:B------:R1:W-:Y:S02]  /*304f0*/  STL.64 [R1+0x3a28], R4 ;  /* 0x003a280401007387 */ /* 0x0003e40000100a00 */
[-C--:B-1----:R-:W-:Y:S10]  /*30500*/  HMMA.1688.F32.TF32 R4, R228, R8.reuse, R108 ;  /* 0x00000008e404723c */ /* 0x082ff4000008106c */
[----:B------:R-:W-:Y:S04]  /*30510*/  STL.64 [R1+0xc0], R20 ;  /* 0x0000c01401007387 */ /* 0x000fe80000100a00 */
[----:B------:R1:W-:Y:S01]  /*30520*/  STL.64 [R1+0xc8], R22 ;  /* 0x0000c81601007387 */ /* 0x0003e20000100a00 */
[-C--:B------:R-:W-:Y:S08]  /*30530*/  HMMA.1688.F32.TF32 R24, R236, R8.reuse, R128 ;  /* 0x00000008ec18723c */ /* 0x080ff00000081080 */
[-C--:B-1----:R-:W-:Y:S01]  /*30540*/  HMMA.1688.F32.TF32 R20, R28, R8.reuse, R144 ;  /* 0x000000081c14723c */ /* 0x082fe20000081090 */
[----:B------:R-:W-:Y:S04]  /*30550*/  STL.64 [R1+0x180], R4 ;  /* 0x0001800401007387 */ /* 0x000fe80000100a00 */
[----:B------:R1:W-:Y:S03]  /*30560*/  STL.64 [R1+0x188], R6 ;  /* 0x0001880601007387 */ /* 0x0003e60000100a00 */
[----:B-1----:R-:W-:Y:S07]  /*30570*/  HMMA.1688.F32.TF32 R4, R32, R8, R184 ;  /* 0x000000082004723c */ /* 0x002fee00000810b8 */
[----:B------:R1:W-:Y:S04]  /*30580*/  STL.64 [R1+0x220], R24 ;  /* 0x0002201801007387 */ /* 0x0003e80000100a00 */
[----:B------:R-:W-:Y:S04]  /*30590*/  STL.64 [R1+0x228], R26 ;  /* 0x0002281a01007387 */ /* 0x000fe80000100a00 */
[----:B------:R3:W-:Y:S04]  /*305a0*/  STL.64 [R1+0x410], R20 ;  /* 0x0004101401007387 */ /* 0x0007e80000100a00 */
[----:B------:R-:W-:Y:S04]  /*305b0*/  STL.64 [R1+0x418], R22 ;  /* 0x0004181601007387 */ /* 0x000fe80000100a00 */
[----:B------:R3:W-:Y:S01]  /*305c0*/  STL [R1+0x610], R4 ;  /* 0x0006100401007387 */ /* 0x0007e20000100800 */
[----:B-1----:R-:W-:Y:S01]  /*305d0*/  MOV R25, R5 ;  /* 0x0000000500197202 */ /* 0x002fe20000000f00 */
[----:B------:R-:W-:-:S02]  /*305e0*/  IMAD.MOV.U32 R24, RZ, RZ, R6 ;  /* 0x000000ffff187224 */ /* 0x000fc400078e0006 */
[----:B---3--:R-:W-:Y:S01]  /*305f0*/  IMAD.MOV.U32 R21, RZ, RZ, R7 ;  /* 0x000000ffff157224 */ /* 0x008fe200078e0007 */
[----:B------:R-:W3:Y:S04]  /*30600*/  LDL.LU.64 R4, [R1+0x900] ;  /* 0x0009000001047983 */ /* 0x000ee80000300a00 */
[----:B------:R-:W3:Y:S04]  /*30610*/  LDL.LU.64 R6, [R1+0x908] ;  /* 0x0009080001067983 */ /* 0x000ee80000300a00 */
[----:B------:R-:W3:Y:S04]  /*30620*/  LDL.LU.64 R108, [R1+0x8f0] ;  /* 0x0008f000016c7983 */ /* 0x000ee80000300a00 */
[----:B------:R-:W3:Y:S04]  /*30630*/  LDL.LU.64 R110, [R1+0x8f8] ;  /* 0x0008f800016e7983 */ /* 0x000ee80000300a00 */
[----:B------:R-:W-:Y:S04]  /*30640*/  STL.64 [R1+0x3a20], R10 ;  /* 0x003a200a01007387 */ /* 0x000fe80000100a00 */
[----:B------:R1:W-:Y:S04]  /*30650*/  STL [R1+0x38c8], R21 ;  /* 0x0038c81501007387 */ /* 0x0003e80000100800 */
[----:B------:R-:W-:Y:S04]  /*30660*/  STL [R1+0x38c4], R24 ;  /* 0x0038c41801007387 */ /* 0x000fe80000100800 */
[----:B------:R-:W-:Y:S04]  /*30670*/  STL [R1+0x38c0], R25 ;  /* 0x0038c01901007387 */ /* 0x000fe80000100800 */
[----:B-1----:R-:W3:Y:S04]  /*30680*/  LDL.LU.64 R20, [R1+0x8e0] ;  /* 0x0008e00001147983 */ /* 0x002ee80000300a00 */
[----:B------:R-:W3:Y:S01]  /*30690*/  LDL.LU.64 R22, [R1+0x8e8] ;  /* 0x0008e80001167983 */ /* 0x000ee20000300a00 */
[C---:B----4-:R-:W-:Y:S11]  /*306a0*/  HMMA.1688.F32.TF32 R16, R84.reuse, R72, R16 ;  /* 0x000000485410723c */ /* 0x050ff60000081010 */
[----:B------:R-:W-:Y:S11]  /*306b0*/  @!UPT UIADD3 URZ, URZ, URZ, URZ ;  /* 0x0000003f3f3ff290 */ /* 0x000ff6000fffe03f */
[----:B------:R-:W-:Y:S01]  /*306c0*/  @!UPT UIADD3 URZ, URZ, URZ, URZ ;  /* 0x0000003f3f3ff290 */ /* 0x000fe2000fffe03f */
[----:B------:R-:W-:Y:S04]  /*306d0*/  STL.64 [R1+0x60], R16 ;  /* 0x0000601001007387 */ /* 0x000fe80000100a00 */
[----:B------:R1:W-:Y:S04]  /*306e0*/  STL.64 [R1+0x68], R18 ;  /* 0x0000681201007387 */ /* 0x0003e80000100a00 */
[----:B------:R-:W4:Y:S04]  /*306f0*/  LDL.LU.64 R104, [R1+0x8d0] ;  /* 0x0008d00001687983 */ /* 0x000f280000300a00 */
        /* <DEDUP_REMOVED lines=10> */
[----:B------:R-:W4:Y:S01]  /*307a0*/  LDL.LU.64 R90, [R1+0x888] ;  /* 0x00088800015a7983 */ /* 0x000f220000300a00 */
[C---:B--2---:R-:W-:Y:S03]  /*307b0*/  HMMA.1688.F32.TF32 R8, R84.reuse, R68, R12 ;  /* 0x000000445408723c */ /* 0x044fe6000008100c */
[----:B------:R-:W2:Y:S04]  /*307c0*/  LDL.LU.64 R92, [R1+0x870] ;  /* 0x00087000015c7983 */ /* 0x000ea80000300a00 */
[----:B------:R-:W2:Y:S11]  /*307d0*/  LDL.LU.64 R94, [R1+0x878] ;  /* 0x00087800015e7983 */ /* 0x000eb60000300a00 */
[----:B------:R-:W-:Y:S06]  /*307e0*/  @!UPT UIADD3 URZ, URZ, URZ, URZ ;  /* 0x0000003f3f3ff290 */ /* 0x000fec000fffe03f */
[----:B------:R-:W-:Y:S01]  /*307f0*/  IMAD.MOV.U32 R14, RZ, RZ, R8 ;  /* 0x000000ffff0e7224 */ /* 0x000fe200078e0008 */
[----:B------:R-:W-:Y:S01]  /*30800*/  MOV R15, R9 ;  /* 0x00000009000f7202 */ /* 0x000fe20000000f00 */
[----:B-1----:R-:W-:Y:S02]  /*30810*/  IMAD.MOV.U32 R18, RZ, RZ, R10 ;  /* 0x000000ffff127224 */ /* 0x002fe400078e000a */
[----:B------:R-:W-:Y:S02]  /*30820*/  IMAD.MOV.U32 R26, RZ, RZ, R11 ;  /* 0x000000ffff1a7224 */ /* 0x000fe400078e000b */
[C---:B---3--:R-:W-:Y:S08]  /*30830*/  HMMA.1688.F32.TF32 R8, R84.reuse, R64, R4 ;  /* 0x000000405408723c */ /* 0x048ff00000081004 */
[----:B------:R-:W-:Y:S11]  /*30840*/  HMMA.1688.F32.TF32 R108, R84, R60, R108 ;  /* 0x0000003c546c723c */ /* 0x000ff6000008106c */
[----:B------:R-:W-:Y:S05]  /*30850*/  @!UPT UIADD3 URZ, URZ, URZ, URZ ;  /* 0x0000003f3f3ff290 */ /* 0x000fea000fffe03f */
[----:B------:R-:W-:Y:S01]  /*30860*/  IMAD.MOV.U32 R7, RZ, RZ, R8 ;  /* 0x000000ffff077224 */ /* 0x000fe200078e0008 */
[----:B------:R-:W-:Y:S01]  /*30870*/  MOV R6, R9 ;  /* 0x0000000900067202 */ /* 0x000fe20000000f00 */
[----:B------:R-:W-:Y:S02]  /*30880*/  IMAD.MOV.U32 R5, RZ, RZ, R10 ;  /* 0x000000ffff057224 */ /* 0x000fe400078e000a */
[----:B------:R-:W-:-:S04]  /*30890*/  IMAD.MOV.U32 R4, RZ, RZ, R11 ;  /* 0x000000ffff047224 */ /* 0x000fc800078e000b */
[----:B------:R-:W-:Y:S01]  /*308a0*/  IMAD.MOV.U32 R11, RZ, RZ, R108 ;  /* 0x000000ffff0b7224 */ /* 0x000fe200078e006c */
[----:B------:R-:W-:Y:S01]  /*308b0*/  MOV R10, R109 ;  /* 0x0000006d000a7202 */ /* 0x000fe20000000f00 */
[----:B------:R-:W-:Y:S02]  /*308c0*/  IMAD.MOV.U32 R9, RZ, RZ, R110 ;  /* 0x000000ffff097224 */ /* 0x000fe400078e006e */
[----:B------:R-:W-:Y:S02]  /*308d0*/  IMAD.MOV.U32 R8, RZ, RZ, R111 ;  /* 0x000000ffff087224 */ /* 0x000fe400078e006f */
[C---:B------:R-:W-:Y:S11]  /*308e0*/  HMMA.1688.F32.TF32 R108, R84.reuse, R56, R20 ;  /* 0x00000038546c723c */ /* 0x040ff60000081014 */
[----:B------:R-:W-:Y:S11]  /*308f0*/  @!UPT UIADD3 URZ, URZ, URZ, URZ ;  /* 0x0000003f3f3ff290 */ /* 0x000ff6000fffe03f */
[----:B------:R-:W-:Y:S02]  /*30900*/  @!UPT UIADD3 URZ, URZ, URZ, URZ ;  /* 0x0000003f3f3ff290 */ /* 0x000fe4000fffe03f */
[----:B------:R-:W-:Y:S01]  /*30910*/  IMAD.MOV.U32 R27, RZ, RZ, R108 ;  /* 0x000000ffff1b7224 */ /* 0x000fe200078e006c */
[----:B------:R-:W-:Y:S01]  /*30920*/  MOV R19, R109 ;  /* 0x0000006d00137202 */ /* 0x000fe20000000f00 */
[----:B------:R-:W-:Y:S02]  /*30930*/  IMAD.MOV.U32 R22, RZ, RZ, R110 ;  /* 0x000000ffff167224 */ /* 0x000fe400078e006e */
[----:B------:R-:W-:Y:S01]  /*30940*/  IMAD.MOV.U32 R23, RZ, RZ, R111 ;  /* 0x000000ffff177224 */ /* 0x000fe200078e006f */
[C---:B----4-:R-:W-:Y:S08]  /*30950*/  HMMA.1688.F32.TF32 R248, R84.reuse, R52, R104 ;  /* 0x0000003454f8723c */ /* 0x050ff00000081068 */
[C---:B------:R-:W-:Y:S08]  /*30960*/  HMMA.1688.F32.TF32 R244, R84.reuse, R48, R100 ;  /* 0x0000003054f4723c */ /* 0x040ff00000081064 */
[C---:B------:R-:W-:Y:S08]  /*30970*/  HMMA.1688.F32.TF32 R76, R84.reuse, R44, R76 ;  /* 0x0000002c544c723c */ /* 0x040ff0000008104c */
[C---:B------:R-:W-:Y:S08]  /*30980*/  HMMA.1688.F32.TF32 R80, R84.reuse, R40, R80 ;  /* 0x000000285450723c */ /* 0x040ff00000081050 */
[----:B------:R-:W-:Y:S08]  /*30990*/  HMMA.1688.F32.TF32 R84, R84, R36, R96 ;  /* 0x000000245454723c */ /* 0x000ff00000081060 */
[C---:B------:R-:W-:Y:S01]  /*309a0*/  HMMA.1688.F32.TF32 R88, R124.reuse, R72, R88 ;  /* 0x000000487c58723c */ /* 0x040fe20000081058 */
        /* <DEDUP_REMOVED lines=11> */
[----:B------:R1:W-:Y:S04]  /*30a60*/  STL.64 [R1+0x3a38], R88 ;  /* 0x003a385801007387 */ /* 0x0003e80000100a00 */
[----:B------:R-:W3:Y:S04]  /*30a70*/  LDL.LU.64 R96, [R1+0x860] ;  /* 0x0008600001607983 */ /* 0x000ee80000300a00 */
[----:B------:R-:W3:Y:S04]  /*30a80*/  LDL.LU.64 R98, [R1+0x868] ;  /* 0x0008680001627983 */ /* 0x000ee80000300a00 */
[----:B------:R-:W4:Y:S04]  /*30a90*/  LDL.LU.64 R100, [R1+0x850] ;  /* 0x0008500001647983 */ /* 0x000f280000300a00 */
[----:B------:R-:W4:Y:S04]  /*30aa0*/  LDL.LU.64 R102, [R1+0x858] ;  /* 0x0008580001667983 */ /* 0x000f280000300a00 */
[----:B-1----:R-:W4:Y:S04]  /*30ab0*/  LDL.LU.64 R88, [R1+0x840] ;  /* 0x0008400001587983 */ /* 0x002f280000300a00 */
        /* <DEDUP_REMOVED lines=29> */
[C---:B--2---:R-:W-:Y:S11]  /*30c90*/  HMMA.1688.F32.TF32 R92, R124.reuse, R68, R92 ;  /* 0x000000447c5c723c */ /* 0x044ff6000008105c */
[----:B------:R-:W-:Y:S11]  /*30ca0*/  @!UPT UIADD3 URZ, URZ, URZ, URZ ;  /* 0x0000003f3f3ff290 */ /* 0x000ff6000fffe03f */
[----:B------:R-:W-:Y:S01]  /*30cb0*/  @!UPT UIADD3 URZ, URZ, URZ, URZ ;  /* 0x0000003f3f3ff290 */ /* 0x000fe2000fffe03f */
[----:B------:R-:W-:Y:S04]  /*30cc0*/  STL.64 [R1+0x3a50], R94 ;  /* 0x003a505e01007387 */ /* 0x000fe80000100a00 */
[----:B------:R1:W-:Y:S04]  /*30cd0*/  STL.64 [R1+0x3a48], R92 ;  /* 0x003a485c01007387 */ /* 0x0003e80000100a00 */
[----:B-1----:R-:W2:Y:S04]  /*30ce0*/  LDL.LU.64 R92, [R1+0x730] ;  /* 0x00073000015c7983 */ /* 0x002ea80000300a00 */
[----:B------:R-:W2:Y:S01]  /*30cf0*/  LDL.LU.64 R94, [R1+0x738] ;  /* 0x00073800015e7983 */ /* 0x000ea20000300a00 */
[C---:B---3--:R-:W-:Y:S08]  /*30d00*/  HMMA.1688.F32.TF32 R96, R124.reuse, R64, R96 ;  /* 0x000000407c60723c */ /* 0x048ff00000081060 */
[C---:B----4-:R-:W-:Y:S11]  /*30d10*/  HMMA.1688.F32.TF32 R104, R124.reuse, R56, R88 ;  /* 0x000000387c68723c */ /* 0x050ff60000081058 */
[----:B------:R-:W-:Y:S04]  /*30d20*/  @!UPT UIADD3 URZ, URZ, URZ, URZ ;  /* 0x0000003f3f3ff290 */ /* 0x000fe8000fffe03f */
[----:B------:R-:W-:Y:S04]  /*30d30*/  STL.64 [R1+0x3a60], R98 ;  /* 0x003a606201007387 */ /* 0x000fe80000100a00 */
[----:B------:R1:W-:Y:S04]  /*30d40*/  STL.64 [R1+0x3a58], R96 ;  /* 0x003a586001007387 */ /* 0x0003e80000100a00 */
[----:B------:R-:W3:Y:S04]  /*30d50*/  LDL.LU.64 R88, [R1+0x710] ;  /* 0x0007100001587983 */ /* 0x000ee80000300a00 */
[----:B------:R-:W3:Y:S01]  /*30d60*/  LDL.LU.64 R90, [R1+0x718] ;  /* 0x00071800015a7983 */ /* 0x000ee20000300a00 */
[C---:B------:R-:W-:Y:S08]  /*30d70*/  HMMA.1688.F32.TF32 R100, R124.reuse, R60, R100 ;  /* 0x0000003c7c64723c */ /* 0x040ff00000081064 */
[C---:B------:R-:W-:Y:S08]  /*30d80*/  HMMA.1688.F32.TF32 R108, R124.reuse, R52, R108 ;  /* 0x000000347c6c723c */ /* 0x040ff0000008106c */
[C---:B------:R-:W-:Y:S08]  /*30d90*/  HMMA.1688.F32.TF32 R112, R124.reuse, R48, R112 ;  /* 0x000000307c70723c */ /* 0x040ff00000081070 */
[C---:B------:R-:W-:Y:S08]  /*30da0*/  HMMA.1688.F32.TF32 R116, R124.reuse, R44, R116 ;  /* 0x0000002c7c74723c */ /* 0x040ff00000081074 */
[C---:B------:R-:W-:Y:S08]  /*30db0*/  HMMA.1688.F32.TF32 R120, R124.reuse, R40, R120 ;  /* 0x000000287c78723c */ /* 0x040ff00000081078 */
[----:B------:R-:W-:Y:S08]  /*30dc0*/  HMMA.1688.F32.TF32 R124, R124, R36, R128 ;  /* 0x000000247c7c723c */ /* 0x000ff00000081080 */
[C---:B------:R-:W-:Y:S01]  /*30dd0*/  HMMA.1688.F32.TF32 R128, R164.reuse, R72, R84 ;  /* 0x00000048a480723c */ /* 0x040fe20000081054 */
[----:B------:R-:W4:Y:S04]  /*30de0*/  LDL.LU.64 R84, [R1+0x700] ;  /* 0x0007000001547983 */ /* 0x000f280000300a00 */
[----:B------:R-:W4:Y:S03]  /*30df0*/  LDL.LU.64 R86, [R1+0x708] ;  /* 0x0007080001567983 */ /* 0x000f260000300a00 */
[C---:B------:R-:W-:Y:S01]  /*30e00*/  HMMA.1688.F32.TF32 R132, R164.reuse, R68, R80 ;  /* 0x00000044a484723c */ /* 0x040fe20000081050 */
[----:B------:R-:W4:Y:S04]  /*30e10*/  LDL.LU.64 R80, [R1+0x6f0] ;  /* 0x0006f00001507983 */ /* 0x000f280000300a00 */
[----:B------:R-:W4:Y:S03]  /*30e20*/  LDL.LU.64 R82, [R1+0x6f8] ;  /* 0x0006f80001527983 */ /* 0x000f260000300a00 */
[C---:B------:R-:W-:Y:S08]  /*30e30*/  HMMA.1688.F32.TF32 R136, R164.reuse, R64, R136 ;  /* 0x00000040a488723c */ /* 0x040ff00000081088 */
[C---:B------:R-:W-:Y:S11]  /*30e40*/  HMMA.1688.F32.TF32 R144, R164.reuse, R56, R144 ;  /* 0x00000038a490723c */ /* 0x040ff60000081090 */
[----:B------:R-:W-:Y:S04]  /*30e50*/  @!UPT UIADD3 URZ, URZ, URZ, URZ ;  /* 0x0000003f3f3ff290 */ /* 0x000fe8000fffe03f */
[----:B------:R1:W-:Y:S01]  /*30e60*/  STL [R1+0x39cc], R139 ;  /* 0x0039cc8b01007387 */ /* 0x0003e20000100800 */
[C---:B------:R-:W-:Y:S07]  /*30e70*/  HMMA.1688.F32.TF32 R160, R164.reuse, R40, R76 ;  /* 0x00000028a4a0723c */ /* 0x040fee000008104c */
[----:B------:R1:W-:Y:S04]  /*30e80*/  STL [R1+0x39c8], R147 ;  /* 0x0039c89301007387 */ /* 0x0003e80000100800 */
        /* <DEDUP_REMOVED lines=14> */
[C---:B------:R-:W-:Y:S03]  /*30f70*/  HMMA.1688.F32.TF32 R140, R164.reuse, R60, R140 ;  /* 0x0000003ca48c723c */ /* 0x040fe6000008108c */
[----:B-1----:R-:W4:Y:S04]  /*30f80*/  LDL.LU.64 R96, [R1+0x640] ;  /* 0x0006400001607983 */ /* 0x002f280000300a00 */
[----:B------:R-:W4:Y:S01]  /*30f90*/  LDL.LU.64 R98, [R1+0x648] ;  /* 0x0006480001627983 */ /* 0x000f220000300a00 */
[C---:B------:R-:W-:Y:S08]  /*30fa0*/  HMMA.1688.F32.TF32 R148, R164.reuse, R52, R148 ;  /* 0x00000034a494723c */ /* 0x040ff00000081094 */
[C---:B------:R-:W-:Y:S08]  /*30fb0*/  HMMA.1688.F32.TF32 R152, R164.reuse, R48, R152 ;  /* 0x00000030a498723c */ /* 0x040ff00000081098 */
[C---:B------:R-:W-:Y:S08]  /*30fc0*/  HMMA.1688.F32.TF32 R156, R164.reuse, R44, R156 ;  /* 0x0000002ca49c723c */ /* 0x040ff0000008109c */
[----:B--2---:R-:W-:Y:S01]  /*30fd0*/  HMMA.1688.F32.TF32 R164, R164, R36, R92 ;  /* 0x00000024a4a4723c */ /* 0x004fe2000008105c */
[----:B------:R-:W2:Y:S04]  /*30fe0*/  LDL.LU.64 R92, [R1+0x630] ;  /* 0x00063000015c7983 */ /* 0x000ea80000300a00 */
[----:B------:R-:W2:Y:S03]  /*30ff0*/  LDL.LU.64 R94, [R1+0x638] ;  /* 0x00063800015e7983 */ /* 0x000ea60000300a00 */
[----:B---3--:R-:W-:Y:S11]  /*31000*/  HMMA.1688.F32.TF32 R88, R200, R72, R88 ;  /* 0x00000048c858723c */ /* 0x008ff60000081058 */
[----:B------:R-:W-:Y:S11]  /*31010*/  @!UPT UIADD3 URZ, URZ, URZ, URZ ;  /* 0x0000003f3f3ff290 */ /* 0x000ff6000fffe03f */
[----:B------:R-:W-:Y:S02]  /*31020*/  @!UPT UIADD3 URZ, URZ, URZ, URZ ;  /* 0x0000003f3f3ff290 */ /* 0x000fe4000fffe03f */
[----:B------:R-:W-:Y:S01]  /*31030*/  IMAD.MOV.U32 R139, RZ, RZ, R88 ;  /* 0x000000ffff8b7224 */ /* 0x000fe200078e0058 */
[----:B------:R-:W-:Y:S01]  /*31040*/  MOV R147, R89 ;  /* 0x0000005900937202 */ /* 0x000fe20000000f00 */
[----:B------:R-:W-:Y:S01]  /*31050*/  IMAD.MOV.U32 R2, RZ, RZ, R90 ;  /* 0x000000ffff027224 */ /* 0x000fe200078e005a */
[----:B------:R-:W3:Y:S01]  /*31060*/  LDL.LU.64 R88, [R1+0x5f0] ;  /* 0x0005f00001587983 */ /* 0x000ee20000300a00 */
[----:B------:R-:W-:-:S03]  /*31070*/  IMAD.MOV.U32 R0, RZ, RZ, R91 ;  /* 0x000000ffff007224 */ /* 0x000fc600078e005b */
[----:B------:R-:W3:Y:S01]  /*31080*/  LDL.LU.64 R90, [R1+0x5f8] ;  /* 0x0005f800015a7983 */ /* 0x000ee20000300a00 */
[C---:B----4-:R-:W-:Y:S03]  /*31090*/  HMMA.1688.F32.TF32 R168, R200.reuse, R68, R84 ;  /* 0x00000044c8a8723c */ /* 0x050fe60000081054 */
[----:B------:R-:W4:Y:S04]  /*310a0*/  LDL.LU.64 R84, [R1+0x5e0] ;  /* 0x0005e00001547983 */ /* 0x000f280000300a00 */
[----:B------:R-:W4:Y:S01]  /*310b0*/  LDL.LU.64 R86, [R1+0x5e8] ;  /* 0x0005e80001567983 */ /* 0x000f220000300a00 */
[C---:B------:R-:W-:Y:S03]  /*310c0*/  HMMA.1688.F32.TF32 R172, R200.reuse, R64, R80 ;  /* 0x00000040c8ac723c */ /* 0x040fe60000081050 */
[----:B------:R-:W4:Y:S04]  /*310d0*/  LDL.LU.64 R80, [R1+0x5d0] ;  /* 0x0005d00001507983 */ /* 0x000f280000300a00 */
[----:B------:R-:W4:Y:S01]  /*310e0*/  LDL.LU.64 R82, [R1+0x5d8] ;  /* 0x0005d80001527983 */ /* 0x000f220000300a00 */
[C---:B------:R-:W-:Y:S03]  /*310f0*/  HMMA.1688.F32.TF32 R176, R200.reuse, R60, R76 ;  /* 0x0000003cc8b0723c */ /* 0x040fe6000008104c */
[----:B------:R-:W4:Y:S04]  /*31100*/  LDL.LU.64 R76, [R1+0x5c0] ;  /* 0x0005c000014c7983 */ /* 0x000f280000300a00 */
[----:B------:R-:W4:Y:S01]  /*31110*/  LDL.LU.64 R78, [R1+0x5c8] ;  /* 0x0005c800014e7983 */ /* 0x000f220000300a00 */
[C---:B------:R-:W-:Y:S08]  /*31120*/  HMMA.1688.F32.TF32 R180, R200.reuse, R56, R180 ;  /* 0x00000038c8b4723c */ /* 0x040ff000000810b4 */
[C---:B------:R-:W-:Y:S08]  /*31130*/  HMMA.1688.F32.TF32 R184, R200.reuse, R52, R184 ;  /* 0x00000034c8b8723c */ /* 0x040ff000000810b8 */
[C---:B------:R-:W-:Y:S08]  /*31140*/  HMMA.1688.F32.TF32 R188, R200.reuse, R48, R188 ;  /* 0x00000030c8bc723c */ /* 0x040ff000000810bc */
[C---:B------:R-:W-:Y:S08]  /*31150*/  HMMA.1688.F32.TF32 R192, R200.reuse, R44, R192 ;  /* 0x0000002cc8c0723c */ /* 0x040ff000000810c0 */
[C---:B------:R-:W-:Y:S08]  /*31160*/  HMMA.1688.F32.TF32 R196, R200.reuse, R40, R196 ;  /* 0x00000028c8c4723c */ /* 0x040ff000000810c4 */
[----:B------:R-:W-:Y:S08]  /*31170*/  HMMA.1688.F32.TF32 R200, R200, R36, R216 ;  /* 0x00000024c8c8723c */ /* 0x000ff000000810d8 */
[C---:B------:R-:W-:Y:S08]  /*31180*/  HMMA.1688.F32.TF32 R216, R228.reuse, R72, R212 ;  /* 0x00000048e4d8723c */ /* 0x040ff000000810d4 */
[C---:B------:R-:W-:Y:S08]  /*31190*/  HMMA.1688.F32.TF32 R208, R228.reuse, R68, R208 ;  /* 0x00000044e4d0723c */ /* 0x040ff000000810d0 */
[C---:B------:R-:W-:Y:S07]  /*311a0*/  HMMA.1688.F32.TF32 R212, R228.reuse, R64, R204 ;  /* 0x00000040e4d4723c */ /* 0x040fee00000810cc */
[----:B------:R-:W-:Y:S04]  /*311b0*/  STL.64 [R1+0x80], R216 ;  /* 0x000080d801007387 */ /* 0x000fe80000100a00 */
[----:B------:R-:W-:Y:S04]  /*311c0*/  STL.64 [R1+0x88], R218 ;  /* 0x000088da01007387 */ /* 0x000fe80000100a00 */
[----:B------:R-:W-:Y:S04]  /*311d0*/  STL.64 [R1+0x70], R208 ;  /* 0x000070d001007387 */ /* 0x000fe80000100a00 */
[----:B------:R2:W-:Y:S04]  /*311e0*/  STL.64 [R1+0x78], R210 ;  /* 0x000078d201007387 */ /* 0x0005e80000100a00 */
[----:B------:R-:W-:Y:S04]  /*311f0*/  STL.64 [R1+0x40], R212 ;  /* 0x000040d401007387 */ /* 0x000fe80000100a00 */
[----:B------:R3:W-:Y:S01]  /*31200*/  STL.64 [R1+0x48], R214 ;  /* 0x000048d601007387 */ /* 0x0007e20000100a00 */
[C---:B--2---:R-:W-:Y:S03]  /*31210*/  HMMA.1688.F32.TF32 R208, R228.reuse, R56, R92 ;  /* 0x00000038e4d0723c */ /* 0x044fe6000008105c */
[----:B------:R-:W2:Y:S04]  /*31220*/  LDL.LU.64 R92, [R1+0x5b0] ;  /* 0x0005b000015c7983 */ /* 0x000ea80000300a00 */
[----:B------:R-:W2:Y:S01]  /*31230*/  LDL.LU.64 R94, [R1+0x5b8] ;  /* 0x0005b800015e7983 */ /* 0x000ea20000300a00 */
[C---:B------:R-:W-:Y:S08]  /*31240*/  HMMA.1688.F32.TF32 R204, R228.reuse, R60, R96 ;  /* 0x0000003ce4cc723c */ /* 0x040ff00000081060 */
[C---:B---3--:R-:W-:Y:S01]  /*31250*/  HMMA.1688.F32.TF32 R212, R228.reuse, R52, R88 ;  /* 0x00000034e4d4723c */ /* 0x048fe20000081058 */
[----:B------:R-:W3:Y:S04]  /*31260*/  LDL.LU.64 R88, [R1+0x580] ;  /* 0x0005800001587983 */ /* 0x000ee80000300a00 */
[----:B------:R-:W3:Y:S03]  /*31270*/  LDL.LU.64 R90, [R1+0x588] ;  /* 0x00058800015a7983 */ /* 0x000ee60000300a00 */
[C---:B----4-:R-:W-:Y:S01]  /*31280*/  HMMA.1688.F32.TF32 R220, R228.reuse, R44, R80 ;  /* 0x0000002ce4dc723c */ /* 0x050fe20000081050 */
[----:B------:R-:W4:Y:S04]  /*31290*/  LDL.LU.64 R80, [R1+0x570] ;  /* 0x0005700001507983 */ /* 0x000f280000300a00 */
[----:B------:R-:W4:Y:S03]  /*312a0*/  LDL.LU.64 R82, [R1+0x578] ;  /* 0x0005780001527983 */ /* 0x000f260000300a00 */
[C---:B------:R-:W-:Y:S01]  /*312b0*/  HMMA.1688.F32.TF32 R216, R228.reuse, R48, R84 ;  /* 0x00000030e4d8723c */ /* 0x040fe20000081054 */
        /* <DEDUP_REMOVED lines=11> */
[----:B------:R-:W4:Y:S04]  /*31370*/  LDL.LU.64 R76, [R1+0x4d0] ;  /* 0x0004d000014c7983 */ /* 0x000f280000300a00 */
[----:B------:R-:W4:Y:S01]  /*31380*/  LDL.LU.64 R78, [R1+0x4d8] ;  /* 0x0004d800014e7983 */ /* 0x000f220000300a00 */
[----:B--2---:R-:W-:Y:S03]  /*31390*/  HMMA.1688.F32.TF32 R228, R228, R36, R92 ;  /* 0x00000024e4e4723c */ /* 0x004fe6000008105c */
[----:B------:R-:W2:Y:S04]  /*313a0*/  LDL.LU.64 R92, [R1+0x4c0] ;  /* 0x0004c000015c7983 */ /* 0x000ea80000300a00 */
[----:B------:R-:W2:Y:S01]  /*313b0*/  LDL.LU.64 R94, [R1+0x4c8] ;  /* 0x0004c800015e7983 */ /* 0x000ea20000300a00 */
[C---:B---3--:R-:W-:Y:S03]  /*313c0*/  HMMA.1688.F32.TF32 R248, R236.reuse, R72, R88 ;  /* 0x00000048ecf8723c */ /* 0x048fe60000081058 */
[----:B------:R-:W3:Y:S04]  /*313d0*/  LDL.LU.64 R88, [R1+0x4b0] ;  /* 0x0004b00001587983 */ /* 0x000ee80000300a00 */
[----:B------:R-:W3:Y:S11]  /*313e0*/  LDL.LU.64 R90, [R1+0x4b8] ;  /* 0x0004b800015a7983 */ /* 0x000ef60000300a00 */
[----:B------:R-:W-:Y:S05]  /*313f0*/  @!UPT UIADD3 URZ, URZ, URZ, URZ ;  /* 0x0000003f3f3ff290 */ /* 0x000fea000fffe03f */
[----:B------:R-:W-:Y:S04]  /*31400*/  STL.64 [R1+0x170], R248 ;  /* 0x000170f801007387 */ /* 0x000fe80000100a00 */
[----:B------:R4:W-:Y:S02]  /*31410*/  STL.64 [R1+0x178], R250 ;  /* 0x000178fa01007387 */ /* 0x0009e40000100a00 */
[C---:B----4-:R-:W-:Y:S02]  /*31420*/  HMMA.1688.F32.TF32 R248, R236.reuse, R68, R80 ;  /* 0x00000044ecf8723c */ /* 0x050fe40000081050 */
[----:B------:R-:W4:Y:S04]  /*31430*/  LDL.LU.64 R80, [R1+0x200] ;  /* 0x0002000001507983 */ /* 0x000f280000300a00 */
[----:B------:R-:W4:Y:S11]  /*31440*/  LDL.LU.64 R82, [R1+0x208] ;  /* 0x0002080001527983 */ /* 0x000f360000300a00 */
[----:B------:R-:W-:Y:S06]  /*31450*/  @!UPT UIADD3 URZ, URZ, URZ, URZ ;  /* 0x0000003f3f3ff290 */ /* 0x000fec000fffe03f */
[----:B------:R-:W-:Y:S04]  /*31460*/  STL.64 [R1+0x160], R248 ;  /* 0x000160f801007387 */ /* 0x000fe80000100a00 */
[----:B------:R1:W-:Y:S02]  /*31470*/  STL.64 [R1+0x168], R250 ;  /* 0x000168fa01007387 */ /* 0x0003e40000100a00 */
[C---:B-1----:R-:W-:Y:S02]  /*31480*/  HMMA.1688.F32.TF32 R248, R236.reuse, R64, R84 ;  /* 0x00000040ecf8723c */ /* 0x042fe40000081054 */
[----:B------:R-:W2:Y:S04]  /*31490*/  LDL.LU.64 R84, [R1+0x1f0] ;  /* 0x0001f00001547983 */ /* 0x000ea80000300a00 */
[----:B------:R-:W2:Y:S11]  /*314a0*/  LDL.LU.64 R86, [R1+0x1f8] ;  /* 0x0001f80001567983 */ /* 0x000eb60000300a00 */
[----:B------:R-:W-:Y:S06]  /*314b0*/  @!UPT UIADD3 URZ, URZ, URZ, URZ ;  /* 0x0000003f3f3ff290 */ /* 0x000fec000fffe03f */
[----:B------:R-:W-:Y:S04]  /*314c0*/  STL.64 [R1+0x150], R248 ;  /* 0x000150f801007387 */ /* 0x000fe80000100a00 */
[----:B------:R1:W-:Y:S02]  /*314d0*/  STL.64 [R1+0x158], R250 ;  /* 0x000158fa01007387 */ /* 0x0003e40000100a00 */
[C---:B-1----:R-:W-:Y:S08]  /*314e0*/  HMMA.1688.F32.TF32 R248, R236.reuse, R60, R244 ;  /* 0x0000003cecf8723c */ /* 0x042ff000000810f4 */
[C---:B------:R-:W-:Y:S08]  /*314f0*/  HMMA.1688.F32.TF32 R244, R236.reuse, R56, R240 ;  /* 0x00000038ecf4723c */ /* 0x040ff000000810f0 */
[C---:B------:R-:W-:Y:S08]  /*31500*/  HMMA.1688.F32.TF32 R240, R236.reuse, R52, R232 ;  /* 0x00000034ecf0723c */ /* 0x040ff000000810e8 */
[C---:B------:R-:W-:Y:S01]  /*31510*/  HMMA.1688.F32.TF32 R232, R236.reuse, R48, R96 ;  /* 0x00000030ece8723c */ /* 0x040fe20000081060 */
[----:B------:R-:W-:Y:S04]  /*31520*/  STL.64 [R1+0x140], R248 ;  /* 0x000140f801007387 */ /* 0x000fe80000100a00 */
[----:B------:R-:W-:Y:S04]  /*31530*/  STL.64 [R1+0x148], R250 ;  /* 0x000148fa01007387 */ /* 0x000fe80000100a00 */
[----:B------:R-:W-:Y:S01]  /*31540*/  STL.64 [R1+0x120], R244 ;  /* 0x000120f401007387 */ /* 0x000fe20000100a00 */
[----:B------:R-:W-:Y:S03]  /*31550*/  HMMA.1688.F32.TF32 R96, R236, R44, R76 ;  /* 0x0000002cec60723c */ /* 0x000fe6000008104c */
[----:B------:R1:W-:Y:S04]  /*31560*/  STL.64 [R1+0x128], R246 ;  /* 0x000128f601007387 */ /* 0x0003e80000100a00 */
[----:B------:R-:W-:Y:S04]  /*31570*/  STL.64 [R1+0x110], R240 ;  /* 0x000110f001007387 */ /* 0x000fe80000100a00 */
[----:B------:R-:W-:Y:S04]  /*31580*/  STL.64 [R1+0x118], R242 ;  /* 0x000118f201007387 */ /* 0x000fe80000100a00 */
[----:B------:R-:W4:Y:S04]  /*31590*/  LDL.LU.64 R76, [R1+0x360] ;  /* 0x00036000014c7983 */ /* 0x000f280000300a00 */
[----:B------:R-:W-:Y:S04]  /*315a0*/  STL.64 [R1+0xe0], R232 ;  /* 0x0000e0e801007387 */ /* 0x000fe80000100a00 */
[----:B------:R1:W-:Y:S04]  /*315b0*/  STL.64 [R1+0xe8], R234 ;  /* 0x0000e8ea01007387 */ /* 0x0003e80000100a00 */
[----:B------:R-:W4:Y:S01]  /*315c0*/  LDL.LU.64 R78, [R1+0x368] ;  /* 0x00036800014e7983 */ /* 0x000f220000300a00 */
[----:B--2---:R-:W-:Y:S01]  /*315d0*/  HMMA.1688.F32.TF32 R84, R32, R72, R84 ;  /* 0x000000482054723c */ /* 0x004fe20000081054 */
[----:B-1----:R-:W-:Y:S01]  /*315e0*/  MOV R247, R4 ;  /* 0x0000000400f77202 */ /* 0x002fe20000000f00 */
[----:B------:R-:W-:Y:S01]  /*315f0*/  IMAD.MOV.U32 R246, RZ, RZ, R5 ;  /* 0x000000fffff67224 */ /* 0x000fe200078e0005 */
[----:B------:R-:W-:Y:S01]  /*31600*/  MOV R251, R8 ;  /* 0x0000000800fb7202 */ /* 0x000fe20000000f00 */
[----:B------:R-:W-:Y:S01]  /*31610*/  IMAD.MOV.U32 R245, RZ, RZ, R6 ;  /* 0x000000fffff57224 */ /* 0x000fe200078e0006 */
[----:B------:R-:W-:Y:S03]  /*31620*/  LDS R240, [R252+0x2000] ;  /* 0x00200000fcf07984 */ /* 0x000fe60000000800 */
[----:B------:R-:W-:Y:S01]  /*31630*/  HMMA.1688.F32.TF32 R232, R236, R40, R92 ;  /* 0x00000028ece8723c */ /* 0x000fe2000008105c */
[----:B------:R-:W-:Y:S01]  /*31640*/  IMAD.MOV.U32 R244, RZ, RZ, R7 ;  /* 0x000000fffff47224 */ /* 0x000fe200078e0007 */
[----:B------:R-:W-:Y:S01]  /*31650*/  LDS R242, [R252+0x3000] ;  /* 0x00300000fcf27984 */ /* 0x000fe20000000800 */
[----:B------:R-:W-:-:S02]  /*31660*/  IMAD.MOV.U32 R250, RZ, RZ, R9 ;  /* 0x000000fffffa7224 */ /* 0x000fc400078e0009 */
[----:B------:R-:W-:Y:S01]  /*31670*/  IMAD.MOV.U32 R249, RZ, RZ, R10 ;  /* 0x000000fffff97224 */ /* 0x000fe200078e000a */
[----:B------:R-:W-:Y:S02]  /*31680*/  LDS R241, [R3+0x2000] ;  /* 0x0020000003f17984 */ /* 0x000fe40000000800 */
[----:B---3--:R-:W-:Y:S01]  /*31690*/  HMMA.1688.F32.TF32 R236, R236, R36, R88 ;  /* 0x00000024ecec723c */ /* 0x008fe20000081058 */
[----:B------:R-:W-:Y:S01]  /*316a0*/  IMAD.MOV.U32 R248, RZ, RZ, R11 ;  /* 0x000000fffff87224 */ /* 0x000fe200078e000b */
[----:B------:R-:W1:Y:S06]  /*316b0*/  LDS R243, [R3+0x3000] ;  /* 0x0030000003f37984 */ /* 0x000e6c0000000800 */
[----:B----4-:R-:W-:Y:S01]  /*316c0*/  HMMA.1688.F32.TF32 R88, R28, R72, R80 ;  /* 0x000000481c58723c */ /* 0x010fe20000081050 */
[----:B------:R-:W-:Y:S04]  /*316d0*/  STL.64 [R1+0xd0], R96 ;  /* 0x0000d06001007387 */ /* 0x000fe80000100a00 */
[----:B------:R-:W-:Y:S04]  /*316e0*/  STL.64 [R1+0xd8], R98 ;  /* 0x0000d86201007387 */ /* 0x000fe80000100a00 */
[----:B------:R-:W-:Y:S04]  /*316f0*/  STL.64 [R1+0x3958], R234 ;  /* 0x003958ea01007387 */ /* 0x000fe80000100a00 */
[----:B------:R-:W-:Y:S04]  /*31700*/  STL.64 [R1+0x3950], R232 ;  /* 0x003950e801007387 */ /* 0x000fe80000100a00 */
[----:B------:R-:W-:Y:S04]  /*31710*/  STL.64 [R1+0x3968], R238 ;  /* 0x003968ee01007387 */ /* 0x000fe80000100a00 */
[----:B------:R-:W-:Y:S04]  /*31720*/  STL.64 [R1+0x3960], R236 ;  /* 0x003960ec01007387 */ /* 0x000fe80000100a00 */
[----:B------:R-:W2:Y:S04]  /*31730*/  LDL.LU.64 R80, [R1+0x1e0] ;  /* 0x0001e00001507983 */ /* 0x000ea80000300a00 */
[----:B------:R-:W2:Y:S01]  /*31740*/  LDL.LU.64 R82, [R1+0x1e8] ;  /* 0x0001e80001527983 */ /* 0x000ea20000300a00 */
[----:B------:R-:W-:Y:S01]  /*31750*/  IMAD.MOV.U32 R20, RZ, RZ, R84 ;  /* 0x000000ffff147224 */ /* 0x000fe200078e0054 */
[----:B------:R-:W-:-:S02]  /*31760*/  MOV R17, R85 ;  /* 0x0000005500117202 */ /* 0x000fc40000000f00 */
[----:B------:R-:W-:Y:S01]  /*31770*/  STL.64 [R1+0x200], R88 ;  /* 0x0002005801007387 */ /* 0x000fe20000100a00 */
[----:B------:R-:W-:-:S03]  /*31780*/  IMAD.MOV.U32 R13, RZ, RZ, R86 ;  /* 0x000000ffff0d7224 */ /* 0x000fc600078e0056 */
[----:B------:R-:W-:Y:S04]  /*31790*/  STL.64 [R1+0x208], R90 ;  /* 0x0002085a01007387 */ /* 0x000fe80000100a00 */
[----:B------:R3:W-:Y:S04]  /*317a0*/  STL [R1+0x56c], R87 ;  /* 0x00056c5701007387 */ /* 0x0007e80000100800 */
[----:B------:R-:W4:Y:S04]  /*317b0*/  LDL.LU.64 R84, [R1+0x4a0] ;  /* 0x0004a00001547983 */ /* 0x000f280000300a00 */
[----:B---3--:R-:W4:Y:S01]  /*317c0*/  LDL.LU.64 R86, [R1+0x4a8] ;  /* 0x0004a80001567983 */ /* 0x008f220000300a00 */
[-C--:B------:R-:W-:Y:S03]  /*317d0*/  HMMA.1688.F32.TF32 R76, R28, R68.reuse, R76 ;  /* 0x000000441c4c723c */ /* 0x080fe6000008104c */
[----:B------:R-:W-:Y:S04]  /*317e0*/  STL [R1+0x38d4], R13 ;  /* 0x0038d40d01007387 */ /* 0x000fe80000100800 */
[----:B------:R-:W-:Y:S04]  /*317f0*/  STL [R1+0x38d0], R20 ;  /* 0x0038d01401007387 */ /* 0x000fe80000100800 */
[----:B------:R-:W-:Y:S11]  /*31800*/  STL [R1+0x38cc], R17 ;  /* 0x0038cc1101007387 */ /* 0x000ff60000100800 */
[----:B------:R-:W-:Y:S02]  /*31810*/  @!UPT UIADD3 URZ, URZ, URZ, URZ ;  /* 0x0000003f3f3ff290 */ /* 0x000fe4000fffe03f */
[----:B------:R-:W-:Y:S01]  /*31820*/  IMAD.MOV.U32 R235, RZ, RZ, R76 ;  /* 0x000000ffffeb7224 */ /* 0x000fe200078e004c */
[----:B------:R-:W-:Y:S01]  /*31830*/  MOV R233, R78 ;  /* 0x0000004e00e97202 */ /* 0x000fe20000000f00 */
[----:B------:R-:W-:Y:S02]  /*31840*/  IMAD.MOV.U32 R234, RZ, RZ, R77 ;  /* 0x000000ffffea7224 */ /* 0x000fe400078e004d */
[----:B------:R-:W-:Y:S01]  /*31850*/  IMAD.MOV.U32 R232, RZ, RZ, R79 ;  /* 0x000000ffffe87224 */ /* 0x000fe200078e004f */
[----:B------:R-:W3:Y:S04]  /*31860*/  LDL.LU.64 R76, [R1+0x480] ;  /* 0x00048000014c7983 */ /* 0x000ee80000300a00 */
[----:B------:R-:W3:Y:S04]  /*31870*/  LDL.LU.64 R78, [R1+0x488] ;  /* 0x00048800014e7983 */ /* 0x000ee80000300a00 */
[----:B------:R-:W-:Y:S04]  /*31880*/  STL [R1+0x398c], R232 ;  /* 0x00398ce801007387 */ /* 0x000fe80000100800 */
[----:B------:R-:W-:Y:S04]  /*31890*/  STL [R1+0x3988], R234 ;  /* 0x003988ea01007387 */ /* 0x000fe80000100800 */
[----:B------:R1:W-:Y:S04]  /*318a0*/  STL [R1+0x3984], R235 ;  /* 0x003984eb01007387 */ /* 0x0003e80000100800 */
[----:B------:R1:W-:Y:S01]  /*318b0*/  STL [R1+0x3980], R233 ;  /* 0x003980e901007387 */ /* 0x0003e20000100800 */
[----:B--2---:R-:W-:Y:S08]  /*318c0*/  HMMA.1688.F32.TF32 R80, R32, R68, R80 ;  /* 0x000000442050723c */ /* 0x004ff00000081050 */
[----:B----4-:R-:W-:Y:S11]  /*318d0*/  HMMA.1688.F32.TF32 R84, R28, R64, R84 ;  /* 0x000000401c54723c */ /* 0x010ff60000081054 */
[----:B------:R-:W-:Y:S05]  /*318e0*/  @!UPT UIADD3 URZ, URZ, URZ, URZ ;  /* 0x0000003f3f3ff290 */ /* 0x000fea000fffe03f */
[----:B------:R-:W-:Y:S02]  /*318f0*/  IMAD.MOV.U32 R16, RZ, RZ, R83 ;  /* 0x000000ffff107224 */ /* 0x000fe400078e0053 */
[----:B------:R-:W-:Y:S01]  /*31900*/  IMAD.MOV.U32 R21, RZ, RZ, R80 ;  /* 0x000000ffff157224 */ /* 0x000fe200078e0050 */
[----:B------:R-:W-:Y:S01]  /*31910*/  MOV R25, R82 ;  /* 0x0000005200197202 */ /* 0x000fe20000000f00 */
[----:B------:R-:W-:Y:S02]  /*31920*/  IMAD.MOV.U32 R24, RZ, RZ, R81 ;  /* 0x000000ffff187224 */ /* 0x000fe400078e0051 */
[----:B------:R-:W2:Y:S04]  /*31930*/  LDL.LU.64 R80, [R1+0x3b0] ;  /* 0x0003b00001507983 */ /* 0x000ea80000300a00 */
[----:B------:R-:W2:Y:S04]  /*31940*/  LDL.LU.64 R82, [R1+0x3b8] ;  /* 0x0003b80001527983 */ /* 0x000ea80000300a00 */
[----:B------:R-:W-:Y:S04]  /*31950*/  STL [R1+0x38e4], R16 ;  /* 0x0038e41001007387 */ /* 0x000fe80000100800 */
[----:B------:R-:W-:Y:S04]  /*31960*/  STL [R1+0x38e0], R21 ;  /* 0x0038e01501007387 */ /* 0x000fe80000100800 */
[----:B------:R-:W-:Y:S01]  /*31970*/  STL [R1+0x38dc], R24 ;  /* 0x0038dc1801007387 */ /* 0x000fe20000100800 */
[----:B------:R-:W-:Y:S01]  /*31980*/  IMAD.MOV.U32 R236, RZ, RZ, R87 ;  /* 0x000000ffffec7224 */ /* 0x000fe200078e0057 */
[----:B------:R-:W-:Y:S01]  /*31990*/  MOV R237, R86 ;  /* 0x0000005600ed7202 */ /* 0x000fe20000000f00 */
[----:B------:R-:W-:Y:S01]  /*319a0*/  IMAD.MOV.U32 R239, RZ, RZ, R84 ;  /* 0x000000ffffef7224 */ /* 0x000fe200078e0054 */
[----:B------:R-:W-:Y:S01]  /*319b0*/  STL [R1+0x38d8], R25 ;  /* 0x0038d81901007387 */ /* 0x000fe20000100800 */
[----:B------:R-:W-:-:S03]  /*319c0*/  IMAD.MOV.U32 R238, RZ, RZ, R85 ;  /* 0x000000ffffee7224 */ /* 0x000fc600078e0055 */
[----:B------:R-:W4:Y:S04]  /*319d0*/  LDL.LU.64 R84, [R1+0x3c0] ;  /* 0x0003c00001547983 */ /* 0x000f280000300a00 */
[----:B------:R-:W4:Y:S01]  /*319e0*/  LDL.LU.64 R86, [R1+0x3c8] ;  /* 0x0003c80001567983 */ /* 0x000f220000300a00 */
[----:B---3--:R-:W-:Y:S03]  /*319f0*/  HMMA.1688.F32.TF32 R76, R28, R60, R76 ;  /* 0x0000003c1c4c723c */ /* 0x008fe6000008104c */
[----:B------:R-:W-:Y:S04]  /*31a00*/  STL [R1+0x399c], R236 ;  /* 0x00399cec01007387 */ /* 0x000fe80000100800 */
[----:B------:R-:W-:Y:S04]  /*31a10*/  STL [R1+0x3998], R237 ;  /* 0x003998ed01007387 */ /* 0x000fe80000100800 */
[----:B------:R-:W-:Y:S04]  /*31a20*/  STL [R1+0x3994], R238 ;  /* 0x003994ee01007387 */ /* 0x000fe80000100800 */
[----:B------:R-:W-:Y:S08]  /*31a30*/  STL [R1+0x3990], R239 ;  /* 0x003990ef01007387 */ /* 0x000ff00000100800 */
[----:B------:R3:W-:Y:S01]  /*31a40*/  STL.64 [R1+0x368], R78 ;  /* 0x0003684e01007387 */ /* 0x0007e20000100a00 */
[----:B-1----:R-:W-:-:S02]  /*31a50*/  IMAD.MOV.U32 R235, RZ, RZ, R76 ;  /* 0x000000ffffeb7224 */ /* 0x002fc400078e004c */
[----:B------:R-:W-:Y:S02]  /*31a60*/  IMAD.MOV.U32 R233, RZ, RZ, R77 ;  /* 0x000000ffffe97224 */ /* 0x000fe400078e004d */
[----:B------:R-:W4:Y:S04]  /*31a70*/  LDL.LU.64 R76, [R1+0x3d0] ;  /* 0x0003d000014c7983 */ /* 0x000f280000300a00 */
[----:B---3--:R-:W3:Y:S04]  /*31a80*/  LDL.LU.64 R78, [R1+0x3d8] ;  /* 0x0003d800014e7983 */ /* 0x008ee80000300a00 */
[----:B------:R-:W-:Y:S04]  /*31a90*/  STL [R1+0x39a4], R233 ;  /* 0x0039a4e901007387 */ /* 0x000fe80000100800 */
[----:B------:R-:W-:Y:S01]  /*31aa0*/  STL [R1+0x39a0], R235 ;  /* 0x0039a0eb01007387 */ /* 0x000fe20000100800 */
[C---:B--2---:R-:W-:Y:S03]  /*31ab0*/  HMMA.1688.F32.TF32 R88, R28.reuse, R56, R80 ;  /* 0x000000381c58723c */ /* 0x044fe60000081050 */
[----:B------:R-:W2:Y:S04]  /*31ac0*/  LDL.LU.64 R80, [R1+0x3e0] ;  /* 0x0003e00001507983 */ /* 0x000ea80000300a00 */
[----:B------:R-:W2:Y:S01]  /*31ad0*/  LDL.LU.64 R82, [R1+0x3e8] ;  /* 0x0003e80001527983 */ /* 0x000ea20000300a00 */
[----:B----4-:R-:W-:Y:S11]  /*31ae0*/  HMMA.1688.F32.TF32 R84, R28, R52, R84 ;  /* 0x000000341c54723c */ /* 0x010ff60000081054 */
[----:B------:R-:W-:Y:S04]  /*31af0*/  @!UPT UIADD3 URZ, URZ, URZ, URZ ;  /* 0x0000003f3f3ff290 */ /* 0x000fe8000fffe03f */
[----:B------:R1:W-:Y:S04]  /*31b00*/  STL.64 [R1+0x3b0], R88 ;  /* 0x0003b05801007387 */ /* 0x0003e80000100a00 */
[----:B------:R4:W-:Y:S04]  /*31b10*/  STL.64 [R1+0x3b8], R90 ;  /* 0x0003b85a01007387 */ /* 0x0009e80000100a00 */
[----:B-1----:R-:W2:Y:S04]  /*31b20*/  LDL.LU.64 R88, [R1+0x400] ;  /* 0x0004000001587983 */ /* 0x002ea80000300a00 */
[----:B----4-:R-:W4:Y:S01]  /*31b30*/  LDL.LU.64 R90, [R1+0x408] ;  /* 0x00040800015a7983 */ /* 0x010f220000300a00 */
[----:B------:R-:W-:Y:S01]  /*31b40*/  IMAD.MOV.U32 R234, RZ, RZ, R87 ;  /* 0x000000ffffea7224 */ /* 0x000fe200078e0057 */
[----:B------:R-:W-:Y:S01]  /*31b50*/  MOV R238, R84 ;  /* 0x0000005400ee7202 */ /* 0x000fe20000000f00 */
[----:B------:R-:W-:-:S02]  /*31b60*/  IMAD.MOV.U32 R232, RZ, RZ, R86 ;  /* 0x000000ffffe87224 */ /* 0x000fc400078e0056 */
[----:B------:R-:W-:Y:S01]  /*31b70*/  IMAD.MOV.U32 R239, RZ, RZ, R85 ;  /* 0x000000ffffef7224 */ /* 0x000fe200078e0055 */
[----:B------:R1:W-:Y:S01]  /*31b80*/  STL [R1+0x39b4], R234 ;  /* 0x0039b4ea01007387 */ /* 0x0003e20000100800 */
[----:B---3--:R-:W-:Y:S03]  /*31b90*/  HMMA.1688.F32.TF32 R76, R28, R48, R76 ;  /* 0x000000301c4c723c */ /* 0x008fe6000008104c */
[----:B------:R3:W-:Y:S04]  /*31ba0*/  STL [R1+0x39b0], R232 ;  /* 0x0039b0e801007387 */ /* 0x0007e80000100800 */
[----:B------:R1:W-:Y:S04]  /*31bb0*/  STL [R1+0x39ac], R238 ;  /* 0x0039acee01007387 */ /* 0x0003e80000100800 */
[----:B------:R1:W-:Y:S11]  /*31bc0*/  STL [R1+0x39a8], R239 ;  /* 0x0039a8ef01007387 */ /* 0x0003f60000100800 */
[----:B------:R-:W-:Y:S02]  /*31bd0*/  @!UPT UIADD3 URZ, URZ, URZ, URZ ;  /* 0x0000003f3f3ff290 */ /* 0x000fe4000fffe03f */
[----:B------:R-:W-:Y:S01]  /*31be0*/  MOV R233, R76 ;  /* 0x0000004c00e97202 */ /* 0x000fe20000000f00 */
[----:B------:R-:W-:Y:S02]  /*31bf0*/  IMAD.MOV.U32 R235, RZ, RZ, R77 ;  /* 0x000000ffffeb7224 */ /* 0x000fe400078e004d */
[----:B------:R-:W-:Y:S01]  /*31c00*/  IMAD.MOV.U32 R236, RZ, RZ, R78 ;  /* 0x000000ffffec7224 */ /* 0x000fe200078e004e */
[----:B------:R-:W3:Y:S01]  /*31c10*/  LDL.LU.64 R76, [R1+0x3f0] ;  /* 0x0003f000014c7983 */ /* 0x000ee20000300a00 */
[----:B------:R-:W-:-:S03]  /*31c20*/  IMAD.MOV.U32 R237, RZ, RZ, R79 ;  /* 0x000000ffffed7224 */ /* 0x000fc600078e004f */
[----:B------:R-:W3:Y:S04]  /*31c30*/  LDL.LU.64 R78, [R1+0x3f8] ;  /* 0x0003f800014e7983 */ /* 0x000ee80000300a00 */
[----:B------:R-:W3:Y:S04]  /*31c40*/  LDL.LU.64 R84, [R1+0x370] ;  /* 0x0003700001547983 */ /* 0x000ee80000300a00 */
[----:B------:R-:W3:Y:S04]  /*31c50*/  LDL.LU.64 R86, [R1+0x378] ;  /* 0x0003780001567983 */ /* 0x000ee80000300a00 */
[----:B------:R1:W-:Y:S04]  /*31c60*/  STL [R1+0x39c4], R237 ;  /* 0x0039c4ed01007387 */ /* 0x0003e80000100800 */
[----:B------:R-:W-:Y:S04]  /*31c70*/  STL [R1+0x39c0], R236 ;  /* 0x0039c0ec01007387 */ /* 0x000fe80000100800 */
[----:B------:R-:W-:Y:S04]  /*31c80*/  STL [R1+0x39bc], R233 ;  /* 0x0039bce901007387 */ /* 0x000fe80000100800 */
[----:B------:R1:W-:Y:S01]  /*31c90*/  STL [R1+0x39b8], R235 ;  /* 0x0039b8eb01007387 */ /* 0x0003e20000100800 */
[C---:B--2---:R-:W-:Y:S08]  /*31ca0*/  HMMA.1688.F32.TF32 R80, R28.reuse, R44, R80 ;  /* 0x0000002c1c50723c */ /* 0x044ff00000081050 */
[----:B----4-:R-:W-:Y:S11]  /*31cb0*/  HMMA.1688.F32.TF32 R88, R28, R40, R88 ;  /* 0x000000281c58723c */ /* 0x010ff60000081058 */
[----:B------:R-:W-:Y:S05]  /*31cc0*/  @!UPT UIADD3 URZ, URZ, URZ, URZ ;  /* 0x0000003f3f3ff290 */ /* 0x000fea000fffe03f */
[----:B-1----:R-:W-:Y:S01]  /*31cd0*/  MOV R234, R80 ;  /* 0x0000005000ea7202 */ /* 0x002fe20000000f00 */
[----:B---3--:R-:W-:Y:S02]  /*31ce0*/  IMAD.MOV.U32 R232, RZ, RZ, R81 ;  /* 0x000000ffffe87224 */ /* 0x008fe400078e0051 */
[----:B------:R-:W-:Y:S01]  /*31cf0*/  IMAD.MOV.U32 R238, RZ, RZ, R82 ;  /* 0x000000ffffee7224 */ /* 0x000fe200078e0052 */
[----:B------:R-:W2:Y:S01]  /*31d00*/  LDL.LU.64 R80, [R1+0x350] ;  /* 0x0003500001507983 */ /* 0x000ea20000300a00 */
[----:B------:R-:W-:-:S03]  /*31d10*/  IMAD.MOV.U32 R239, RZ, RZ, R83 ;  /* 0x000000ffffef7224 */ /* 0x000fc600078e0053 */
[----:B------:R-:W2:Y:S04]  /*31d20*/  LDL.LU.64 R82, [R1+0x358] ;  /* 0x0003580001527983 */ /* 0x000ea80000300a00 */
[----:B------:R-:W-:Y:S04]  /*31d30*/  STL.64 [R1+0x400], R88 ;  /* 0x0004005801007387 */ /* 0x000fe80000100a00 */
[----:B------:R-:W-:Y:S01]  /*31d40*/  STL [R1+0x408], R90 ;  /* 0x0004085a01007387 */ /* 0x000fe20000100800 */
[----:B------:R-:W-:Y:S03]  /*31d50*/  HMMA.1688.F32.TF32 R28, R28, R36, R76 ;  /* 0x000000241c1c723c */ /* 0x000fe6000008104c */
[----:B------:R-:W3:Y:S04]  /*31d60*/  LDL.LU.64 R76, [R1+0x330] ;  /* 0x00033000014c7983 */ /* 0x000ee80000300a00 */
[----:B------:R-:W3:Y:S11]  /*31d70*/  LDL.LU.64 R78, [R1+0x338] ;  /* 0x00033800014e7983 */ /* 0x000ef60000300a00 */
[----:B------:R-:W-:Y:S06]  /*31d80*/  @!UPT UIADD3 URZ, URZ, URZ, URZ ;  /* 0x0000003f3f3ff290 */ /* 0x000fec000fffe03f */
        /* <DEDUP_REMOVED lines=11> */
[----:B------:R-:W4:Y:S04]  /*31e40*/  LDL.LU.64 R28, [R1+0x300] ;  /* 0x00030000011c7983 */ /* 0x000f280000300a00 */
[----:B------:R-:W4:Y:S04]  /*31e50*/  LDL.LU.64 R30, [R1+0x308] ;  /* 0x00030800011e7983 */ /* 0x000f280000300a00 */
[----:B------:R-:W-:Y:S04]  /*31e60*/  STL [R1+0x38f4], R17 ;  /* 0x0038f41101007387 */ /* 0x000fe80000100800 */
[----:B------:R-:W-:Y:S04]  /*31e70*/  STL [R1+0x38f0], R20 ;  /* 0x0038f01401007387 */ /* 0x000fe80000100800 */
[----:B------:R-:W-:Y:S04]  /*31e80*/  STL [R1+0x38ec], R25 ;  /* 0x0038ec1901007387 */ /* 0x000fe80000100800 */
[----:B------:R-:W-:Y:S01]  /*31e90*/  STL [R1+0x38e8], R13 ;  /* 0x0038e80d01007387 */ /* 0x000fe20000100800 */
[----:B--2---:R-:W-:Y:S11]  /*31ea0*/  HMMA.1688.F32.TF32 R80, R32, R60, R80 ;  /* 0x0000003c2050723c */ /* 0x004ff60000081050 */
[----:B------:R-:W-:Y:S11]  /*31eb0*/  @!UPT UIADD3 URZ, URZ, URZ, URZ ;  /* 0x0000003f3f3ff290 */ /* 0x000ff6000fffe03f */
[----:B------:R-:W-:Y:S01]  /*31ec0*/  @!UPT UIADD3 URZ, URZ, URZ, URZ ;  /* 0x0000003f3f3ff290 */ /* 0x000fe2000fffe03f */
[----:B------:R1:W-:Y:S01]  /*31ed0*/  STL [R1+0x510], R80 ;  /* 0x0005105001007387 */ /* 0x0003e20000100800 */
[----:B------:R-:W-:-:S03]  /*31ee0*/  IMAD.MOV.U32 R24, RZ, RZ, R83 ;  /* 0x000000ffff187224 */ /* 0x000fc600078e0053 */
[----:B------:R-:W2:Y:S01]  /*31ef0*/  LDL.LU.64 R84, [R1+0x2e0] ;  /* 0x0002e00001547983 */ /* 0x000ea20000300a00 */
[----:B------:R-:W-:-:S03]  /*31f00*/  IMAD.MOV.U32 R21, RZ, RZ, R82 ;  /* 0x000000ffff157224 */ /* 0x000fc600078e0052 */
[----:B------:R-:W2:Y:S01]  /*31f10*/  LDL.LU.64 R86, [R1+0x2e8] ;  /* 0x0002e80001567983 */ /* 0x000ea20000300a00 */
[----:B------:R-:W-:-:S03]  /*31f20*/  IMAD.MOV.U32 R16, RZ, RZ, R81 ;  /* 0x000000ffff107224 */ /* 0x000fc600078e0051 */
[----:B-1----:R-:W2:Y:S04]  /*31f30*/  LDL.LU.64 R80, [R1+0x2b0] ;  /* 0x0002b00001507983 */ /* 0x002ea80000300a00 */
[----:B------:R-:W2:Y:S01]  /*31f40*/  LDL.LU.64 R82, [R1+0x2b8] ;  /* 0x0002b80001527983 */ /* 0x000ea20000300a00 */
        /* <DEDUP_REMOVED lines=8> */
[----:B------:R-:W2:Y:S01]  /*31fd0*/  LDL.LU.64 R76, [R1+0x290] ;  /* 0x00029000014c7983 */ /* 0x000ea20000300a00 */
[----:B------:R-:W-:-:S03]  /*31fe0*/  IMAD.MOV.U32 R13, RZ, RZ, R79 ;  /* 0x000000ffff0d7224 */ /* 0x000fc600078e004f */
[----:B------:R-:W2:Y:S04]  /*31ff0*/  LDL.LU.64 R78, [R1+0x298] ;  /* 0x00029800014e7983 */ /* 0x000ea80000300a00 */
[----:B------:R-:W-:Y:S01]  /*32000*/  STL [R1+0x3910], R13 ;  /* 0x0039100d01007387 */ /* 0x000fe20000100800 */
[C---:B----4-:R-:W-:Y:S03]  /*32010*/  HMMA.1688.F32.TF32 R28, R32.reuse, R52, R28 ;  /* 0x00000034201c723c */ /* 0x050fe6000008101c */
[----:B------:R-:W-:Y:S04]  /*32020*/  STL [R1+0x390c], R25 ;  /* 0x00390c1901007387 */ /* 0x000fe80000100800 */
[----:B------:R-:W-:Y:S04]  /*32030*/  STL [R1+0x3908], R17 ;  /* 0x0039081101007387 */ /* 0x000fe80000100800 */
[----:B------:R-:W-:Y:S11]  /*32040*/  STL [R1+0x3904], R20 ;  /* 0x0039041401007387 */ /* 0x000ff60000100800 */
[----:B------:R-:W-:Y:S01]  /*32050*/  @!UPT UIADD3 URZ, URZ, URZ, URZ ;  /* 0x0000003f3f3ff290 */ /* 0x000fe2000fffe03f */
[----:B------:R4:W-:Y:S01]  /*32060*/  STL [R1+0x4f0], R28 ;  /* 0x0004f01c01007387 */ /* 0x0009e20000100800 */
[----:B-1----:R-:W-:Y:S01]  /*32070*/  MOV R24, R29 ;  /* 0x0000001d00187202 */ /* 0x002fe20000000f00 */
[----:B---3--:R-:W-:Y:S02]  /*32080*/  IMAD.MOV.U32 R21, RZ, RZ, R30 ;  /* 0x000000ffff157224 */ /* 0x008fe400078e001e */
[----:B------:R-:W-:Y:S01]  /*32090*/  IMAD.MOV.U32 R16, RZ, RZ, R31 ;  /* 0x000000ffff107224 */ /* 0x000fe200078e001f */
[----:B----4-:R-:W3:Y:S04]  /*320a0*/  LDL.LU.64 R28, [R1+0x260] ;  /* 0x00026000011c7983 */ /* 0x010ee80000300a00 */
[----:B------:R-:W3:Y:S04]  /*320b0*/  LDL.LU.64 R30, [R1+0x268] ;  /* 0x00026800011e7983 */ /* 0x000ee80000300a00 */
[----:B------:R-:W-:Y:S04]  /*320c0*/  STL [R1+0x391c], R16 ;  /* 0x00391c1001007387 */ /* 0x000fe80000100800 */
[----:B------:R-:W-:Y:S04]  /*320d0*/  STL [R1+0x3918], R21 ;  /* 0x0039181501007387 */ /* 0x000fe80000100800 */
[----:B------:R1:W-:Y:S01]  /*320e0*/  STL [R1+0x3914], R24 ;  /* 0x0039141801007387 */ /* 0x0003e20000100800 */
[----:B------:R-:W-:Y:S01]  /*320f0*/  MOV R12, R91 ;  /* 0x0000005b000c7202 */ /* 0x000fe20000000f00 */
[C---:B--2---:R-:W-:Y:S08]  /*32100*/  HMMA.1688.F32.TF32 R84, R32.reuse, R48, R84 ;  /* 0x000000302054723c */ /* 0x044ff00000081054 */
[----:B------:R-:W-:Y:S11]  /*32110*/  HMMA.1688.F32.TF32 R80, R32, R44, R80 ;  /* 0x0000002c2050723c */ /* 0x000ff60000081050 */
[----:B------:R-:W-:Y:S05]  /*32120*/  @!UPT UIADD3 URZ, URZ, URZ, URZ ;  /* 0x0000003f3f3ff290 */ /* 0x000fea000fffe03f */
[----:B------:R-:W-:Y:S02]  /*32130*/  IMAD.MOV.U32 R20, RZ, RZ, R87 ;  /* 0x000000ffff147224 */ /* 0x000fe400078e0057 */
[----:B------:R-:W-:Y:S01]  /*32140*/  IMAD.MOV.U32 R17, RZ, RZ, R86 ;  /* 0x000000ffff117224 */ /* 0x000fe200078e0056 */
[----:B------:R-:W-:Y:S01]  /*32150*/  MOV R25, R85 ;  /* 0x0000005500197202 */ /* 0x000fe20000000f00 */
[----:B------:R-:W-:Y:S01]  /*32160*/  IMAD.MOV.U32 R13, RZ, RZ, R84 ;  /* 0x000000ffff0d7224 */ /* 0x000fe200078e0054 */
[----:B------:R-:W-:Y:S03]  /*32170*/  STL [R1+0x392c], R20 ;  /* 0x00392c1401007387 */ /* 0x000fe60000100800 */
[----:B-1----:R-:W-:Y:S01]  /*32180*/  IMAD.MOV.U32 R24, RZ, RZ, R83 ;  /* 0x000000ffff187224 */ /* 0x002fe200078e0053 */
[----:B------:R-:W-:Y:S01]  /*32190*/  STL [R1+0x3928], R17 ;  /* 0x0039281101007387 */ /* 0x000fe20000100800 */
[----:B------:R-:W-:Y:S01]  /*321a0*/  MOV R21, R82 ;  /* 0x0000005200157202 */ /* 0x000fe20000000f00 */
[----:B------:R-:W-:-:S02]  /*321b0*/  IMAD.MOV.U32 R16, RZ, RZ, R81 ;  /* 0x000000ffff107224 */ /* 0x000fc400078e0051 */
[----:B------:R-:W-:Y:S04]  /*321c0*/  STL [R1+0x3924], R13 ;  /* 0x0039240d01007387 */ /* 0x000fe80000100800 */
[----:B------:R1:W-:Y:S01]  /*321d0*/  STL [R1+0x3920], R25 ;  /* 0x0039201901007387 */ /* 0x0003e20000100800 */
[----:B------:R-:W-:Y:S03]  /*321e0*/  HMMA.1688.F32.TF32 R76, R32, R40, R76 ;  /* 0x00000028204c723c */ /* 0x000fe6000008104c */
[----:B------:R2:W-:Y:S04]  /*321f0*/  STL [R1+0x4d0], R80 ;  /* 0x0004d05001007387 */ /* 0x0005e80000100800 */
[----:B------:R4:W-:Y:S04]  /*32200*/  STL [R1+0x3938], R24 ;  /* 0x0039381801007387 */ /* 0x0009e80000100800 */
[----:B------:R-:W-:Y:S04]  /*32210*/  STL [R1+0x3934], R21 ;  /* 0x0039341501007387 */ /* 0x000fe80000100800 */
[----:B------:R1:W-:Y:S09]  /*32220*/  STL [R1+0x3930], R16 ;  /* 0x0039301001007387 */ /* 0x0003f20000100800 */
[----:B-1----:R-:W-:Y:S01]  /*32230*/  IMAD.MOV.U32 R25, RZ, RZ, R79 ;  /* 0x000000ffff197224 */ /* 0x002fe200078e004f */
[----:B------:R-:W-:Y:S01]  /*32240*/  MOV R13, R78 ;  /* 0x0000004e000d7202 */ /* 0x000fe20000000f00 */
[----:B------:R-:W-:-:S02]  /*32250*/  IMAD.MOV.U32 R20, RZ, RZ, R76 ;  /* 0x000000ffff147224 */ /* 0x000fc400078e004c */
[----:B------:R-:W-:Y:S01]  /*32260*/  IMAD.MOV.U32 R17, RZ, RZ, R77 ;  /* 0x000000ffff117224 */ /* 0x000fe200078e004d */
[----:B------:R-:W-:Y:S04]  /*32270*/  STL [R1+0x3948], R25 ;  /* 0x0039481901007387 */ /* 0x000fe80000100800 */
[----:B------:R-:W-:Y:S04]  /*32280*/  STL [R1+0x3944], R13 ;  /* 0x0039440d01007387 */ /* 0x000fe80000100800 */
[----:B------:R1:W-:Y:S04]  /*32290*/  STL [R1+0x3940], R20 ;  /* 0x0039401401007387 */ /* 0x0003e80000100800 */
[----:B------:R1:W-:Y:S01]  /*322a0*/  STL [R1+0x393c], R17 ;  /* 0x00393c1101007387 */ /* 0x0003e20000100800 */
[----:B---3--:R-:W-:Y:S11]  /*322b0*/  HMMA.1688.F32.TF32 R28, R32, R36, R28 ;  /* 0x00000024201c723c */ /* 0x008ff6000008101c */
[----:B------:R-:W-:Y:S11]  /*322c0*/  @!UPT UIADD3 URZ, URZ, URZ, URZ ;  /* 0x0000003f3f3ff290 */ /* 0x000ff6000fffe03f */
[----:B------:R-:W-:Y:S01]  /*322d0*/  @!UPT UIADD3 URZ, URZ, URZ, URZ ;  /* 0x0000003f3f3ff290 */ /* 0x000fe2000fffe03f */
[----:B------:R-:W-:Y:S04]  /*322e0*/  STL [R1+0x4a0], R28 ;  /* 0x0004a01c01007387 */ /* 0x000fe80000100800 */
[----:B------:R-:W3:Y:S04]  /*322f0*/  LDL.LU R4, [R1+0x1b0] ;  /* 0x0001b00001047983 */ /* 0x000ee80000300800 */
        /* <DEDUP_REMOVED lines=22> */
[----:B------:R-:W3:Y:S01]  /*32460*/  LDL.LU R11, [R1+0xfc] ;  /* 0x0000fc00010b7983 */ /* 0x000ee20000300800 */
[----:B------:R-:W-:-:S03]  /*32470*/  IMAD.MOV.U32 R76, RZ, RZ, R14 ;  /* 0x000000ffff4c7224 */ /* 0x000fc600078e000e */
[----:B--2---:R-:W2:Y:S01]  /*32480*/  LDL.LU R80, [R1+0x60] ;  /* 0x0000600001507983 */ /* 0x004ea20000300800 */
[----:B------:R-:W-:-:S03]  /*32490*/  IMAD.MOV.U32 R77, RZ, RZ, R15 ;  /* 0x000000ffff4d7224 */ /* 0x000fc600078e000f */
[----:B------:R-:W2:Y:S01]  /*324a0*/  LDL.LU R81, [R1+0x64] ;  /* 0x0000640001517983 */ /* 0x000ea20000300800 */
[----:B------:R-:W-:-:S03]  /*324b0*/  IMAD.MOV.U32 R78, RZ, RZ, R18 ;  /* 0x000000ffff4e7224 */ /* 0x000fc600078e0012 */
[----:B------:R-:W2:Y:S01]  /*324c0*/  LDL.LU R82, [R1+0x68] ;  /* 0x0000680001527983 */ /* 0x000ea20000300800 */
[----:B------:R-:W-:-:S03]  /*324d0*/  MOV R79, R26 ;  /* 0x0000001a004f7202 */ /* 0x000fc60000000f00 */
[----:B------:R-:W2:Y:S01]  /*324e0*/  LDL.LU R83, [R1+0x6c] ;  /* 0x00006c0001537983 */ /* 0x000ea20000300800 */
[----:B------:R-:W-:-:S03]  /*324f0*/  IMAD.MOV.U32 R32, RZ, RZ, R27 ;  /* 0x000000ffff207224 */ /* 0x000fc600078e001b */
[----:B------:R-:W3:Y:S04]  /*32500*/  LDL.LU R14, [R1+0x3a84] ;  /* 0x003a8400010e7983 */ /* 0x000ee80000300800 */
[----:B------:R-:W3:Y:S01]  /*32510*/  LDL.LU R15, [R1+0x3a80] ;  /* 0x003a8000010f7983 */ /* 0x000ee20000300800 */
[----:B------:R-:W-:-:S03]  /*32520*/  IMAD.MOV.U32 R33, RZ, RZ, R19 ;  /* 0x000000ffff217224 */ /* 0x000fc600078e0013 */
[----:B------:R-:W2:Y:S01]  /*32530*/  LDL.LU R18, [R1+0x3a7c] ;  /* 0x003a7c0001127983 */ /* 0x000ea20000300800 */
[----:B------:R-:W-:-:S03]  /*32540*/  IMAD.MOV.U32 R34, RZ, RZ, R22 ;  /* 0x000000ffff227224 */ /* 0x000fc600078e0016 */
[----:B------:R-:W2:Y:S01]  /*32550*/  LDL.LU R26, [R1+0x3a78] ;  /* 0x003a7800011a7983 */ /* 0x000ea20000300800 */
[----:B------:R-:W-:-:S03]  /*32560*/  MOV R35, R23 ;  /* 0x0000001700237202 */ /* 0x000fc60000000f00 */
[----:B------:R-:W2:Y:S04]  /*32570*/  LDL.LU R27, [R1+0x3a74] ;  /* 0x003a7400011b7983 */ /* 0x000ea80000300800 */
[----:B------:R-:W2:Y:S04]  /*32580*/  LDL.LU R19, [R1+0x3a70] ;  /* 0x003a700001137983 */ /* 0x000ea80000300800 */
[----:B------:R-:W2:Y:S04]  /*32590*/  LDL.LU R22, [R1+0x3a6c] ;  /* 0x003a6c0001167983 */ /* 0x000ea80000300800 */
[----:B------:R-:W2:Y:S01]  /*325a0*/  LDL.LU R23, [R1+0x3a68] ;  /* 0x003a680001177983 */ /* 0x000ea20000300800 */
[C---:B------:R-:W-:Y:S08]  /*325b0*/  HMMA.1688.F32.TF32 R244, R240.reuse, R66, R244 ;  /* 0x00000042f0f4723c */ /* 0x040ff000000810f4 */
[C---:B------:R-:W-:Y:S01]  /*325c0*/  HMMA.1688.F32.TF32 R248, R240.reuse, R62, R248 ;  /* 0x0000003ef0f8723c */ /* 0x040fe200000810f8 */
[----:B----4-:R-:W-:Y:S01]  /*325d0*/  IMAD.MOV.U32 R24, RZ, RZ, R29 ;  /* 0x000000ffff187224 */ /* 0x010fe200078e001d */
[----:B------:R-:W-:Y:S01]  /*325e0*/  MOV R16, R31 ;  /* 0x0000001f00107202 */ /* 0x000fe20000000f00 */
[----:B------:R-:W-:Y:S01]  /*325f0*/  IMAD.MOV.U32 R21, RZ, RZ, R30 ;  /* 0x000000ffff157224 */ /* 0x000fe200078e001e */
[----:B------:R-:W-:Y:S04]  /*32600*/  LDS R28, [R252+0x2080] ;  /* 0x00208000fc1c7984 */ /* 0x000fe80000000800 */
[C---:B---3--:R-:W-:Y:S01]  /*32610*/  HMMA.1688.F32.TF32 R4, R240.reuse, R14, R4 ;  /* 0x0000000ef004723c */ /* 0x048fe20000081004 */
[----:B------:R-:W-:Y:S04]  /*32620*/  LDS R30, [R252+0x3080] ;  /* 0x00308000fc1e7984 */ /* 0x000fe80000000800 */
[----:B------:R-:W-:Y:S03]  /*32630*/  LDS R29, [R3+0x2080] ;  /* 0x00208000031d7984 */ /* 0x000fe60000000800 */
[C---:B--2---:R-:W-:Y:S01]  /*32640*/  HMMA.1688.F32.TF32 R80, R240.reuse, R74, R80 ;  /* 0x0000004af050723c */ /* 0x044fe20000081050 */
[----:B------:R-:W2:Y:S07]  /*32650*/  LDS R31, [R3+0x3080] ;  /* 0x00308000031f7984 */ /* 0x000eae0000000800 */
[C---:B------:R-:W-:Y:S08]  /*32660*/  HMMA.1688.F32.TF32 R96, R240.reuse, R26, R96 ;  /* 0x0000001af060723c */ /* 0x040ff00000081060 */
[C---:B------:R-:W-:Y:S08]  /*32670*/  HMMA.1688.F32.TF32 R92, R240.reuse, R22, R92 ;  /* 0x00000016f05c723c */ /* 0x040ff0000008105c */
[----:B------:R-:W-:Y:S08]  /*32680*/  HMMA.1688.F32.TF32 R88, R240, R18, R88 ;  /* 0x00000012f058723c */ /* 0x000ff00000081058 */
[----:B-1----:R-:W-:Y:S01]  /*32690*/  IMAD.MOV.U32 R20, RZ, RZ, R98 ;  /* 0x000000ffff147224 */ /* 0x002fe200078e0062 */
[----:B------:R-:W-:Y:S01]  /*326a0*/  MOV R17, R99 ;  /* 0x0000006300117202 */ /* 0x000fe20000000f00 */
[----:B------:R-:W-:Y:S01]  /*326b0*/  IMAD.MOV.U32 R25, RZ, RZ, R96 ;  /* 0x000000ffff197224 */ /* 0x000fe200078e0060 */
[----:B------:R-:W3:Y:S01]  /*326c0*/  LDL.LU.64 R98, [R1+0x3a60] ;  /* 0x003a600001627983 */ /* 0x000ee20000300a00 */
[----:B------:R-:W-:-:S03]  /*326d0*/  IMAD.MOV.U32 R13, RZ, RZ, R97 ;  /* 0x000000ffff0d7224 */ /* 0x000fc600078e0061 */
[----:B------:R-:W3:Y:S04]  /*326e0*/  LDL.LU.64 R96, [R1+0x3a58] ;  /* 0x003a580001607983 */ /* 0x000ee80000300a00 */
[----:B------:R-:W-:Y:S04]  /*326f0*/  STL.64 [R1+0x4b0], R92 ;  /* 0x0004b05c01007387 */ /* 0x000fe80000100a00 */
[----:B------:R1:W-:Y:S01]  /*32700*/  STL.64 [R1+0x4b8], R94 ;  /* 0x0004b85e01007387 */ /* 0x0003e20000100a00 */
[----:B------:R-:W-:Y:S01]  /*32710*/  IMAD.MOV.U32 R57, RZ, RZ, R6 ;  /* 0x000000ffff397224 */ /* 0x000fe200078e0006 */
[----:B------:R-:W-:-:S02]  /*32720*/  MOV R56, R7 ;  /* 0x0000000700387202 */ /* 0x000fc40000000f00 */
[----:B-1----:R-:W4:Y:S04]  /*32730*/  LDL.LU.64 R94, [R1+0x3a50] ;  /* 0x003a5000015e7983 */ /* 0x002f280000300a00 */
[----:B------:R-:W4:Y:S04]  /*32740*/  LDL.LU.64 R92, [R1+0x3a48] ;  /* 0x003a4800015c7983 */ /* 0x000f280000300a00 */
[----:B------:R-:W-:Y:S04]  /*32750*/  STL.64 [R1+0x570], R88 ;  /* 0x0005705801007387 */ /* 0x000fe80000100a00 */
[----:B------:R1:W-:Y:S04]  /*32760*/  STL.64 [R1+0x578], R90 ;  /* 0x0005785a01007387 */ /* 0x0003e80000100a00 */
[----:B-1----:R-:W2:Y:S04]  /*32770*/  LDL.LU.64 R90, [R1+0x3a40] ;  /* 0x003a4000015a7983 */ /* 0x002ea80000300a00 */
[----:B------:R-:W2:Y:S04]  /*32780*/  LDL.LU.64 R88, [R1+0x3a38] ;  /* 0x003a380001587983 */ /* 0x000ea80000300a00 */
[----:B------:R-:W2:Y:S01]  /*32790*/  LDL.LU.64 R6, [R1+0x3a30] ;  /* 0x003a300001067983 */ /* 0x000ea20000300a00 */
[----:B------:R-:W-:-:S02]  /*327a0*/  IMAD.MOV.U32 R60, RZ, RZ, R5 ;  /* 0x000000ffff3c7224 */ /* 0x000fc400078e0005 */
[----:B------:R-:W-:Y:S02]  /*327b0*/  IMAD.MOV.U32 R61, RZ, RZ, R4 ;  /* 0x000000ffff3d7224 */ /* 0x000fe400078e0004 */
[----:B------:R-:W3:Y:S04]  /*327c0*/  LDL.LU.64 R4, [R1+0x3a28] ;  /* 0x003a280001047983 */ /* 0x000ee80000300a00 */
[----:B------:R-:W-:Y:S04]  /*327d0*/  STL [R1+0x386c], R56 ;  /* 0x00386c3801007387 */ /* 0x000fe80000100800 */
[----:B------:R-:W-:Y:S04]  /*327e0*/  STL [R1+0x3868], R57 ;  /* 0x0038683901007387 */ /* 0x000fe80000100800 */
[----:B------:R-:W-:Y:S04]  /*327f0*/  STL [R1+0x3864], R60 ;  /* 0x0038643c01007387 */ /* 0x000fe80000100800 */
[----:B------:R-:W-:Y:S01]  /*32800*/  STL [R1+0x3860], R61 ;  /* 0x0038603d01007387 */ /* 0x000fe20000100800 */
[C---:B--2---:R-:W-:Y:S11]  /*32810*/  HMMA.1688.F32.TF32 R8, R240.reuse, R6, R8 ;  /* 0x00000006f008723c */ /* 0x044ff60000081008 */
[----:B------:R-:W-:Y:S11]  /*32820*/  @!UPT UIADD3 URZ, URZ, URZ, URZ ;  /* 0x0000003f3f3ff290 */ /* 0x000ff6000fffe03f */
[----:B------:R-:W-:Y:S01]  /*32830*/  @!UPT UIADD3 URZ, URZ, URZ, URZ ;  /* 0x0000003f3f3ff290 */ /* 0x000fe2000fffe03f */
[----:B------:R-:W-:Y:S04]  /*32840*/  STL.64 [R1+0x650], R8 ;  /* 0x0006500801007387 */ /* 0x000fe80000100a00 */
[----:B------:R1:W-:Y:S04]  /*32850*/  STL.64 [R1+0x658], R10 ;  /* 0x0006580a01007387 */ /* 0x0003e80000100a00 */
[----:B-1----:R-:W2:Y:S01]  /*32860*/  LDL.LU.64 R10, [R1+0x3a20] ;  /* 0x003a2000010a7983 */ /* 0x002ea20000300a00 */
[----:B------:R-:W-:Y:S01]  /*32870*/  HMMA.1688.F32.TF32 R76, R240, R70, R76 ;  /* 0x00000046f04c723c */ /* 0x000fe2000008104c */
[----:B------:R-:W-:-:S02]  /*32880*/  IMAD.MOV.U32 R73, RZ, RZ, R81 ;  /* 0x000000ffff497224 */ /* 0x000fc400078e0051 */
[----:B------:R-:W-:-:S05]  /*32890*/  IMAD.MOV.U32 R72, RZ, RZ, R80 ;  /* 0x000000ffff487224 */ /* 0x000fca00078e0050 */
[C---:B--2---:R-:W-:Y:S11]  /*328a0*/  HMMA.1688.F32.TF32 R84, R240.reuse, R10, R84 ;  /* 0x0000000af054723c */ /* 0x044ff60000081054 */
[----:B------:R-:W-:Y:S11]  /*328b0*/  @!UPT UIADD3 URZ, URZ, URZ, URZ ;  /* 0x0000003f3f3ff290 */ /* 0x000ff6000fffe03f */
[----:B------:R-:W-:Y:S01]  /*328c0*/  @!UPT UIADD3 URZ, URZ, URZ, URZ ;  /* 0x0000003f3f3ff290 */ /* 0x000fe2000fffe03f */
[----:B------:R-:W-:Y:S04]  /*328d0*/  STL.64 [R1+0x690], R84 ;  /* 0x0006905401007387 */ /* 0x000fe80000100a00 */
[----:B------:R1:W-:Y:S04]  /*328e0*/  STL.64 [R1+0x698], R86 ;  /* 0x0006985601007387 */ /* 0x0003e80000100a00 */
[----:B-1----:R-:W2:Y:S04]  /*328f0*/  LDL.LU.64 R86, [R1+0x3a18] ;  /* 0x003a180001567983 */ /* 0x002ea80000300a00 */
[----:B------:R-:W2:Y:S04]  /*32900*/  LDL.LU.64 R84, [R1+0x3a10] ;  /* 0x003a100001547983 */ /* 0x000ea80000300a00 */
[----:B------:R1:W-:Y:S04]  /*32910*/  STL.64 [R1+0x8d8], R82 ;  /* 0x0008d85201007387 */ /* 0x0003e80000100a00 */
[----:B-1----:R-:W2:Y:S04]  /*32920*/  LDL.LU.64 R82, [R1+0x3a08] ;  /* 0x003a080001527983 */ /* 0x002ea80000300a00 */
[----:B------:R-:W2:Y:S04]  /*32930*/  LDL.LU.64 R80, [R1+0x3a00] ;  /* 0x003a000001507983 */ /* 0x000ea80000300a00 */
[----:B------:R-:W-:Y:S04]  /*32940*/  STL [R1+0x379c], R73 ;  /* 0x00379c4901007387 */ /* 0x000fe80000100800 */
[----:B------:R-:W-:Y:S04]  /*32950*/  STL [R1+0x3798], R72 ;  /* 0x0037984801007387 */ /* 0x000fe80000100800 */
[----:B------:R-:W-:Y:S04]  /*32960*/  STL.64 [R1+0x8c0], R76 ;  /* 0x0008c04c01007387 */ /* 0x000fe80000100a00 */
[----:B------:R1:W-:Y:S04]  /*32970*/  STL.64 [R1+0x8c8], R78 ;  /* 0x0008c84e01007387 */ /* 0x0003e80000100a00 */
[----:B-1----:R-:W2:Y:S04]  /*32980*/  LDL.LU.64 R78, [R1+0x39f8] ;  /* 0x0039f800014e7983 */ /* 0x002ea80000300a00 */
[----:B------:R-:W2:Y:S04]  /*32990*/  LDL.LU.64 R76, [R1+0x39f0] ;  /* 0x0039f000014c7983 */ /* 0x000ea80000300a00 */
[----:B------:R-:W-:Y:S04]  /*329a0*/  STL.64 [R1+0x8b0], R244 ;  /* 0x0008b0f401007387 */ /* 0x000fe80000100a00 */
[----:B------:R1:W-:Y:S04]  /*329b0*/  STL.64 [R1+0x8b8], R246 ;  /* 0x0008b8f601007387 */ /* 0x0003e80000100a00 */
[----:B-1----:R-:W2:Y:S04]  /*329c0*/  LDL.LU.64 R246, [R1+0x39e8] ;  /* 0x0039e80001f67983 */ /* 0x002ea80000300a00 */
[----:B------:R-:W2:Y:S04]  /*329d0*/  LDL.LU.64 R244, [R1+0x39e0] ;  /* 0x0039e00001f47983 */ /* 0x000ea80000300a00 */
[----:B------:R-:W-:Y:S04]  /*329e0*/  STL.64 [R1+0x8a0], R248 ;  /* 0x0008a0f801007387 */ /* 0x000fe80000100a00 */
[----:B------:R1:W-:Y:S04]  /*329f0*/  STL.64 [R1+0x8a8], R250 ;  /* 0x0008a8fa01007387 */ /* 0x0003e80000100a00 */
[----:B-1----:R-:W3:Y:S04]  /*32a00*/  LDL.LU.64 R250, [R1+0x39d8] ;  /* 0x0039d80001fa7983 */ /* 0x002ee80000300a00 */
[----:B------:R-:W3:Y:S01]  /*32a10*/  LDL.LU.64 R248, [R1+0x39d0] ;  /* 0x0039d00001f87983 */ /* 0x000ee20000300a00 */
[C---:B------:R-:W-:Y:S11]  /*32a20*/  HMMA.1688.F32.TF32 R32, R240.reuse, R58, R32 ;  /* 0x0000003af020723c */ /* 0x040ff60000081020 */
[----:B------:R-:W-:Y:S11]  /*32a30*/  @!UPT UIADD3 URZ, URZ, URZ, URZ ;  /* 0x0000003f3f3ff290 */ /* 0x000ff6000fffe03f */
[----:B------:R-:W-:Y:S01]  /*32a40*/  @!UPT UIADD3 URZ, URZ, URZ, URZ ;  /* 0x0000003f3f3ff290 */ /* 0x000fe2000fffe03f */
[----:B------:R-:W-:Y:S04]  /*32a50*/  STL.64 [R1+0x890], R32 ;  /* 0x0008902001007387 */ /* 0x000fe80000100a00 */
[----:B------:R3:W-:Y:S01]  /*32a60*/  STL.64 [R1+0x898], R34 ;  /* 0x0008982201007387 */ /* 0x0007e20000100a00 */
[C---:B--2---:R-:W-:Y:S08]  /*32a70*/  HMMA.1688.F32.TF32 R244, R240.reuse, R50, R244 ;  /* 0x00000032f0f4723c */ /* 0x044ff000000810f4 */
[C---:B---3--:R-:W-:Y:S11]  /*32a80*/  HMMA.1688.F32.TF32 R32, R240.reuse, R54, R248 ;  /* 0x00000036f020723c */ /* 0x048ff600000810f8 */
[----:B------:R-:W-:Y:S11]  /*32a90*/  @!UPT UIADD3 URZ, URZ, URZ, URZ ;  /* 0x0000003f3f3ff290 */ /* 0x000ff6000fffe03f */
[----:B------:R-:W-:Y:S01]  /*32aa0*/  @!UPT UIADD3 URZ, URZ, URZ, URZ ;  /* 0x0000003f3f3ff290 */ /* 0x000fe2000fffe03f */
[----:B------:R-:W-:Y:S01]  /*32ab0*/  STL [R1+0x880], R32 ;  /* 0x0008802001007387 */ /* 0x000fe20000100800 */
[----:B------:R-:W-:Y:S01]  /*32ac0*/  IMAD.MOV.U32 R73, RZ, RZ, R33 ;  /* 0x000000ffff497224 */ /* 0x000fe200078e0021 */
[----:B------:R-:W-:Y:S02]  /*32ad0*/  MOV R72, R34 ;  /* 0x0000002200487202 */ /* 0x000fe40000000f00 */
[----:B------:R1:W-:Y:S02]  /*32ae0*/  STL [R1+0x88c], R35 ;  /* 0x00088c2301007387 */ /* 0x0003e40000100800 */
[----:B-1----:R-:W-:Y:S02]  /*32af0*/  HMMA.1688.F32.TF32 R32, R240, R46, R76 ;  /* 0x0000002ef020723c */ /* 0x002fe4000008104c */
[----:B------:R-:W-:Y:S04]  /*32b00*/  STL [R1+0x37a4], R72 ;  /* 0x0037a44801007387 */ /* 0x000fe80000100800 */
[----:B------:R-:W-:Y:S04]  /*32b10*/  STL [R1+0x37a0], R73 ;  /* 0x0037a04901007387 */ /* 0x000fe80000100800 */
[----:B------:R-:W-:Y:S04]  /*32b20*/  STL.64 [R1+0x870], R244 ;  /* 0x000870f401007387 */ /* 0x000fe80000100a00 */
[----:B------:R-:W-:Y:S09]  /*32b30*/  STL.64 [R1+0x878], R246 ;  /* 0x000878f601007387 */ /* 0x000ff20000100a00 */
[----:B------:R1:W-:Y:S01]  /*32b40*/  STL.64 [R1+0x868], R34 ;  /* 0x0008682201007387 */ /* 0x0003e20000100a00 */
[----:B------:R-:W-:-:S02]  /*32b50*/  IMAD.MOV.U32 R44, RZ, RZ, R32 ;  /* 0x000000ffff2c7224 */ /* 0x000fc400078e0020 */
[----:B------:R-:W-:Y:S02]  /*32b60*/  IMAD.MOV.U32 R45, RZ, RZ, R33 ;  /* 0x000000ffff2d7224 */ /* 0x000fe400078e0021 */
[----:B-1----:R-:W-:Y:S03]  /*32b70*/  HMMA.1688.F32.TF32 R32, R240, R42, R80 ;  /* 0x0000002af020723c */ /* 0x002fe60000081050 */
[----:B------:R-:W-:Y:S04]  /*32b80*/  STL [R1+0x37ac], R45 ;  /* 0x0037ac2d01007387 */ /* 0x000fe80000100800 */
[----:B------:R1:W-:Y:S04]  /*32b90*/  STL [R1+0x37a8], R44 ;  /* 0x0037a82c01007387 */ /* 0x0003e80000100800 */
[----:B------:R-:W2:Y:S04]  /*32ba0*/  LDL.LU R80, [R1+0x1a0] ;  /* 0x0001a00001507983 */ /* 0x000ea80000300800 */
[----:B------:R-:W2:Y:S04]  /*32bb0*/  LDL.LU R81, [R1+0x1a4] ;  /* 0x0001a40001517983 */ /* 0x000ea80000300800 */
[----:B------:R-:W2:Y:S04]  /*32bc0*/  LDL.LU R82, [R1+0x1a8] ;  /* 0x0001a80001527983 */ /* 0x000ea80000300800 */
[----:B------:R-:W2:Y:S04]  /*32bd0*/  LDL.LU R83, [R1+0x1ac] ;  /* 0x0001ac0001537983 */ /* 0x000ea80000300800 */
[----:B------:R-:W3:Y:S04]  /*32be0*/  LDL.LU R244, [R1+0x390] ;  /* 0x0003900001f47983 */ /* 0x000ee80000300800 */
[----:B------:R-:W3:Y:S04]  /*32bf0*/  LDL.LU R245, [R1+0x394] ;  /* 0x0003940001f57983 */ /* 0x000ee80000300800 */
[----:B------:R-:W3:Y:S04]  /*32c00*/  LDL.LU R246, [R1+0x398] ;  /* 0x0003980001f67983 */ /* 0x000ee80000300800 */
[----:B------:R-:W3:Y:S01]  /*32c10*/  LDL.LU R247, [R1+0x39c] ;  /* 0x00039c0001f77983 */ /* 0x000ee20000300800 */
[----:B------:R-:W-:-:S03]  /*32c20*/  MOV R49, R33 ;  /* 0x0000002100317202 */ /* 0x000fc60000000f00 */
[----:B------:R-:W2:Y:S01]  /*32c30*/  LDL.LU R248, [R1+0xb0] ;  /* 0x0000b00001f87983 */ /* 0x000ea20000300800 */
[----:B------:R-:W-:-:S03]  /*32c40*/  IMAD.MOV.U32 R48, RZ, RZ, R32 ;  /* 0x000000ffff307224 */ /* 0x000fc600078e0020 */
[----:B------:R-:W2:Y:S01]  /*32c50*/  LDL.LU R249, [R1+0xb4] ;  /* 0x0000b40001f97983 */ /* 0x000ea20000300800 */
[----:B------:R-:W-:-:S03]  /*32c60*/  IMAD.MOV.U32 R72, RZ, RZ, R34 ;  /* 0x000000ffff487224 */ /* 0x000fc600078e0022 */
[----:B------:R-:W2:Y:S01]  /*32c70*/  LDL.LU R250, [R1+0xb8] ;  /* 0x0000b80001fa7983 */ /* 0x000ea20000300800 */
[----:B------:R-:W-:-:S03]  /*32c80*/  IMAD.MOV.U32 R73, RZ, RZ, R35 ;  /* 0x000000ffff497224 */ /* 0x000fc600078e0023 */
[----:B------:R-:W2:Y:S04]  /*32c90*/  LDL.LU R251, [R1+0xbc] ;  /* 0x0000bc0001fb7983 */ /* 0x000ea80000300800 */
[----:B------:R-:W2:Y:S04]  /*32ca0*/  LDL.LU R76, [R1+0x100] ;  /* 0x00010000014c7983 */ /* 0x000ea80000300800 */
[----:B------:R-:W2:Y:S04]  /*32cb0*/  LDL.LU R77, [R1+0x104] ;  /* 0x00010400014d7983 */ /* 0x000ea80000300800 */
[----:B------:R-:W2:Y:S04]  /*32cc0*/  LDL.LU R78, [R1+0x108] ;  /* 0x00010800014e7983 */ /* 0x000ea80000300800 */
[----:B------:R-:W2:Y:S01]  /*32cd0*/  LDL.LU R79, [R1+0x10c] ;  /* 0x00010c00014f7983 */ /* 0x000ea20000300800 */
[----:B------:R-:W-:Y:S03]  /*32ce0*/  HMMA.1688.F32.TF32 R32, R240, R38, R84 ;  /* 0x00000026f020723c */ /* 0x000fe60000081054 */
[----:B------:R-:W-:Y:S04]  /*32cf0*/  STL [R1+0x37bc], R49 ;  /* 0x0037bc3101007387 */ /* 0x000fe80000100800 */
[----:B------:R-:W-:Y:S04]  /*32d00*/  STL [R1+0x37b8], R48 ;  /* 0x0037b83001007387 */ /* 0x000fe80000100800 */
[----:B------:R-:W-:Y:S04]  /*32d10*/  STL [R1+0x37b4], R72 ;  /* 0x0037b44801007387 */ /* 0x000fe80000100800 */
[----:B------:R-:W-:Y:S04]  /*32d20*/  STL [R1+0x37b0], R73 ;  /* 0x0037b04901007387 */ /* 0x000fe80000100800 */
[----:B------:R-:W2:Y:S04]  /*32d30*/  LDL.LU R240, [R1+0x2c0] ;  /* 0x0002c00001f07983 */ /* 0x000ea80000300800 */
[----:B------:R-:W2:Y:S04]  /*32d40*/  LDL.LU R241, [R1+0x2c4] ;  /* 0x0002c40001f17983 */ /* 0x000ea80000300800 */
[----:B------:R-:W2:Y:S04]  /*32d50*/  LDL.LU R242, [R1+0x2c8] ;  /* 0x0002c80001f27983 */ /* 0x000ea80000300800 */
[----:B------:R-:W2:Y:S04]  /*32d60*/  LDL.LU R243, [R1+0x2cc] ;  /* 0x0002cc0001f37983 */ /* 0x000ea80000300800 */
[----:B------:R-:W4:Y:S04]  /*32d70*/  LDL.LU R84, [R1+0x230] ;  /* 0x0002300001547983 */ /* 0x000f280000300800 */
[----:B------:R-:W4:Y:S04]  /*32d80*/  LDL.LU R85, [R1+0x234] ;  /* 0x0002340001557983 */ /* 0x000f280000300800 */
[----:B------:R-:W4:Y:S04]  /*32d90*/  LDL.LU R86, [R1+0x238] ;  /* 0x0002380001567983 */ /* 0x000f280000300800 */
[----:B------:R-:W4:Y:S01]  /*32da0*/  LDL.LU R87, [R1+0x23c] ;  /* 0x00023c0001577983 */ /* 0x000f220000300800 */
[----:B-1----:R-:W-:Y:S01]  /*32db0*/  IMAD.MOV.U32 R44, RZ, RZ, R35 ;  /* 0x000000ffff2c7224 */ /* 0x002fe200078e0023 */
[----:B------:R-:W-:Y:S01]  /*32dc0*/  MOV R53, R33 ;  /* 0x0000002100357202 */ /* 0x000fe20000000f00 */
[----:B------:R-:W-:Y:S01]  /*32dd0*/  IMAD.MOV.U32 R52, RZ, RZ, R32 ;  /* 0x000000ffff347224 */ /* 0x000fe200078e0020 */
[----:B------:R-:W-:Y:S01]  /*32de0*/  LDS R33, [R3+0x2100] ;  /* 0x0021000003217984 */ /* 0x000fe20000000800 */
[----:B------:R-:W-:-:S03]  /*32df0*/  IMAD.MOV.U32 R45, RZ, RZ, R34 ;  /* 0x000000ffff2d7224 */ /* 0x000fc600078e0022 */
[----:B------:R-:W-:Y:S04]  /*32e00*/  STL [R1+0x37cc], R44 ;  /* 0x0037cc2c01007387 */ /* 0x000fe80000100800 */
[----:B------:R-:W-:Y:S04]  /*32e10*/  STL [R1+0x37c8], R53 ;  /* 0x0037c83501007387 */ /* 0x000fe80000100800 */
[----:B------:R-:W-:Y:S04]  /*32e20*/  STL [R1+0x37c4], R52 ;  /* 0x0037c43401007387 */ /* 0x000fe80000100800 */
[----:B------:R-:W-:Y:S04]  /*32e30*/  STL [R1+0x37c0], R45 ;  /* 0x0037c02d01007387 */ /* 0x000fe80000100800 */
[----:B------:R-:W-:Y:S04]  /*32e40*/  LDS R32, [R252+0x2100] ;  /* 0x00210000fc207984 */ /* 0x000fe80000000800 */
[----:B------:R-:W-:Y:S04]  /*32e50*/  LDS R34, [R252+0x3100] ;  /* 0x00310000fc227984 */ /* 0x000fe80000000800 */
[----:B------:R-:W1:Y:S01]  /*32e60*/  LDS R35, [R3+0x3100] ;  /* 0x0031000003237984 */ /* 0x000e620000000800 */
[C---:B---3--:R-:W-:Y:S11]  /*32e70*/  HMMA.1688.F32.TF32 R244, R28.reuse, R26, R244 ;  /* 0x0000001a1cf4723c */ /* 0x048ff600000810f4 */
[----:B------:R-:W-:Y:S11]  /*32e80*/  @!UPT UIADD3 URZ, URZ, URZ, URZ ;  /* 0x0000003f3f3ff290 */ /* 0x000ff6000fffe03f */
[----:B------:R-:W-:Y:S01]  /*32e90*/  @!UPT UIADD3 URZ, URZ, URZ, URZ ;  /* 0x0000003f3f3ff290 */ /* 0x000fe2000fffe03f */
[----:B------:R-:W-:Y:S04]  /*32ea0*/  STL.64 [R1+0x3888], R246 ;  /* 0x003888f601007387 */ /* 0x000fe80000100a00 */
[----:B------:R-:W-:Y:S01]  /*32eb0*/  STL.64 [R1+0x3880], R244 ;  /* 0x003880f401007387 */ /* 0x000fe20000100a00 */
[C---:B--2---:R-:W-:Y:S08]  /*32ec0*/  HMMA.1688.F32.TF32 R240, R28.reuse, R22, R240 ;  /* 0x000000161cf0723c */ /* 0x044ff000000810f0 */
[C---:B----4-:R-:W-:Y:S11]  /*32ed0*/  HMMA.1688.F32.TF32 R84, R28.reuse, R18, R84 ;  /* 0x000000121c54723c */ /* 0x050ff60000081054 */
[----:B------:R-:W-:Y:S04]  /*32ee0*/  @!UPT UIADD3 URZ, URZ, URZ, URZ ;  /* 0x0000003f3f3ff290 */ /* 0x000fe8000fffe03f */
[----:B------:R-:W-:Y:S04]  /*32ef0*/  STL.64 [R1+0x2c0], R240 ;  /* 0x0002c0f001007387 */ /* 0x000fe80000100a00 */
[----:B------:R-:W-:Y:S04]  /*32f00*/  STL.64 [R1+0x2c8], R242 ;  /* 0x0002c8f201007387 */ /* 0x000fe80000100a00 */
[----:B------:R-:W-:Y:S04]  /*32f10*/  STL.64 [R1+0x2d0], R84 ;  /* 0x0002d05401007387 */ /* 0x000fe80000100a00 */
[----:B------:R2:W-:Y:S02]  /*32f20*/  STL.64 [R1+0x2d8], R86 ;  /* 0x0002d85601007387 */ /* 0x0005e40000100a00 */
[C---:B--2---:R-:W-:Y:S08]  /*32f30*/  HMMA.1688.F32.TF32 R84, R28.reuse, R6, R76 ;  /* 0x000000061c54723c */ /* 0x044ff0000008104c */
[C---:B------:R-:W-:Y:S08]  /*32f40*/  HMMA.1688.F32.TF32 R76, R28.reuse, R74, R88 ;  /* 0x0000004a1c4c723c */ /* 0x040ff00000081058 */
[C---:B------:R-:W-:Y:S11]  /*32f50*/  HMMA.1688.F32.TF32 R80, R28.reuse, R14, R80 ;  /* 0x0000000e1c50723c */ /* 0x040ff60000081050 */
[----:B------:R-:W-:Y:S05]  /*32f60*/  @!UPT UIADD3 URZ, URZ, URZ, URZ ;  /* 0x0000003f3f3ff290 */ /* 0x000fea000fffe03f */
[----:B------:R-:W-:Y:S01]  /*32f70*/  IMAD.MOV.U32 R49, RZ, RZ, R76 ;  /* 0x000000ffff317224 */ /* 0x000fe200078e004c */
[----:B------:R-:W-:Y:S01]  /*32f80*/  MOV R48, R77 ;  /* 0x0000004d00307202 */ /* 0x000fe20000000f00 */
[----:B------:R-:W-:Y:S02]  /*32f90*/  IMAD.MOV.U32 R72, RZ, RZ, R78 ;  /* 0x000000ffff487224 */ /* 0x000fe400078e004e */
[----:B------:R-:W-:Y:S02]  /*32fa0*/  IMAD.MOV.U32 R73, RZ, RZ, R79 ;  /* 0x000000ffff497224 */ /* 0x000fe400078e004f */
[----:B------:R-:W-:Y:S02]  /*32fb0*/  HMMA.1688.F32.TF32 R76, R28, R66, R96 ;  /* 0x000000421c4c723c */ /* 0x000fe40000081060 */
[----:B------:R-:W-:Y:S01]  /*32fc0*/  IMAD.MOV.U32 R41, RZ, RZ, R80 ;  /* 0x000000ffff297224 */ /* 0x000fe200078e0050 */
[----:B------:R-:W-:Y:S01]  /*32fd0*/  MOV R40, R81 ;  /* 0x0000005100287202 */ /* 0x000fe20000000f00 */
[----:B------:R-:W-:-:S02]  /*32fe0*/  IMAD.MOV.U32 R37, RZ, RZ, R82 ;  /* 0x000000ffff257224 */ /* 0x000fc400078e0052 */
[----:B------:R-:W-:Y:S02]  /*32ff0*/  IMAD.MOV.U32 R36, RZ, RZ, R83 ;  /* 0x000000ffff247224 */ /* 0x000fe400078e0053 */
[C---:B------:R-:W-:Y:S03]  /*33000*/  HMMA.1688.F32.TF32 R80, R28.reuse, R10, R248 ;  /* 0x0000000a1c50723c */ /* 0x040fe600000810f8 */
[----:B------:R-:W-:Y:S11]  /*33010*/  STL [R1+0x387c], R36 ;  /* 0x00387c2401007387 */ /* 0x000ff60000100800 */
[----:B------:R-:W-:Y:S02]  /*33020*/  @!UPT UIADD3 URZ, URZ, URZ, URZ ;  /* 0x0000003f3f3ff290 */ /* 0x000fe4000fffe03f */
[----:B------:R-:W-:Y:S01]  /*33030*/  IMAD.MOV.U32 R44, RZ, RZ, R76 ;  /* 0x000000ffff2c7224 */ /* 0x000fe200078e004c */
[----:B------:R-:W-:Y:S01]  /*33040*/  MOV R53, R77 ;  /* 0x0000004d00357202 */ /* 0x000fe20000000f00 */
[----:B------:R-:W-:Y:S02]  /*33050*/  IMAD.MOV.U32 R52, RZ, RZ, R78 ;  /* 0x000000ffff347224 */ /* 0x000fe400078e004e */
[----:B------:R-:W-:Y:S02]  /*33060*/  IMAD.MOV.U32 R45, RZ, RZ, R79 ;  /* 0x000000ffff2d7224 */ /* 0x000fe400078e004f */
[C---:B------:R-:W-:Y:S01]  /*33070*/  HMMA.1688.F32.TF32 R76, R28.reuse, R62, R100 ;  /* 0x0000003e1c4c723c */ /* 0x040fe20000081064 */
[----:B------:R-:W-:Y:S04]  /*33080*/  STL [R1+0x3878], R37 ;  /* 0x0038782501007387 */ /* 0x000fe80000100800 */
[----:B------:R-:W-:Y:S04]  /*33090*/  STL [R1+0x3874], R40 ;  /* 0x0038742801007387 */ /* 0x000fe80000100800 */
[----:B------:R-:W-:Y:S04]  /*330a0*/  STL [R1+0x3870], R41 ;  /* 0x0038702901007387 */ /* 0x000fe80000100800 */
[----:B------:R-:W-:Y:S04]  /*330b0*/  STL.64 [R1+0x350], R84 ;  /* 0x0003505401007387 */ /* 0x000fe80000100a00 */
[----:B------:R-:W-:Y:S04]  /*330c0*/  STL.64 [R1+0x358], R86 ;  /* 0x0003585601007387 */ /* 0x000fe80000100a00 */
[----:B------:R-:W-:Y:S04]  /*330d0*/  STL.64 [R1+0x370], R80 ;  /* 0x0003705001007387 */ /* 0x000fe80000100a00 */
[----:B------:R2:W-:Y:S04]  /*330e0*/  STL.64 [R1+0x378], R82 ;  /* 0x0003785201007387 */ /* 0x0005e80000100a00 */
[----:B------:R3:W-:Y:S04]  /*330f0*/  STL [R1+0x37dc], R73 ;  /* 0x0037dc4901007387 */ /* 0x0007e80000100800 */
[----:B------:R4:W-:Y:S01]  /*33100*/  STL [R1+0x37d8], R72 ;  /* 0x0037d84801007387 */ /* 0x0009e20000100800 */
[----:B--2---:R-:W-:Y:S03]  /*33110*/  HMMA.1688.F32.TF32 R80, R28, R70, R92 ;  /* 0x000000461c50723c */ /* 0x004fe6000008105c */
[----:B------:R2:W-:Y:S01]  /*33120*/  STL [R1+0x37d4], R49 ;  /* 0x0037d43101007387 */ /* 0x0005e20000100800 */
[----:B---3--:R-:W-:-:S03]  /*33130*/  IMAD.MOV.U32 R73, RZ, RZ, R76 ;  /* 0x000000ffff497224 */ /* 0x008fc600078e004c */
[----:B------:R3:W-:Y:S01]  /*33140*/  STL [R1+0x37d0], R48 ;  /* 0x0037d03001007387 */ /* 0x0007e20000100800 */
[----:B----4-:R-:W-:Y:S01]  /*33150*/  MOV R72, R77 ;  /* 0x0000004d00487202 */ /* 0x010fe20000000f00 */
[----:B--2---:R-:W-:Y:S02]  /*33160*/  IMAD.MOV.U32 R49, RZ, RZ, R78 ;  /* 0x000000ffff317224 */ /* 0x004fe400078e004e */
[----:B---3--:R-:W-:Y:S02]  /*33170*/  IMAD.MOV.U32 R48, RZ, RZ, R79 ;  /* 0x000000ffff307224 */ /* 0x008fe400078e004f */
[----:B------:R-:W-:Y:S10]  /*33180*/  HMMA.1688.F32.TF32 R76, R28, R58, R104 ;  /* 0x0000003a1c4c723c */ /* 0x000ff40000081068 */
[----:B------:R-:W-:Y:S04]  /*33190*/  STL.64 [R1+0x7e0], R80 ;  /* 0x0007e05001007387 */ /* 0x000fe80000100a00 */
[----:B------:R-:W-:Y:S04]  /*331a0*/  STL.64 [R1+0x7e8], R82 ;  /* 0x0007e85201007387 */ /* 0x000fe80000100a00 */
[----:B------:R2:W-:Y:S04]  /*331b0*/  STL [R1+0x37ec], R45 ;  /* 0x0037ec2d01007387 */ /* 0x0005e80000100800 */
[----:B------:R3:W-:Y:S04]  /*331c0*/  STL [R1+0x37e8], R52 ;  /* 0x0037e83401007387 */ /* 0x0007e80000100800 */
[----:B------:R4:W-:Y:S01]  /*331d0*/  STL [R1+0x37e4], R44 ;  /* 0x0037e42c01007387 */ /* 0x0009e20000100800 */
[----:B--2---:R-:W-:-:S03]  /*331e0*/  IMAD.MOV.U32 R45, RZ, RZ, R76 ;  /* 0x000000ffff2d7224 */ /* 0x004fc600078e004c */
[----:B------:R2:W-:Y:S01]  /*331f0*/  STL [R1+0x37e0], R53 ;  /* 0x0037e03501007387 */ /* 0x0005e20000100800 */
[----:B---3--:R-:W-:Y:S01]  /*33200*/  MOV R52, R77 ;  /* 0x0000004d00347202 */ /* 0x008fe20000000f00 */
[----:B----4-:R-:W-:Y:S02]  /*33210*/  IMAD.MOV.U32 R44, RZ, RZ, R78 ;  /* 0x000000ffff2c7224 */ /* 0x010fe400078e004e */
[----:B--2---:R-:W-:Y:S02]  /*33220*/  IMAD.MOV.U32 R53, RZ, RZ, R79 ;  /* 0x000000ffff357224 */ /* 0x004fe400078e004f */
[----:B------:R-:W-:Y:S01]  /*33230*/  HMMA.1688.F32.TF32 R76, R28, R54, R108 ;  /* 0x000000361c4c723c */ /* 0x000fe2000008106c */
[----:B------:R2:W-:Y:S04]  /*33240*/  STL [R1+0x37fc], R48 ;  /* 0x0037fc3001007387 */ /* 0x0005e80000100800 */
[----:B------:R3:W-:Y:S04]  /*33250*/  STL [R1+0x37f8], R49 ;  /* 0x0037f83101007387 */ /* 0x0007e80000100800 */
[----:B------:R4:W-:Y:S04]  /*33260*/  STL [R1+0x37f4], R73 ;  /* 0x0037f44901007387 */ /* 0x0009e80000100800 */
[----:B------:R1:W-:Y:S11]  /*33270*/  STL [R1+0x37f0], R72 ;  /* 0x0037f04801007387 */ /* 0x0003f60000100800 */
[----:B--2---:R-:W-:Y:S01]  /*33280*/  IMAD.MOV.U32 R48, RZ, RZ, R76 ;  /* 0x000000ffff307224 */ /* 0x004fe200078e004c */
[----:B---3--:R-:W-:Y:S01]  /*33290*/  MOV R49, R77 ;  /* 0x0000004d00317202 */ /* 0x008fe20000000f00 */
[----:B----4-:R-:W-:-:S02]  /*332a0*/  IMAD.MOV.U32 R73, RZ, RZ, R78 ;  /* 0x000000ffff497224 */ /* 0x010fc400078e004e */
[----:B-1----:R-:W-:Y:S02]  /*332b0*/  IMAD.MOV.U32 R72, RZ, RZ, R79 ;  /* 0x000000ffff487224 */ /* 0x002fe400078e004f */
[----:B------:R-:W-:Y:S01]  /*332c0*/  HMMA.1688.F32.TF32 R76, R28, R50, R112 ;  /* 0x000000321c4c723c */ /* 0x000fe20000081070 */
[----:B------:R1:W-:Y:S04]  /*332d0*/  STL [R1+0x380c], R53 ;  /* 0x00380c3501007387 */ /* 0x0003e80000100800 */
[----:B------:R2:W-:Y:S04]  /*332e0*/  STL [R1+0x3808], R44 ;  /* 0x0038082c01007387 */ /* 0x0005e80000100800 */
[----:B------:R3:W-:Y:S04]  /*332f0*/  STL [R1+0x3804], R45 ;  /* 0x0038042d01007387 */ /* 0x0007e80000100800 */
[----:B------:R4:W-:Y:S11]  /*33300*/  STL [R1+0x3800], R52 ;  /* 0x0038003401007387 */ /* 0x0009f60000100800 */
[----:B-1----:R-:W-:Y:S01]  /*33310*/  IMAD.MOV.U32 R53, RZ, RZ, R76 ;  /* 0x000000ffff357224 */ /* 0x002fe200078e004c */
[----:B--2---:R-:W-:Y:S01]  /*33320*/  MOV R44, R77 ;  /* 0x0000004d002c7202 */ /* 0x004fe20000000f00 */
[----:B---3--:R-:W-:-:S02]  /*33330*/  IMAD.MOV.U32 R45, RZ, RZ, R78 ;  /* 0x000000ffff2d7224 */ /* 0x008fc400078e004e */
[----:B----4-:R-:W-:Y:S02]  /*33340*/  IMAD.MOV.U32 R52, RZ, RZ, R79 ;  /* 0x000000ffff347224 */ /* 0x010fe400078e004f */
[----:B------:R-:W-:Y:S01]  /*33350*/  HMMA.1688.F32.TF32 R76, R28, R46, R116 ;  /* 0x0000002e1c4c723c */ /* 0x000fe20000081074 */
[----:B------:R1:W-:Y:S04]  /*33360*/  STL [R1+0x381c], R72 ;  /* 0x00381c4801007387 */ /* 0x0003e80000100800 */
[----:B------:R2:W-:Y:S04]  /*33370*/  STL [R1+0x3818], R73 ;  /* 0x0038184901007387 */ /* 0x0005e80000100800 */
[----:B------:R3:W-:Y:S04]  /*33380*/  STL [R1+0x3814], R48 ;  /* 0x0038143001007387 */ /* 0x0007e80000100800 */
[----:B------:R4:W-:Y:S04]  /*33390*/  STL [R1+0x3810], R49 ;  /* 0x0038103101007387 */ /* 0x0009e80000100800 */
[----:B------:R4:W-:Y:S07]  /*333a0*/  STL [R1+0x382c], R52 ;  /* 0x00382c3401007387 */ /* 0x0009ee0000100800 */
        /* <DEDUP_REMOVED lines=8> */
[----:B------:R-:W-:Y:S04]  /*33430*/  STL [R1+0x383c], R49 ;  /* 0x00383c3101007387 */ /* 0x000fe80000100800 */
[----:B------:R-:W-:Y:S04]  /*33440*/  STL [R1+0x3838], R48 ;  /* 0x0038383001007387 */ /* 0x000fe80000100800 */
[----:B------:R-:W-:Y:S04]  /*33450*/  STL [R1+0x3834], R72 ;  /* 0x0038344801007387 */ /* 0x000fe80000100800 */
[----:B------:R2:W-:Y:S04]  /*33460*/  STL [R1+0x3830], R73 ;  /* 0x0038304901007387 */ /* 0x0005e80000100800 */
[----:B------:R-:W4:Y:S04]  /*33470*/  LDL.LU R248, [R1+0xa0] ;  /* 0x0000a00001f87983 */ /* 0x000f280000300800 */
        /* <DEDUP_REMOVED lines=8> */
[----:B------:R-:W4:Y:S01]  /*33500*/  LDL.LU R243, [R1+0x2fc] ;  /* 0x0002fc0001f37983 */ /* 0x000f220000300800 */
[----:B------:R-:W-:-:S03]  /*33510*/  IMAD.MOV.U32 R52, RZ, RZ, R76 ;  /* 0x000000ffff347224 */ /* 0x000fc600078e004c */
[----:B------:R-:W4:Y:S01]  /*33520*/  LDL.LU R84, [R1+0x250] ;  /* 0x0002500001547983 */ /* 0x000f220000300800 */
[----:B-1----:R-:W-:-:S03]  /*33530*/  MOV R45, R77 ;  /* 0x0000004d002d7202 */ /* 0x002fc60000000f00 */
[----:B------:R-:W4:Y:S01]  /*33540*/  LDL.LU R85, [R1+0x254] ;  /* 0x0002540001557983 */ /* 0x000f220000300800 */
[----:B--2---:R-:W-:-:S03]  /*33550*/  IMAD.MOV.U32 R53, RZ, RZ, R78 ;  /* 0x000000ffff357224 */ /* 0x004fc600078e004e */
[----:B------:R-:W2:Y:S01]  /*33560*/  LDL.LU R86, [R1+0x258] ;  /* 0x0002580001567983 */ /* 0x000ea20000300800 */
[----:B---3--:R-:W-:-:S03]  /*33570*/  IMAD.MOV.U32 R44, RZ, RZ, R79 ;  /* 0x000000ffff2c7224 */ /* 0x008fc600078e004f */
[----:B------:R-:W2:Y:S04]  /*33580*/  LDL.LU R87, [R1+0x25c] ;  /* 0x00025c0001577983 */ /* 0x000ea80000300800 */
[----:B------:R-:W3:Y:S04]  /*33590*/  LDL.LU R76, [R1+0x130] ;  /* 0x00013000014c7983 */ /* 0x000ee80000300800 */
[----:B------:R-:W3:Y:S04]  /*335a0*/  LDL.LU R77, [R1+0x134] ;  /* 0x00013400014d7983 */ /* 0x000ee80000300800 */
[----:B------:R-:W3:Y:S04]  /*335b0*/  LDL.LU R78, [R1+0x138] ;  /* 0x00013800014e7983 */ /* 0x000ee80000300800 */
[----:B------:R-:W3:Y:S04]  /*335c0*/  LDL.LU R79, [R1+0x13c] ;  /* 0x00013c00014f7983 */ /* 0x000ee80000300800 */
[----:B------:R-:W2:Y:S04]  /*335d0*/  LDL.LU R80, [R1+0x1c0] ;  /* 0x0001c00001507983 */ /* 0x000ea80000300800 */
[----:B------:R-:W2:Y:S04]  /*335e0*/  LDL.LU R81, [R1+0x1c4] ;  /* 0x0001c40001517983 */ /* 0x000ea80000300800 */
[----:B------:R-:W2:Y:S04]  /*335f0*/  LDL.LU R82, [R1+0x1c8] ;  /* 0x0001c80001527983 */ /* 0x000ea80000300800 */
[----:B------:R-:W2:Y:S01]  /*33600*/  LDL.LU R83, [R1+0x1cc] ;  /* 0x0001cc0001537983 */ /* 0x000ea20000300800 */
[----:B------:R-:W-:Y:S03]  /*33610*/  HMMA.1688.F32.TF32 R28, R28, R38, R124 ;  /* 0x000000261c1c723c */ /* 0x000fe6000008107c */
[----:B------:R-:W-:Y:S01]  /*33620*/  STL [R1+0x384c], R44 ;  /* 0x00384c2c01007387 */ /* 0x000fe20000100800 */
[----:B------:R-:W-:-:S03]  /*33630*/  IMAD.MOV.U32 R250, RZ, RZ, R5 ;  /* 0x000000fffffa7224 */ /* 0x000fc600078e0005 */
[----:B------:R-:W-:Y:S01]  /*33640*/  STL [R1+0x3848], R53 ;  /* 0x0038483501007387 */ /* 0x000fe20000100800 */
[----:B------:R-:W-:-:S03]  /*33650*/  MOV R251, R4 ;  /* 0x0000000400fb7202 */ /* 0x000fc60000000f00 */
[----:B------:R-:W-:Y:S04]  /*33660*/  STL [R1+0x3844], R52 ;  /* 0x0038443401007387 */ /* 0x000fe80000100800 */
[----:B------:R-:W-:Y:S09]  /*33670*/  STL [R1+0x3840], R45 ;  /* 0x0038402d01007387 */ /* 0x000ff20000100800 */
[----:B------:R-:W-:Y:S01]  /*33680*/  MOV R73, R31 ;  /* 0x0000001f00497202 */ /* 0x000fe20000000f00 */
[----:B------:R-:W-:Y:S01]  /*33690*/  IMAD.MOV.U32 R72, RZ, RZ, R30 ;  /* 0x000000ffff487224 */ /* 0x000fe200078e001e */
[----:B------:R-:W-:Y:S01]  /*336a0*/  HMMA.1688.F32.TF32 R100, R32, R70, R132 ;  /* 0x000000462064723c */ /* 0x000fe20000081084 */
[----:B------:R-:W-:Y:S01]  /*336b0*/  IMAD.MOV.U32 R48, RZ, RZ, R29 ;  /* 0x000000ffff307224 */ /* 0x000fe200078e001d */
[----:B------:R-:W-:Y:S01]  /*336c0*/  LDS R30, [R252+0x3180] ;  /* 0x00318000fc1e7984 */ /* 0x000fe20000000800 */
[----:B------:R-:W-:-:S03]  /*336d0*/  IMAD.MOV.U32 R49, RZ, RZ, R28 ;  /* 0x000000ffff317224 */ /* 0x000fc600078e001c */
[----:B------:R1:W-:Y:S04]  /*336e0*/  STL [R1+0x385c], R73 ;  /* 0x00385c4901007387 */ /* 0x0003e80000100800 */
[----:B------:R1:W-:Y:S04]  /*336f0*/  STL [R1+0x3858], R72 ;  /* 0x0038584801007387 */ /* 0x0003e80000100800 */
[----:B------:R-:W-:Y:S04]  /*33700*/  STL [R1+0x3854], R48 ;  /* 0x0038543001007387 */ /* 0x000fe80000100800 */
[----:B------:R-:W-:Y:S04]  /*33710*/  STL [R1+0x3850], R49 ;  /* 0x0038503101007387 */ /* 0x000fe80000100800 */
[----:B------:R-:W-:Y:S04]  /*33720*/  LDS R28, [R252+0x2180] ;  /* 0x00218000fc1c7984 */ /* 0x000fe80000000800 */
[----:B------:R-:W-:Y:S04]  /*33730*/  LDS R29, [R3+0x2180] ;  /* 0x00218000031d7984 */ /* 0x000fe80000000800 */
[----:B------:R-:W1:Y:S01]  /*33740*/  LDS R31, [R3+0x3180] ;  /* 0x00318000031f7984 */ /* 0x000e620000000800 */
[C---:B----4-:R-:W-:Y:S11]  /*33750*/  HMMA.1688.F32.TF32 R92, R32.reuse, R26, R244 ;  /* 0x0000001a205c723c */ /* 0x050ff600000810f4 */
[----:B------:R-:W-:Y:S11]  /*33760*/  @!UPT UIADD3 URZ, URZ, URZ, URZ ;  /* 0x0000003f3f3ff290 */ /* 0x000ff6000fffe03f */
[----:B------:R-:W-:Y:S01]  /*33770*/  @!UPT UIADD3 URZ, URZ, URZ, URZ ;  /* 0x0000003f3f3ff290 */ /* 0x000fe2000fffe03f */
[----:B------:R-:W-:Y:S01]  /*33780*/  STL.64 [R1+0x3898], R94 ;  /* 0x0038985e01007387 */ /* 0x000fe20000100a00 */
[C---:B---3--:R-:W-:Y:S03]  /*33790*/  HMMA.1688.F32.TF32 R76, R32.reuse, R6, R76 ;  /* 0x00000006204c723c */ /* 0x048fe6000008104c */
[----:B------:R-:W-:Y:S05]  /*337a0*/  STL.64 [R1+0x3890], R92 ;  /* 0x0038905c01007387 */ /* 0x000fea0000100a00 */
[C---:B--2---:R-:W-:Y:S11]  /*337b0*/  HMMA.1688.F32.TF32 R84, R32.reuse, R18, R84 ;  /* 0x000000122054723c */ /* 0x044ff60000081054 */
[----:B------:R-:W-:Y:S04]  /*337c0*/  @!UPT UIADD3 URZ, URZ, URZ, URZ ;  /* 0x0000003f3f3ff290 */ /* 0x000fe8000fffe03f */
[----:B------:R2:W-:Y:S01]  /*337d0*/  STL.64 [R1+0x2b0], R76 ;  /* 0x0002b04c01007387 */ /* 0x0005e20000100a00 */
[----:B-1----:R-:W-:Y:S02]  /*337e0*/  IMAD.MOV.U32 R73, RZ, RZ, R78 ;  /* 0x000000ffff497224 */ /* 0x002fe400078e004e */
[----:B------:R-:W-:Y:S02]  /*337f0*/  IMAD.MOV.U32 R72, RZ, RZ, R79 ;  /* 0x000000ffff487224 */ /* 0x000fe400078e004f */
[C---:B--2---:R-:W-:Y:S08]  /*33800*/  HMMA.1688.F32.TF32 R76, R32.reuse, R10, R248 ;  /* 0x0000000a204c723c */ /* 0x044ff000000810f8 */
[C---:B------:R-:W-:Y:S08]  /*33810*/  HMMA.1688.F32.TF32 R88, R32.reuse, R22, R240 ;  /* 0x000000162058723c */ /* 0x040ff000000810f0 */
[----:B------:R-:W-:Y:S01]  /*33820*/  HMMA.1688.F32.TF32 R80, R32, R14, R80 ;  /* 0x0000000e2050723c */ /* 0x000fe20000081050 */
[----:B------:R-:W-:-:S02]  /*33830*/  IMAD.MOV.U32 R56, RZ, RZ, R84 ;  /* 0x000000ffff387224 */ /* 0x000fc400078e0054 */
[----:B------:R-:W-:-:S05]  /*33840*/  IMAD.MOV.U32 R57, RZ, RZ, R85 ;  /* 0x000000ffff397224 */ /* 0x000fca00078e0055 */
[----:B------:R-:W-:Y:S01]  /*33850*/  IMAD.MOV.U32 R48, RZ, RZ, R76 ;  /* 0x000000ffff307224 */ /* 0x000fe200078e004c */
[----:B------:R-:W-:Y:S01]  /*33860*/  MOV R49, R77 ;  /* 0x0000004d00317202 */ /* 0x000fe20000000f00 */
[----:B------:R-:W2:Y:S01]  /*33870*/  LDL.LU R76, [R1+0xc0] ;  /* 0x0000c000014c7983 */ /* 0x000ea20000300800 */
[----:B------:R-:W-:Y:S02]  /*33880*/  IMAD.MOV.U32 R69, RZ, RZ, R78 ;  /* 0x000000ffff457224 */ /* 0x000fe400078e004e */
[----:B------:R-:W-:Y:S01]  /*33890*/  IMAD.MOV.U32 R68, RZ, RZ, R79 ;  /* 0x000000ffff447224 */ /* 0x000fe200078e004f */
[----:B------:R-:W2:Y:S01]  /*338a0*/  LDL.LU R77, [R1+0xc4] ;  /* 0x0000c400014d7983 */ /* 0x000ea20000300800 */
[----:B------:R-:W-:-:S03]  /*338b0*/  IMAD.MOV.U32 R60, RZ, RZ, R86 ;  /* 0x000000ffff3c7224 */ /* 0x000fc600078e0056 */
[----:B------:R-:W2:Y:S01]  /*338c0*/  LDL.LU R78, [R1+0xc8] ;  /* 0x0000c800014e7983 */ /* 0x000ea20000300800 */
[----:B------:R-:W-:-:S03]  /*338d0*/  MOV R61, R87 ;  /* 0x00000057003d7202 */ /* 0x000fc60000000f00 */
[----:B------:R-:W2:Y:S04]  /*338e0*/  LDL.LU R79, [R1+0xcc] ;  /* 0x0000cc00014f7983 */ /* 0x000ea80000300800 */
[----:B------:R-:W3:Y:S04]  /*338f0*/  LDL.LU R84, [R1+0x1d0] ;  /* 0x0001d00001547983 */ /* 0x000ee80000300800 */
[----:B------:R-:W3:Y:S04]  /*33900*/  LDL.LU R85, [R1+0x1d4] ;  /* 0x0001d40001557983 */ /* 0x000ee80000300800 */
[----:B------:R-:W3:Y:S04]  /*33910*/  LDL.LU R86, [R1+0x1d8] ;  /* 0x0001d80001567983 */ /* 0x000ee80000300800 */
[----:B------:R-:W3:Y:S01]  /*33920*/  LDL.LU R87, [R1+0x1dc] ;  /* 0x0001dc0001577983 */ /* 0x000ee20000300800 */
[----:B------:R-:W-:-:S03]  /*33930*/  IMAD.MOV.U32 R36, RZ, RZ, R88 ;  /* 0x000000ffff247224 */ /* 0x000fc600078e0058 */
[----:B------:R-:W4:Y:S01]  /*33940*/  LDL.LU R244, [R1+0x320] ;  /* 0x0003200001f47983 */ /* 0x000f220000300800 */
[----:B------:R-:W-:-:S03]  /*33950*/  IMAD.MOV.U32 R37, RZ, RZ, R89 ;  /* 0x000000ffff257224 */ /* 0x000fc600078e0059 */
[----:B------:R-:W4:Y:S01]  /*33960*/  LDL.LU R245, [R1+0x324] ;  /* 0x0003240001f57983 */ /* 0x000f220000300800 */
[----:B------:R-:W-:-:S03]  /*33970*/  IMAD.MOV.U32 R40, RZ, RZ, R90 ;  /* 0x000000ffff287224 */ /* 0x000fc600078e005a */
[----:B------:R-:W4:Y:S01]  /*33980*/  LDL.LU R246, [R1+0x328] ;  /* 0x0003280001f67983 */ /* 0x000f220000300800 */
[----:B------:R-:W-:-:S03]  /*33990*/  MOV R41, R91 ;  /* 0x0000005b00297202 */ /* 0x000fc60000000f00 */
[----:B------:R-:W4:Y:S04]  /*339a0*/  LDL.LU R247, [R1+0x32c] ;  /* 0x00032c0001f77983 */ /* 0x000f280000300800 */
[----:B------:R-:W3:Y:S04]  /*339b0*/  LDL.LU R88, [R1+0x440] ;  /* 0x0004400001587983 */ /* 0x000ee80000300800 */
[----:B------:R-:W3:Y:S04]  /*339c0*/  LDL.LU R89, [R1+0x444] ;  /* 0x0004440001597983 */ /* 0x000ee80000300800 */
[----:B------:R-:W3:Y:S04]  /*339d0*/  LDL.LU R90, [R1+0x448] ;  /* 0x00044800015a7983 */ /* 0x000ee80000300800 */
[----:B------:R-:W3:Y:S01]  /*339e0*/  LDL.LU R91, [R1+0x44c] ;  /* 0x00044c00015b7983 */ /* 0x000ee20000300800 */
[----:B------:R-:W-:-:S03]  /*339f0*/  IMAD.MOV.U32 R9, RZ, RZ, R80 ;  /* 0x000000ffff097224 */ /* 0x000fc600078e0050 */
[----:B------:R-:W3:Y:S01]  /*33a00*/  LDL.LU R240, [R1+0x280] ;  /* 0x0002800001f07983 */ /* 0x000ee20000300800 */
[----:B------:R-:W-:-:S03]  /*33a10*/  IMAD.MOV.U32 R8, RZ, RZ, R81 ;  /* 0x000000ffff087224 */ /* 0x000fc600078e0051 */
[----:B------:R-:W3:Y:S01]  /*33a20*/  LDL.LU R241, [R1+0x284] ;  /* 0x0002840001f17983 */ /* 0x000ee20000300800 */
[----:B------:R-:W-:-:S03]  /*33a30*/  IMAD.MOV.U32 R5, RZ, RZ, R82 ;  /* 0x000000ffff057224 */ /* 0x000fc600078e0052 */
[----:B------:R-:W3:Y:S01]  /*33a40*/  LDL.LU R242, [R1+0x288] ;  /* 0x0002880001f27983 */ /* 0x000ee20000300800 */
[----:B------:R-:W-:-:S03]  /*33a50*/  MOV R4, R83 ;  /* 0x0000005300047202 */ /* 0x000fc60000000f00 */
[----:B------:R-:W3:Y:S01]  /*33a60*/  LDL.LU R243, [R1+0x28c] ;  /* 0x00028c0001f37983 */ /* 0x000ee20000300800 */
[----:B------:R-:W-:-:S03]  /*33a70*/  IMAD.MOV.U32 R248, RZ, RZ, R139 ;  /* 0x000000fffff87224 */ /* 0x000fc600078e008b */
[----:B------:R-:W3:Y:S04]  /*33a80*/  LDL.LU R80, [R1+0x190] ;  /* 0x0001900001507983 */ /* 0x000ee80000300800 */
[----:B------:R-:W3:Y:S04]  /*33a90*/  LDL.LU R81, [R1+0x194] ;  /* 0x0001940001517983 */ /* 0x000ee80000300800 */
[----:B------:R-:W3:Y:S04]  /*33aa0*/  LDL.LU R82, [R1+0x198] ;  /* 0x0001980001527983 */ /* 0x000ee80000300800 */
[----:B------:R-:W3:Y:S04]  /*33ab0*/  LDL.LU R83, [R1+0x19c] ;  /* 0x00019c0001537983 */ /* 0x000ee80000300800 */
[----:B------:R-:W3:Y:S01]  /*33ac0*/  LDL.LU R139, [R1+0x39cc] ;  /* 0x0039cc00018b7983 */ /* 0x000ee20000300800 */
[----:B------:R-:W-:-:S03]  /*33ad0*/  MOV R249, R147 ;  /* 0x0000009300f97202 */ /* 0x000fc60000000f00 */
[----:B------:R-:W4:Y:S01]  /*33ae0*/  LDL.LU R147, [R1+0x39c8] ;  /* 0x0039c80001937983 */ /* 0x000f220000300800 */
[C---:B------:R-:W-:Y:S03]  /*33af0*/  HMMA.1688.F32.TF32 R92, R32.reuse, R74, R128 ;  /* 0x0000004a205c723c */ /* 0x040fe60000081080 */
[----:B------:R-:W-:Y:S04]  /*33b00*/  STL.64 [R1+0x720], R100 ;  /* 0x0007206401007387 */ /* 0x000fe80000100a00 */
[----:B------:R4:W-:Y:S11]  /*33b10*/  STL.64 [R1+0x728], R102 ;  /* 0x0007286601007387 */ /* 0x0009f60000100a00 */
[----:B------:R-:W-:Y:S06]  /*33b20*/  @!UPT UIADD3 URZ, URZ, URZ, URZ ;  /* 0x0000003f3f3ff290 */ /* 0x000fec000fffe03f */
[----:B------:R-:W-:Y:S01]  /*33b30*/  IMAD.MOV.U32 R44, RZ, RZ, R92 ;  /* 0x000000ffff2c7224 */ /* 0x000fe200078e005c */
[----:B------:R-:W-:Y:S01]  /*33b40*/  MOV R53, R93 ;  /* 0x0000005d00357202 */ /* 0x000fe20000000f00 */
[----:B------:R-:W-:Y:S02]  /*33b50*/  IMAD.MOV.U32 R52, RZ, RZ, R94 ;  /* 0x000000ffff347224 */ /* 0x000fe400078e005e */
[----:B------:R-:W-:Y:S02]  /*33b60*/  IMAD.MOV.U32 R45, RZ, RZ, R95 ;  /* 0x000000ffff2d7224 */ /* 0x000fe400078e005f */
[----:B------:R-:W-:Y:S01]  /*33b70*/  HMMA.1688.F32.TF32 R92, R32, R62, R140 ;  /* 0x0000003e205c723c */ /* 0x000fe2000008108c */
[----:B------:R-:W-:Y:S02]  /*33b80*/  IMAD.MOV.U32 R250, RZ, RZ, R2 ;  /* 0x000000fffffa7224 */ /* 0x000fe400078e0002 */
[----:B------:R-:W-:-:S05]  /*33b90*/  IMAD.MOV.U32 R251, RZ, RZ, R0 ;  /* 0x000000fffffb7224 */ /* 0x000fca00078e0000 */
[----:B--2---:R-:W-:Y:S08]  /*33ba0*/  HMMA.1688.F32.TF32 R76, R28, R10, R76 ;  /* 0x0000000a1c4c723c */ /* 0x004ff0000008104c */
[C---:B---3--:R-:W-:Y:S08]  /*33bb0*/  HMMA.1688.F32.TF32 R96, R32.reuse, R66, R136 ;  /* 0x000000422060723c */ /* 0x048ff00000081088 */
[C---:B----4-:R-:W-:Y:S11]  /*33bc0*/  HMMA.1688.F32.TF32 R100, R32.reuse, R58, R144 ;  /* 0x0000003a2064723c */ /* 0x050ff60000081090 */
[----:B------:R-:W-:Y:S04]  /*33bd0*/  @!UPT UIADD3 URZ, URZ, URZ, URZ ;  /* 0x0000003f3f3ff290 */ /* 0x000fe8000fffe03f */
[----:B------:R-:W-:Y:S04]  /*33be0*/  STL.64 [R1+0x710], R96 ;  /* 0x0007106001007387 */ /* 0x000fe80000100a00 */
[----:B------:R1:W-:Y:S02]  /*33bf0*/  STL.64 [R1+0x718], R98 ;  /* 0x0007186201007387 */ /* 0x0003e40000100a00 */
[C---:B-1----:R-:W-:Y:S02]  /*33c00*/  HMMA.1688.F32.TF32 R96, R32.reuse, R54, R148 ;  /* 0x000000362060723c */ /* 0x042fe40000081094 */
[----:B------:R-:W-:Y:S04]  /*33c10*/  STL.64 [R1+0x700], R92 ;  /* 0x0007005c01007387 */ /* 0x000fe80000100a00 */
[----:B------:R1:W-:Y:S04]  /*33c20*/  STL.64 [R1+0x708], R94 ;  /* 0x0007085e01007387 */ /* 0x0003e80000100a00 */
[----:B------:R-:W-:Y:S04]  /*33c30*/  STL.64 [R1+0x6f0], R100 ;  /* 0x0006f06401007387 */ /* 0x000fe80000100a00 */
[----:B------:R2:W-:Y:S01]  /*33c40*/  STL.64 [R1+0x6f8], R102 ;  /* 0x0006f86601007387 */ /* 0x0005e20000100a00 */
[C---:B-1----:R-:W-:Y:S08]  /*33c50*/  HMMA.1688.F32.TF32 R92, R32.reuse, R50, R152 ;  /* 0x00000032205c723c */ /* 0x042ff00000081098 */
[----:B------:R-:W-:Y:S01]  /*33c60*/  STL.64 [R1+0x6e0], R96 ;  /* 0x0006e06001007387 */ /* 0x000fe20000100a00 */
[C---:B--2---:R-:W-:Y:S03]  /*33c70*/  HMMA.1688.F32.TF32 R100, R32.reuse, R46, R156 ;  /* 0x0000002e2064723c */ /* 0x044fe6000008109c */
[----:B------:R1:W-:Y:S05]  /*33c80*/  STL.64 [R1+0x6e8], R98 ;  /* 0x0006e86201007387 */ /* 0x0003ea0000100a00 */
[----:B-1----:R-:W-:Y:S06]  /*33c90*/  HMMA.1688.F32.TF32 R96, R32, R42, R160 ;  /* 0x0000002a2060723c */ /* 0x002fec00000810a0 */
[----:B------:R-:W-:Y:S04]  /*33ca0*/  STL.64 [R1+0x6d0], R92 ;  /* 0x0006d05c01007387 */ /* 0x000fe80000100a00 */
[----:B------:R1:W-:Y:S01]  /*33cb0*/  STL.64 [R1+0x6d8], R94 ;  /* 0x0006d85e01007387 */ /* 0x0003e20000100a00 */
[----:B------:R-:W-:Y:S04]  /*33cc0*/  HMMA.1688.F32.TF32 R124, R28, R26, R88 ;  /* 0x0000001a1c7c723c */ /* 0x000fe80000081058 */
[----:B------:R-:W-:Y:S04]  /*33cd0*/  STL.64 [R1+0x6c0], R100 ;  /* 0x0006c06401007387 */ /* 0x000fe80000100a00 */
[----:B------:R-:W-:Y:S01]  /*33ce0*/  STL.64 [R1+0x6c8], R102 ;  /* 0x0006c86601007387 */ /* 0x000fe20000100a00 */
[----:B-1----:R-:W-:Y:S01]  /*33cf0*/  HMMA.1688.F32.TF32 R92, R32, R38, R164 ;  /* 0x00000026205c723c */ /* 0x002fe200000810a4 */
[----:B------:R-:W-:Y:S01]  /*33d00*/  IMAD.MOV.U32 R65, RZ, RZ, R76 ;  /* 0x000000ffff417224 */ /* 0x000fe200078e004c */
[----:B------:R-:W-:-:S06]  /*33d10*/  MOV R64, R77 ;  /* 0x0000004d00407202 */ /* 0x000fcc0000000f00 */
[C---:B------:R-:W-:Y:S01]  /*33d20*/  HMMA.1688.F32.TF32 R108, R28.reuse, R22, R244 ;  /* 0x000000161c6c723c */ /* 0x040fe200000810f4 */
[----:B------:R-:W-:Y:S04]  /*33d30*/  STL.64 [R1+0x6b0], R96 ;  /* 0x0006b06001007387 */ /* 0x000fe80000100a00 */
[----:B------:R1:W-:Y:S03]  /*33d40*/  STL.64 [R1+0x6b8], R98 ;  /* 0x0006b86201007387 */ /* 0x0003e60000100a00 */
[----:B------:R-:W-:Y:S01]  /*33d50*/  HMMA.1688.F32.TF32 R88, R28, R14, R84 ;  /* 0x0000000e1c58723c */ /* 0x000fe20000081054 */
[----:B------:R-:W-:Y:S01]  /*33d60*/  IMAD.MOV.U32 R2, RZ, RZ, R78 ;  /* 0x000000ffff027224 */ /* 0x000fe200078e004e */
[----:B------:R-:W-:Y:S01]  /*33d70*/  LDS R32, [R252+0x2200] ;  /* 0x00220000fc207984 */ /* 0x000fe20000000800 */
[----:B------:R-:W-:-:S03]  /*33d80*/  IMAD.MOV.U32 R0, RZ, RZ, R79 ;  /* 0x000000ffff007224 */ /* 0x000fc600078e004f */
[----:B------:R-:W-:Y:S02]  /*33d90*/  LDS R34, [R252+0x3200] ;  /* 0x00320000fc227984 */ /* 0x000fe40000000800 */
[C---:B------:R-:W-:Y:S02]  /*33da0*/  HMMA.1688.F32.TF32 R84, R28.reuse, R74, R248 ;  /* 0x0000004a1c54723c */ /* 0x040fe400000810f8 */
[----:B------:R-:W-:Y:S04]  /*33db0*/  LDS R33, [R3+0x2200] ;  /* 0x0022000003217984 */ /* 0x000fe80000000800 */
[----:B------:R-:W2:Y:S02]  /*33dc0*/  LDS R35, [R3+0x3200] ;  /* 0x0032000003237984 */ /* 0x000ea40000000800 */
[C---:B-1----:R-:W-:Y:S08]  /*33dd0*/  HMMA.1688.F32.TF32 R96, R28.reuse, R18, R240 ;  /* 0x000000121c60723c */ /* 0x042ff000000810f0 */
[C---:B------:R-:W-:Y:S08]  /*33de0*/  HMMA.1688.F32.TF32 R240, R28.reuse, R6, R80 ;  /* 0x000000061cf0723c */ /* 0x040ff00000081050 */
[C---:B------:R-:W-:Y:S08]  /*33df0*/  HMMA.1688.F32.TF32 R80, R28.reuse, R70, R168 ;  /* 0x000000461c50723c */ /* 0x040ff000000810a8 */
        /* <DEDUP_REMOVED lines=9> */
[----:B------:R-:W-:Y:S04]  /*33e90*/  STL.64 [R1+0x630], R80 ;  /* 0x0006305001007387 */ /* 0x000fe80000100a00 */
[----:B------:R3:W-:Y:S01]  /*33ea0*/  STL.64 [R1+0x638], R82 ;  /* 0x0006385201007387 */ /* 0x0007e20000100a00 */
[C---:B-1----:R-:W-:Y:S03]  /*33eb0*/  HMMA.1688.F32.TF32 R84, R28.reuse, R62, R176 ;  /* 0x0000003e1c54723c */ /* 0x042fe600000810b0 */
[----:B------:R-:W-:Y:S04]  /*33ec0*/  STL.64 [R1+0x5e0], R76 ;  /* 0x0005e04c01007387 */ /* 0x000fe80000100a00 */
[----:B------:R1:W-:Y:S01]  /*33ed0*/  STL.64 [R1+0x5e8], R78 ;  /* 0x0005e84e01007387 */ /* 0x0003e20000100a00 */
[C---:B---3--:R-:W-:Y:S08]  /*33ee0*/  HMMA.1688.F32.TF32 R80, R28.reuse, R58, R180 ;  /* 0x0000003a1c50723c */ /* 0x048ff000000810b4 */
[C---:B-1----:R-:W-:Y:S07]  /*33ef0*/  HMMA.1688.F32.TF32 R76, R28.reuse, R54, R184 ;  /* 0x000000361c4c723c */ /* 0x042fee00000810b8 */
        /* <DEDUP_REMOVED lines=8> */
[C---:B-1----:R-:W-:Y:S08]  /*33f80*/  HMMA.1688.F32.TF32 R76, R28.reuse, R42, R196 ;  /* 0x0000002a1c4c723c */ /* 0x042ff000000810c4 */
[----:B------:R-:W-:Y:S01]  /*33f90*/  HMMA.1688.F32.TF32 R28, R28, R38, R200 ;  /* 0x000000261c1c723c */ /* 0x000fe200000810c8 */
[----:B------:R-:W-:Y:S04]  /*33fa0*/  STL.64 [R1+0x5a0], R84 ;  /* 0x0005a05401007387 */ /* 0x000fe80000100a00 */
[----:B------:R-:W-:Y:S04]  /*33fb0*/  STL.64 [R1+0x5a8], R86 ;  /* 0x0005a85601007387 */ /* 0x000fe80000100a00 */
[----:B------:R-:W-:Y:S04]  /*33fc0*/  STL.64 [R1+0x590], R80 ;  /* 0x0005905001007387 */ /* 0x000fe80000100a00 */
[----:B------:R-:W-:Y:S04]  /*33fd0*/  STL.64 [R1+0x598], R82 ;  /* 0x0005985201007387 */ /* 0x000fe80000100a00 */
[----:B------:R-:W3:Y:S04]  /*33fe0*/  LDL.LU R248, [R1+0x220] ;  /* 0x0002200001f87983 */ /* 0x000ee80000300800 */
[----:B------:R1:W-:Y:S04]  /*33ff0*/  STL.64 [R1+0x580], R76 ;  /* 0x0005804c01007387 */ /* 0x0003e80000100a00 */
[----:B------:R4:W-:Y:S04]  /*34000*/  STL.64 [R1+0x588], R78 ;  /* 0x0005884e01007387 */ /* 0x0009e80000100a00 */
[----:B------:R-:W-:Y:S04]  /*34010*/  STL.64 [R1+0x440], R28 ;  /* 0x0004401c01007387 */ /* 0x000fe80000100a00 */
[----:B------:R-:W-:Y:S04]  /*34020*/  STL.64 [R1+0x448], R30 ;  /* 0x0004481e01007387 */ /* 0x000fe80000100a00 */
[----:B------:R-:W3:Y:S04]  /*34030*/  LDL.LU R249, [R1+0x224] ;  /* 0x0002240001f97983 */ /* 0x000ee80000300800 */
[----:B------:R-:W3:Y:S04]  /*34040*/  LDL.LU R250, [R1+0x228] ;  /* 0x0002280001fa7983 */ /* 0x000ee80000300800 */
[----:B------:R-:W3:Y:S04]  /*34050*/  LDL.LU R251, [R1+0x22c] ;  /* 0x00022c0001fb7983 */ /* 0x000ee80000300800 */
[----:B------:R-:W2:Y:S04]  /*34060*/  LDL.LU R120, [R1+0x40] ;  /* 0x0000400001787983 */ /* 0x000ea80000300800 */
[----:B------:R-:W2:Y:S04]  /*34070*/  LDL.LU R121, [R1+0x44] ;  /* 0x0000440001797983 */ /* 0x000ea80000300800 */
[----:B------:R-:W2:Y:S04]  /*34080*/  LDL.LU R122, [R1+0x48] ;  /* 0x00004800017a7983 */ /* 0x000ea80000300800 */
[----:B------:R-:W2:Y:S04]  /*34090*/  LDL.LU R123, [R1+0x4c] ;  /* 0x00004c00017b7983 */ /* 0x000ea80000300800 */
        /* <DEDUP_REMOVED lines=32> */
[----:B-1----:R-:W3:Y:S04]  /*342a0*/  LDL.LU R76, [R1+0x2a0] ;  /* 0x0002a000014c7983 */ /* 0x002ee80000300800 */
[----:B------:R-:W3:Y:S04]  /*342b0*/  LDL.LU R77, [R1+0x2a4] ;  /* 0x0002a400014d7983 */ /* 0x000ee80000300800 */
[----:B----4-:R-:W4:Y:S04]  /*342c0*/  LDL.LU R78, [R1+0x2a8] ;  /* 0x0002a800014e7983 */ /* 0x010f280000300800 */
        /* <DEDUP_REMOVED lines=17> */
[----:B------:R-:W-:Y:S04]  /*343e0*/  LDS R28, [R252+0x2280] ;  /* 0x00228000fc1c7984 */ /* 0x000fe80000000800 */
[----:B------:R-:W-:Y:S04]  /*343f0*/  LDS R30, [R252+0x3280] ;  /* 0x00328000fc1e7984 */ /* 0x000fe80000000800 */
[----:B------:R-:W-:Y:S04]  /*34400*/  LDS R29, [R3+0x2280] ;  /* 0x00228000031d7984 */ /* 0x000fe80000000800 */
[----:B------:R-:W1:Y:S01]  /*34410*/  LDS R31, [R3+0x3280] ;  /* 0x00328000031f7984 */ /* 0x000e620000000800 */
[C---:B--2---:R-:W-:Y:S08]  /*34420*/  HMMA.1688.F32.TF32 R108, R32.reuse, R66, R120 ;  /* 0x00000042206c723c */ /* 0x044ff00000081078 */
[C---:B---3--:R-:W-:Y:S08]  /*34430*/  HMMA.1688.F32.TF32 R124, R32.reuse, R70, R92 ;  /* 0x00000046207c723c */ /* 0x048ff0000008105c */
[C---:B------:R-:W-:Y:S08]  /*34440*/  HMMA.1688.F32.TF32 R92, R32.reuse, R62, R204 ;  /* 0x0000003e205c723c */ /* 0x040ff000000810cc */
[----:B------:R-:W-:Y:S08]  /*34450*/  HMMA.1688.F32.TF32 R120, R32, R58, R208 ;  /* 0x0000003a2078723c */ /* 0x000ff000000810d0 */
[----:B-1----:R-:W-:Y:S08]  /*34460*/  HMMA.1688.F32.TF32 R144, R28, R10, R248 ;  /* 0x0000000a1c90723c */ /* 0x002ff000000810f8 */
[C---:B------:R-:W-:Y:S11]  /*34470*/  HMMA.1688.F32.TF32 R136, R32.reuse, R74, R136 ;  /* 0x0000004a2088723c */ /* 0x040ff60000081088 */
[----:B------:R-:W-:Y:S11]  /*34480*/  @!UPT UIADD3 URZ, URZ, URZ, URZ ;  /* 0x0000003f3f3ff290 */ /* 0x000ff6000fffe03f */
[----:B------:R-:W-:Y:S01]  /*34490*/  @!UPT UIADD3 URZ, URZ, URZ, URZ ;  /* 0x0000003f3f3ff290 */ /* 0x000fe2000fffe03f */
        /* <DEDUP_REMOVED lines=8> */
[C---:B-1----:R-:W-:Y:S08]  /*34520*/  HMMA.1688.F32.TF32 R108, R32.reuse, R54, R212 ;  /* 0x00000036206c723c */ /* 0x042ff000000810d4 */
[C---:B--2---:R-:W-:Y:S01]  /*34530*/  HMMA.1688.F32.TF32 R92, R32.reuse, R50, R216 ;  /* 0x00000032205c723c */ /* 0x044fe200000810d8 */
[----:B------:R-:W-:Y:S04]  /*34540*/  STL.64 [R1+0x310], R120 ;  /* 0x0003107801007387 */ /* 0x000fe80000100a00 */
[----:B------:R1:W-:Y:S10]  /*34550*/  STL.64 [R1+0x318], R122 ;  /* 0x0003187a01007387 */ /* 0x0003f40000100a00 */
[----:B------:R-:W-:Y:S01]  /*34560*/  STL.64 [R1+0x300], R108 ;  /* 0x0003006c01007387 */ /* 0x000fe20000100a00 */
[C---:B-1----:R-:W-:Y:S03]  /*34570*/  HMMA.1688.F32.TF32 R120, R32.reuse, R46, R220 ;  /* 0x0000002e2078723c */ /* 0x042fe600000810dc */
[----:B------:R1:W-:Y:S04]  /*34580*/  STL.64 [R1+0x308], R110 ;  /* 0x0003086e01007387 */ /* 0x0003e80000100a00 */
[----:B------:R-:W-:Y:S04]  /*34590*/  STL.64 [R1+0x2f0], R92 ;  /* 0x0002f05c01007387 */ /* 0x000fe80000100a00 */
[----:B------:R2:W-:Y:S01]  /*345a0*/  STL.64 [R1+0x2f8], R94 ;  /* 0x0002f85e01007387 */ /* 0x0005e20000100a00 */
[C---:B-1----:R-:W-:Y:S08]  /*345b0*/  HMMA.1688.F32.TF32 R108, R32.reuse, R42, R224 ;  /* 0x0000002a206c723c */ /* 0x042ff000000810e0 */
[----:B--2---:R-:W-:Y:S03]  /*345c0*/  HMMA.1688.F32.TF32 R92, R32, R38, R228 ;  /* 0x00000026205c723c */ /* 0x004fe600000810e4 */
[----:B------:R-:W-:Y:S04]  /*345d0*/  STL.64 [R1+0x2e0], R120 ;  /* 0x0002e07801007387 */ /* 0x000fe80000100a00 */
[----:B------:R-:W-:Y:S01]  /*345e0*/  STL.64 [R1+0x2e8], R122 ;  /* 0x0002e87a01007387 */ /* 0x000fe20000100a00 */
[C---:B----4-:R-:W-:Y:S03]  /*345f0*/  HMMA.1688.F32.TF32 R136, R28.reuse, R14, R80 ;  /* 0x0000000e1c88723c */ /* 0x050fe60000081050 */
[----:B------:R-:W-:Y:S04]  /*34600*/  LDS R120, [R252+0x2380] ;  /* 0x00238000fc787984 */ /* 0x000fe80000000800 */
[----:B------:R-:W-:Y:S04]  /*34610*/  LDS R122, [R252+0x3380] ;  /* 0x00338000fc7a7984 */ /* 0x000fe80000000800 */
[----:B------:R-:W-:Y:S04]  /*34620*/  STL.64 [R1+0x280], R108 ;  /* 0x0002806c01007387 */ /* 0x000fe80000100a00 */
[----:B------:R-:W-:Y:S04]  /*34630*/  STL.64 [R1+0x288], R110 ;  /* 0x0002886e01007387 */ /* 0x000fe80000100a00 */
[----:B------:R1:W-:Y:S04]  /*34640*/  STL.64 [R1+0x270], R92 ;  /* 0x0002705c01007387 */ /* 0x0003e80000100a00 */
[----:B------:R2:W-:Y:S04]  /*34650*/  STL.64 [R1+0x278], R94 ;  /* 0x0002785e01007387 */ /* 0x0005e80000100a00 */
[----:B------:R-:W3:Y:S04]  /*34660*/  LDL.LU R248, [R1+0x620] ;  /* 0x0006200001f87983 */ /* 0x000ee80000300800 */
[----:B------:R-:W3:Y:S04]  /*34670*/  LDL.LU R249, [R1+0x624] ;  /* 0x0006240001f97983 */ /* 0x000ee80000300800 */
[----:B------:R-:W3:Y:S04]  /*34680*/  LDL.LU R250, [R1+0x628] ;  /* 0x0006280001fa7983 */ /* 0x000ee80000300800 */
[----:B------:R-:W3:Y:S01]  /*34690*/  LDL.LU R251, [R1+0x62c] ;  /* 0x00062c0001fb7983 */ /* 0x000ee20000300800 */
[C---:B------:R-:W-:Y:S03]  /*346a0*/  HMMA.1688.F32.TF32 R168, R28.reuse, R18, R84 ;  /* 0x000000121ca8723c */ /* 0x040fe60000081054 */
[----:B------:R-:W4:Y:S04]  /*346b0*/  LDL.LU R80, [R1+0x740] ;  /* 0x0007400001507983 */ /* 0x000f280000300800 */
[----:B------:R-:W4:Y:S04]  /*346c0*/  LDL.LU R81, [R1+0x744] ;  /* 0x0007440001517983 */ /* 0x000f280000300800 */
[----:B------:R-:W4:Y:S01]  /*346d0*/  LDL.LU R82, [R1+0x748] ;  /* 0x0007480001527983 */ /* 0x000f220000300800 */
[----:B------:R-:W-:Y:S03]  /*346e0*/  HMMA.1688.F32.TF32 R184, R28, R22, R244 ;  /* 0x000000161cb8723c */ /* 0x000fe600000810f4 */
[----:B------:R-:W4:Y:S04]  /*346f0*/  LDL.LU R83, [R1+0x74c] ;  /* 0x00074c0001537983 */ /* 0x000f280000300800 */
[----:B------:R-:W3:Y:S01]  /*34700*/  LDL.LU R84, [R1+0x750] ;  /* 0x0007500001547983 */ /* 0x000ee20000300800 */
[----:B------:R-:W-:-:S03]  /*34710*/  IMAD.MOV.U32 R244, RZ, RZ, R237 ;  /* 0x000000fffff47224 */ /* 0x000fc600078e00ed */
[----:B------:R-:W3:Y:S01]  /*34720*/  LDL.LU R85, [R1+0x754] ;  /* 0x0007540001557983 */ /* 0x000ee20000300800 */
[----:B------:R-:W-:-:S03]  /*34730*/  MOV R245, R236 ;  /* 0x000000ec00f57202 */ /* 0x000fc60000000f00 */
[----:B------:R-:W3:Y:S01]  /*34740*/  LDL.LU R86, [R1+0x758] ;  /* 0x0007580001567983 */ /* 0x000ee20000300800 */
[----:B------:R-:W-:-:S03]  /*34750*/  IMAD.MOV.U32 R246, RZ, RZ, R233 ;  /* 0x000000fffff67224 */ /* 0x000fc600078e00e9 */
[----:B------:R-:W3:Y:S01]  /*34760*/  LDL.LU R87, [R1+0x75c] ;  /* 0x00075c0001577983 */ /* 0x000ee20000300800 */
[----:B------:R-:W-:-:S03]  /*34770*/  IMAD.MOV.U32 R247, RZ, RZ, R235 ;  /* 0x000000fffff77224 */ /* 0x000fc600078e00eb */
[----:B------:R-:W3:Y:S04]  /*34780*/  LDL.LU R237, [R1+0x39c4] ;  /* 0x0039c40001ed7983 */ /* 0x000ee80000300800 */
[----:B------:R-:W3:Y:S04]  /*34790*/  LDL.LU R236, [R1+0x39c0] ;  /* 0x0039c00001ec7983 */ /* 0x000ee80000300800 */
[----:B------:R-:W3:Y:S04]  /*347a0*/  LDL.LU R233, [R1+0x39bc] ;  /* 0x0039bc0001e97983 */ /* 0x000ee80000300800 */
[----:B------:R-:W4:Y:S01]  /*347b0*/  LDL.LU R235, [R1+0x39b8] ;  /* 0x0039b80001eb7983 */ /* 0x000f220000300800 */
[----:B-1----:R-:W-:Y:S01]  /*347c0*/  IMAD.MOV.U32 R92, RZ, RZ, R234 ;  /* 0x000000ffff5c7224 */ /* 0x002fe200078e00ea */
[----:B------:R-:W-:Y:S01]  /*347d0*/  MOV R93, R232 ;  /* 0x000000e8005d7202 */ /* 0x000fe20000000f00 */
[----:B--2---:R-:W-:Y:S01]  /*347e0*/  IMAD.MOV.U32 R94, RZ, RZ, R238 ;  /* 0x000000ffff5e7224 */ /* 0x004fe200078e00ee */
[----:B------:R-:W2:Y:S01]  /*347f0*/  LDL.LU R234, [R1+0x39b4] ;  /* 0x0039b40001ea7983 */ /* 0x000ea20000300800 */
[----:B------:R-:W-:-:S03]  /*34800*/  IMAD.MOV.U32 R95, RZ, RZ, R239 ;  /* 0x000000ffff5f7224 */ /* 0x000fc600078e00ef */
[----:B------:R-:W2:Y:S04]  /*34810*/  LDL.LU R232, [R1+0x39b0] ;  /* 0x0039b00001e87983 */ /* 0x000ea80000300800 */
[----:B------:R-:W2:Y:S04]  /*34820*/  LDL.LU R238, [R1+0x39ac] ;  /* 0x0039ac0001ee7983 */ /* 0x000ea80000300800 */
[----:B------:R-:W2:Y:S01]  /*34830*/  LDL.LU R239, [R1+0x39a8] ;  /* 0x0039a80001ef7983 */ /* 0x000ea20000300800 */
[----:B------:R-:W-:Y:S03]  /*34840*/  HMMA.1688.F32.TF32 R192, R28, R26, R112 ;  /* 0x0000001a1cc0723c */ /* 0x000fe60000081070 */
[----:B------:R-:W-:Y:S04]  /*34850*/  LDS R121, [R3+0x2380] ;  /* 0x0023800003797984 */ /* 0x000fe80000000800 */
[----:B------:R-:W-:Y:S01]  /*34860*/  LDS R123, [R3+0x3380] ;  /* 0x00338000037b7984 */ /* 0x000fe20000000800 */
[----:B---3--:R-:W-:-:S03]  /*34870*/  IMAD.MOV.U32 R164, RZ, RZ, R233 ;  /* 0x000000ffffa47224 */ /* 0x008fc600078e00e9 */
[----:B------:R-:W3:Y:S01]  /*34880*/  LDL.LU R233, [R1+0x39a4] ;  /* 0x0039a40001e97983 */ /* 0x000ee20000300800 */
[----:B----4-:R-:W-:-:S03]  /*34890*/  MOV R165, R235 ;  /* 0x000000eb00a57202 */ /* 0x010fc60000000f00 */
[----:B------:R-:W4:Y:S01]  /*348a0*/  LDL.LU R235, [R1+0x39a0] ;  /* 0x0039a00001eb7983 */ /* 0x000f220000300800 */
[----:B------:R-:W-:Y:S02]  /*348b0*/  IMAD.MOV.U32 R166, RZ, RZ, R236 ;  /* 0x000000ffffa67224 */ /* 0x000fe400078e00ec */
[----:B------:R-:W-:Y:S01]  /*348c0*/  IMAD.MOV.U32 R167, RZ, RZ, R237 ;  /* 0x000000ffffa77224 */ /* 0x000fe200078e00ed */
[----:B------:R-:W4:Y:S01]  /*348d0*/  LDL.LU R236, [R1+0x399c] ;  /* 0x00399c0001ec7983 */ /* 0x000f220000300800 */
[----:B--2---:R-:W-:-:S03]  /*348e0*/  IMAD.MOV.U32 R127, RZ, RZ, R234 ;  /* 0x000000ffff7f7224 */ /* 0x004fc600078e00ea */
[----:B------:R-:W2:Y:S01]  /*348f0*/  LDL.LU R237, [R1+0x3998] ;  /* 0x0039980001ed7983 */ /* 0x000ea20000300800 */
[----:B------:R-:W-:-:S03]  /*34900*/  IMAD.MOV.U32 R124, RZ, RZ, R238 ;  /* 0x000000ffff7c7224 */ /* 0x000fc600078e00ee */
[----:B------:R-:W2:Y:S01]  /*34910*/  LDL.LU R238, [R1+0x3994] ;  /* 0x0039940001ee7983 */ /* 0x000ea20000300800 */
[----:B------:R-:W-:Y:S01]  /*34920*/  IMAD.MOV.U32 R126, RZ, RZ, R232 ;  /* 0x000000ffff7e7224 */ /* 0x000fe200078e00e8 */
[----:B------:R-:W-:Y:S02]  /*34930*/  MOV R125, R239 ;  /* 0x000000ef007d7202 */ /* 0x000fe40000000f00 */
[----:B------:R-:W2:Y:S04]  /*34940*/  LDL.LU R239, [R1+0x3990] ;  /* 0x0039900001ef7983 */ /* 0x000ea80000300800 */
[----:B------:R-:W2:Y:S04]  /*34950*/  LDL.LU R232, [R1+0x398c] ;  /* 0x00398c0001e87983 */ /* 0x000ea80000300800 */
[----:B------:R-:W2:Y:S01]  /*34960*/  LDL.LU R234, [R1+0x3988] ;  /* 0x0039880001ea7983 */ /* 0x000ea20000300800 */
[----:B---3--:R-:W-:Y:S01]  /*34970*/  MOV R181, R233 ;  /* 0x000000e900b57202 */ /* 0x008fe20000000f00 */
[----:B----4-:R-:W-:-:S02]  /*34980*/  IMAD.MOV.U32 R180, RZ, RZ, R235 ;  /* 0x000000ffffb47224 */ /* 0x010fc400078e00eb */
[----:B------:R-:W3:Y:S04]  /*34990*/  LDL.LU R235, [R1+0x3984] ;  /* 0x0039840001eb7983 */ /* 0x000ee80000300800 */
        /* <DEDUP_REMOVED lines=31> */
[----:B--2---:R-:W-:-:S03]  /*34b90*/  MOV R207, R232 ;  /* 0x000000e800cf7202 */ /* 0x004fc60000000f00 */
[----:B------:R-:W2:Y:S04]  /*34ba0*/  LDL.LU R228, [R1+0x140] ;  /* 0x0001400001e47983 */ /* 0x000ea80000300800 */
[----:B------:R-:W2:Y:S01]  /*34bb0*/  LDL.LU R229, [R1+0x144] ;  /* 0x0001440001e57983 */ /* 0x000ea20000300800 */
[----:B------:R-:W-:-:S03]  /*34bc0*/  IMAD.MOV.U32 R205, RZ, RZ, R234 ;  /* 0x000000ffffcd7224 */ /* 0x000fc600078e00ea */
[----:B------:R-:W2:Y:S04]  /*34bd0*/  LDL.LU R230, [R1+0x148] ;  /* 0x0001480001e67983 */ /* 0x000ea80000300800 */
[----:B------:R-:W2:Y:S04]  /*34be0*/  LDL.LU R231, [R1+0x14c] ;  /* 0x00014c0001e77983 */ /* 0x000ea80000300800 */
[----:B------:R-:W2:Y:S01]  /*34bf0*/  LDL.LU R232, [R1+0x150] ;  /* 0x0001500001e87983 */ /* 0x000ea20000300800 */
[----:B------:R-:W-:Y:S01]  /*34c00*/  MOV R191, R236 ;  /* 0x000000ec00bf7202 */ /* 0x000fe20000000f00 */
[----:B------:R-:W-:-:S02]  /*34c10*/  IMAD.MOV.U32 R190, RZ, RZ, R237 ;  /* 0x000000ffffbe7224 */ /* 0x000fc400078e00ed */
[----:B------:R-:W-:Y:S02]  /*34c20*/  IMAD.MOV.U32 R189, RZ, RZ, R238 ;  /* 0x000000ffffbd7224 */ /* 0x000fe400078e00ee */
[----:B------:R-:W-:Y:S02]  /*34c30*/  IMAD.MOV.U32 R188, RZ, RZ, R239 ;  /* 0x000000ffffbc7224 */ /* 0x000fe400078e00ef */
[----:B---3--:R-:W-:Y:S02]  /*34c40*/  IMAD.MOV.U32 R204, RZ, RZ, R235 ;  /* 0x000000ffffcc7224 */ /* 0x008fe400078e00eb */
[----:B----4-:R-:W-:Y:S02]  /*34c50*/  IMAD.MOV.U32 R206, RZ, RZ, R233 ;  /* 0x000000ffffce7224 */ /* 0x010fe400078e00e9 */
[----:B------:R-:W2:Y:S04]  /*34c60*/  LDL.LU R233, [R1+0x154] ;  /* 0x0001540001e97983 */ /* 0x000ea80000300800 */
[----:B------:R-:W2:Y:S04]  /*34c70*/  LDL.LU R234, [R1+0x158] ;  /* 0x0001580001ea7983 */ /* 0x000ea80000300800 */
[----:B------:R-:W2:Y:S04]  /*34c80*/  LDL.LU R235, [R1+0x15c] ;  /* 0x00015c0001eb7983 */ /* 0x000ea80000300800 */
[----:B------:R-:W3:Y:S04]  /*34c90*/  LDL.LU R108, [R1+0x170] ;  /* 0x00017000016c7983 */ /* 0x000ee80000300800 */
[----:B------:R-:W3:Y:S04]  /*34ca0*/  LDL.LU R109, [R1+0x174] ;  /* 0x00017400016d7983 */ /* 0x000ee80000300800 */
[----:B------:R-:W3:Y:S04]  /*34cb0*/  LDL.LU R110, [R1+0x178] ;  /* 0x00017800016e7983 */ /* 0x000ee80000300800 */
        /* <DEDUP_REMOVED lines=23> */
[----:B------:R-:W-:Y:S03]  /*34e30*/  HMMA.1688.F32.TF32 R156, R32, R26, R140 ;  /* 0x0000001a209c723c */ /* 0x000fe6000008108c */
[----:B------:R-:W4:Y:S04]  /*34e40*/  LDL.LU R178, [R1+0x3b8] ;  /* 0x0003b80001b27983 */ /* 0x000f280000300800 */
[----:B------:R-:W4:Y:S01]  /*34e50*/  LDL.LU R179, [R1+0x3bc] ;  /* 0x0003bc0001b37983 */ /* 0x000f220000300800 */
[----:B------:R-:W-:Y:S03]  /*34e60*/  HMMA.1688.F32.TF32 R140, R28, R6, R76 ;  /* 0x000000061c8c723c */ /* 0x000fe6000008104c */
[----:B------:R-:W4:Y:S04]  /*34e70*/  LDL.LU R112, [R1+0x400] ;  /* 0x0004000001707983 */ /* 0x000f280000300800 */
[----:B------:R-:W4:Y:S04]  /*34e80*/  LDL.LU R113, [R1+0x404] ;  /* 0x0004040001717983 */ /* 0x000f280000300800 */
[----:B------:R-:W4:Y:S01]  /*34e90*/  LDL.LU R114, [R1+0x408] ;  /* 0x0004080001727983 */ /* 0x000f220000300800 */
[----:B------:R-:W-:-:S03]  /*34ea0*/  IMAD.MOV.U32 R115, RZ, RZ, R12 ;  /* 0x000000ffff737224 */ /* 0x000fc600078e000c */
[----:B------:R-:W4:Y:S04]  /*34eb0*/  LDL.LU R76, [R1+0x6a0] ;  /* 0x0006a000014c7983 */ /* 0x000f280000300800 */
[----:B------:R-:W4:Y:S04]  /*34ec0*/  LDL.LU R77, [R1+0x6a4] ;  /* 0x0006a400014d7983 */ /* 0x000f280000300800 */
[----:B------:R-:W4:Y:S04]  /*34ed0*/  LDL.LU R78, [R1+0x6a8] ;  /* 0x0006a800014e7983 */ /* 0x000f280000300800 */
[----:B------:R-:W4:Y:S04]  /*34ee0*/  LDL.LU R79, [R1+0x6ac] ;  /* 0x0006ac00014f7983 */ /* 0x000f280000300800 */
[----:B------:R-:W4:Y:S01]  /*34ef0*/  LDL R12, [R1+0xa44] ;  /* 0x000a4400010c7983 */ /* 0x000f220000100800 */
[C---:B--2---:R-:W-:Y:S08]  /*34f00*/  HMMA.1688.F32.TF32 R232, R28.reuse, R66, R232 ;  /* 0x000000421ce8723c */ /* 0x044ff000000810e8 */
[C---:B---3--:R-:W-:Y:S08]  /*34f10*/  HMMA.1688.F32.TF32 R108, R28.reuse, R74, R108 ;  /* 0x0000004a1c6c723c */ /* 0x048ff0000008106c */
[C---:B----4-:R-:W-:Y:S11]  /*34f20*/  HMMA.1688.F32.TF32 R236, R28.reuse, R70, R236 ;  /* 0x000000461cec723c */ /* 0x050ff600000810ec */
[----:B------:R-:W-:Y:S04]  /*34f30*/  @!UPT UIADD3 URZ, URZ, URZ, URZ ;  /* 0x0000003f3f3ff290 */ /* 0x000fe8000fffe03f */
[----:B------:R-:W-:Y:S04]  /*34f40*/  STL.64 [R1+0x260], R108 ;  /* 0x0002606c01007387 */ /* 0x000fe80000100a00 */
[----:B------:R1:W-:Y:S04]  /*34f50*/  STL.64 [R1+0x268], R110 ;  /* 0x0002686e01007387 */ /* 0x0003e80000100a00 */
[----:B-1----:R-:W2:Y:S04]  /*34f60*/  LDL.LU.64 R110, [R1+0x3978] ;  /* 0x00397800016e7983 */ /* 0x002ea80000300a00 */
[----:B------:R-:W2:Y:S04]  /*34f70*/  LDL.LU.64 R108, [R1+0x3970] ;  /* 0x00397000016c7983 */ /* 0x000ea80000300a00 */
[----:B------:R-:W-:Y:S04]  /*34f80*/  STL.64 [R1+0x240], R236 ;  /* 0x000240ec01007387 */ /* 0x000fe80000100a00 */
[----:B------:R1:W-:Y:S04]  /*34f90*/  STL.64 [R1+0x248], R238 ;  /* 0x000248ee01007387 */ /* 0x0003e80000100a00 */
[----:B-1----:R-:W3:Y:S04]  /*34fa0*/  LDL.LU.64 R238, [R1+0x3968] ;  /* 0x0039680001ee7983 */ /* 0x002ee80000300a00 */
[----:B------:R-:W3:Y:S04]  /*34fb0*/  LDL.LU.64 R236, [R1+0x3960] ;  /* 0x0039600001ec7983 */ /* 0x000ee80000300a00 */
[----:B------:R-:W-:Y:S04]  /*34fc0*/  STL.64 [R1+0x230], R232 ;  /* 0x000230e801007387 */ /* 0x000fe80000100a00 */
[----:B------:R1:W-:Y:S04]  /*34fd0*/  STL.64 [R1+0x238], R234 ;  /* 0x000238ea01007387 */ /* 0x0003e80000100a00 */
[----:B-1----:R-:W4:Y:S04]  /*34fe0*/  LDL.LU.64 R234, [R1+0x3958] ;  /* 0x0039580001ea7983 */ /* 0x002f280000300a00 */
[----:B------:R-:W4:Y:S01]  /*34ff0*/  LDL.LU.64 R232, [R1+0x3950] ;  /* 0x0039500001e87983 */ /* 0x000f220000300a00 */
[C---:B------:R-:W-:Y:S11]  /*35000*/  HMMA.1688.F32.TF32 R228, R28.reuse, R62, R228 ;  /* 0x0000003e1ce4723c */ /* 0x040ff600000810e4 */
[----:B------:R-:W-:Y:S11]  /*35010*/  @!UPT UIADD3 URZ, URZ, URZ, URZ ;  /* 0x0000003f3f3ff290 */ /* 0x000ff6000fffe03f */
[----:B------:R-:W-:Y:S01]  /*35020*/  @!UPT UIADD3 URZ, URZ, URZ, URZ ;  /* 0x0000003f3f3ff290 */ /* 0x000fe2000fffe03f */
        /* <DEDUP_REMOVED lines=13> */
[----:B------:R-:W-:Y:S01]  /*35100*/  STL.64 [R1+0x1b8], R218 ;  /* 0x0001b8da01007387 */ /* 0x000fe20000100a00 */
[C---:B----4-:R-:W-:Y:S08]  /*35110*/  HMMA.1688.F32.TF32 R212, R28.reuse, R42, R232 ;  /* 0x0000002a1cd4723c */ /* 0x050ff000000810e8 */
[----:B---3--:R-:W-:Y:S11]  /*35120*/  HMMA.1688.F32.TF32 R28, R28, R38, R236 ;  /* 0x000000261c1c723c */ /* 0x008ff600000810ec */
[----:B------:R-:W-:Y:S04]  /*35130*/  @!UPT UIADD3 URZ, URZ, URZ, URZ ;  /* 0x0000003f3f3ff290 */ /* 0x000fe8000fffe03f */
[----:B------:R-:W-:Y:S04]  /*35140*/  STL.64 [R1+0x1a0], R212 ;  /* 0x0001a0d401007387 */ /* 0x000fe80000100a00 */
[----:B------:R-:W-:Y:S04]  /*35150*/  STL.64 [R1+0x1a8], R214 ;  /* 0x0001a8d601007387 */ /* 0x000fe80000100a00 */
[----:B------:R1:W-:Y:S04]  /*35160*/  STL.64 [R1+0x190], R28 ;  /* 0x0001901c01007387 */ /* 0x0003e80000100a00 */
[----:B------:R-:W-:Y:S01]  /*35170*/  STL.64 [R1+0x198], R30 ;  /* 0x0001981e01007387 */ /* 0x000fe20000100a00 */
[C---:B------:R-:W-:Y:S03]  /*35180*/  HMMA.1688.F32.TF32 R128, R32.reuse, R22, R128 ;  /* 0x000000162080723c */ /* 0x040fe60000081080 */
[----:B------:R-:W-:Y:S04]  /*35190*/  LDS R30, [R252+0x5280] ;  /* 0x00528000fc1e7984 */ /* 0x000fe80000000800 */
[----:B-1----:R-:W3:Y:S01]  /*351a0*/  LDL R28, [R1+0x1a78] ;  /* 0x001a7800011c7983 */ /* 0x002ee20000100800 */
[C---:B------:R-:W-:Y:S03]  /*351b0*/  HMMA.1688.F32.TF32 R132, R32.reuse, R18, R132 ;  /* 0x000000122084723c */ /* 0x040fe60000081084 */
[----:B------:R-:W-:Y:S04]  /*351c0*/  LDS R29, [R3+0x4280] ;  /* 0x00428000031d7984 */ /* 0x000fe80000000800 */
[----:B------:R-:W-:Y:S01]  /*351d0*/  LDS R31, [R3+0x5280] ;  /* 0x00528000031f7984 */ /* 0x000fe20000000800 */
[C---:B------:R-:W-:Y:S08]  /*351e0*/  HMMA.1688.F32.TF32 R116, R32.reuse, R14, R116 ;  /* 0x0000000e2074723c */ /* 0x040ff00000081074 */
[C---:B------:R-:W-:Y:S08]  /*351f0*/  HMMA.1688.F32.TF32 R104, R32.reuse, R6, R104 ;  /* 0x000000062068723c */ /* 0x040ff00000081068 */
[----:B------:R-:W-:Y:S01]  /*35200*/  HMMA.1688.F32.TF32 R100, R32, R10, R100 ;  /* 0x0000000a2064723c */ /* 0x000fe20000081064 */
[----:B------:R-:W-:Y:S04]  /*35210*/  LDS R32, [R252+0x2300] ;  /* 0x00230000fc207984 */ /* 0x000fe80000000800 */
[----:B------:R-:W-:Y:S04]  /*35220*/  LDS R34, [R252+0x3300] ;  /* 0x00330000fc227984 */ /* 0x000fe80000000800 */
[----:B------:R-:W-:Y:S04]  /*35230*/  LDS R33, [R3+0x2300] ;  /* 0x0023000003217984 */ /* 0x000fe80000000800 */
[----:B------:R-:W1:Y:S02]  /*35240*/  LDS R35, [R3+0x3300] ;  /* 0x0033000003237984 */ /* 0x000e640000000800 */
[C---:B-1----:R-:W-:Y:S08]  /*35250*/  HMMA.1688.F32.TF32 R212, R32.reuse, R74, R208 ;  /* 0x0000004a20d4723c */ /* 0x042ff000000810d0 */
[C---:B------:R-:W-:Y:S08]  /*35260*/  HMMA.1688.F32.TF32 R208, R32.reuse, R70, R204 ;  /* 0x0000004620d0723c */ /* 0x040ff000000810cc */
[C---:B------:R-:W-:Y:S08]  /*35270*/  HMMA.1688.F32.TF32 R204, R32.reuse, R66, R188 ;  /* 0x0000004220cc723c */ /* 0x040ff000000810bc */
[C---:B------:R-:W-:Y:S08]  /*35280*/  HMMA.1688.F32.TF32 R188, R32.reuse, R62, R180 ;  /* 0x0000003e20bc723c */ /* 0x040ff000000810b4 */
[C---:B------:R-:W-:Y:S08]  /*35290*/  HMMA.1688.F32.TF32 R180, R32.reuse, R58, R176 ;  /* 0x0000003a20b4723c */ /* 0x040ff000000810b0 */
[C---:B------:R-:W-:Y:S08]  /*352a0*/  HMMA.1688.F32.TF32 R176, R32.reuse, R54, R124 ;  /* 0x0000003620b0723c */ /* 0x040ff0000008107c */
[C---:B------:R-:W-:Y:S08]  /*352b0*/  HMMA.1688.F32.TF32 R164, R32.reuse, R50, R164 ;  /* 0x0000003220a4723c */ /* 0x040ff000000810a4 */
[C---:B------:R-:W-:Y:S01]  /*352c0*/  HMMA.1688.F32.TF32 R124, R32.reuse, R46, R92 ;  /* 0x0000002e207c723c */ /* 0x040fe2000008105c */
[----:B------:R-:W-:Y:S07]  /*352d0*/  STL.64 [R1+0x180], R212 ;  /* 0x000180d401007387 */ /* 0x000fee0000100a00 */
[C---:B------:R-:W-:Y:S01]  /*352e0*/  HMMA.1688.F32.TF32 R92, R32.reuse, R42, R112 ;  /* 0x0000002a205c723c */ /* 0x040fe20000081070 */
[----:B------:R-:W-:Y:S07]  /*352f0*/  STL.64 [R1+0x188], R214 ;  /* 0x000188d601007387 */ /* 0x000fee0000100a00 */
[C---:B------:R-:W-:Y:S08]  /*35300*/  HMMA.1688.F32.TF32 R200, R32.reuse, R26, R200 ;  /* 0x0000001a20c8723c */ /* 0x040ff000000810c8 */
[C---:B------:R-:W-:Y:S08]  /*35310*/  HMMA.1688.F32.TF32 R196, R32.reuse, R22, R196 ;  /* 0x0000001620c4723c */ /* 0x040ff000000810c4 */
[C---:B------:R-:W-:Y:S08]  /*35320*/  HMMA.1688.F32.TF32 R172, R32.reuse, R18, R172 ;  /* 0x0000001220ac723c */ /* 0x040ff000000810ac */
[C---:B------:R-:W-:Y:S08]  /*35330*/  HMMA.1688.F32.TF32 R160, R32.reuse, R14, R160 ;  /* 0x0000000e20a0723c */ /* 0x040ff000000810a0 */
[C---:B------:R-:W-:Y:S08]  /*35340*/  HMMA.1688.F32.TF32 R152, R32.reuse, R6, R152 ;  /* 0x000000062098723c */ /* 0x040ff00000081098 */
[----:B------:R-:W-:Y:S01]  /*35350*/  HMMA.1688.F32.TF32 R148, R32, R10, R148 ;  /* 0x0000000a2094723c */ /* 0x000fe20000081094 */
[----:B------:R-:W-:Y:S01]  /*35360*/  STL.64 [R1+0x170], R208 ;  /* 0x000170d001007387 */ /* 0x000fe20000100a00 */
[----:B---3--:R-:W-:-:S06]  /*35370*/  IMAD R12, R12, 0x20000, R28 ;  /* 0x000200000c0c7824 */ /* 0x008fcc00078e021c */
[----:B------:R-:W-:Y:S01]  /*35380*/  HMMA.1688.F32.TF32 R32, R32, R38, R244 ;  /* 0x000000262020723c */ /* 0x000fe200000810f4 */
        /* <DEDUP_REMOVED lines=10> */
[----:B------:R-:W-:Y:S04]  /*35430*/  STL.64 [R1+0x128], R166 ;  /* 0x000128a601007387 */ /* 0x000fe80000100a00 */
[----:B------:R-:W-:Y:S01]  /*35440*/  STL.64 [R1+0x110], R124 ;  /* 0x0001107c01007387 */ /* 0x000fe20000100a00 */
[----:B-1----:R-:W-:Y:S03]  /*35450*/  HMMA.1688.F32.TF32 R176, R120, R14, R248 ;  /* 0x0000000e78b0723c */ /* 0x002fe600000810f8 */
[----:B------:R-:W-:Y:S04]  /*35460*/  STL.64 [R1+0x118], R126 ;  /* 0x0001187e01007387 */ /* 0x000fe80000100a00 */
[----:B------:R1:W-:Y:S01]  /*35470*/  STL.64 [R1+0x100], R92 ;  /* 0x0001005c01007387 */ /* 0x0003e20000100a00 */
[----:B------:R-:W-:-:S03]  /*35480*/  IMAD.MOV.U32 R248, RZ, RZ, R25 ;  /* 0x000000fffff87224 */ /* 0x000fc600078e0019 */
[----:B------:R3:W-:Y:S01]  /*35490*/  STL.64 [R1+0x108], R94 ;  /* 0x0001085e01007387 */ /* 0x0007e20000100a00 */
[----:B------:R-:W-:-:S03]  /*354a0*/  MOV R249, R13 ;  /* 0x0000000d00f97202 */ /* 0x000fc60000000f00 */
[----:B------:R-:W-:Y:S01]  /*354b0*/  STL.64 [R1+0xf0], R32 ;  /* 0x0000f02001007387 */ /* 0x000fe20000100a00 */
[----:B------:R-:W-:-:S03]  /*354c0*/  IMAD.MOV.U32 R250, RZ, RZ, R20 ;  /* 0x000000fffffa7224 */ /* 0x000fc600078e0014 */
[----:B------:R-:W-:Y:S01]  /*354d0*/  STL.64 [R1+0xf8], R34 ;  /* 0x0000f82201007387 */ /* 0x000fe20000100a00 */
[----:B------:R-:W-:-:S03]  /*354e0*/  IMAD.MOV.U32 R251, RZ, RZ, R17 ;  /* 0x000000fffffb7224 */ /* 0x000fc600078e0011 */
[----:B------:R-:W4:Y:S04]  /*354f0*/  LDL.LU R25, [R1+0x3948] ;  /* 0x0039480001197983 */ /* 0x000f280000300800 */
[----:B------:R-:W2:Y:S04]  /*35500*/  LDL.LU R13, [R1+0x3944] ;  /* 0x00394400010d7983 */ /* 0x000ea80000300800 */
[----:B------:R-:W3:Y:S04]  /*35510*/  LDL.LU R20, [R1+0x3940] ;  /* 0x0039400001147983 */ /* 0x000ee80000300800 */
[----:B------:R-:W-:Y:S04]  /*35520*/  STL [R1+0xa40], R12 ;  /* 0x000a400c01007387 */ /* 0x000fe80000100800 */
[----:B------:R-:W3:Y:S01]  /*35530*/  LDL.LU R17, [R1+0x393c] ;  /* 0x00393c0001117983 */ /* 0x000ee20000300800 */
[----:B------:R-:W-:Y:S01]  /*35540*/  IMAD.MOV.U32 R213, RZ, RZ, R24 ;  /* 0x000000ffffd57224 */ /* 0x000fe200078e0018 */
[----:B------:R-:W-:-:S02]  /*35550*/  MOV R214, R21 ;  /* 0x0000001500d67202 */ /* 0x000fc40000000f00 */
[----:B------:R-:W3:Y:S01]  /*35560*/  LDL.LU R212, [R1+0x4a0] ;  /* 0x0004a00001d47983 */ /* 0x000ee20000300800 */
[----:B------:R-:W-:-:S03]  /*35570*/  IMAD.MOV.U32 R215, RZ, RZ, R16 ;  /* 0x000000ffffd77224 */ /* 0x000fc600078e0010 */
[----:B------:R-:W3:Y:S04]  /*35580*/  LDL.LU R24, [R1+0x3938] ;  /* 0x0039380001187983 */ /* 0x000ee80000300800 */
[----:B------:R-:W3:Y:S04]  /*35590*/  LDL.LU R21, [R1+0x3934] ;  /* 0x0039340001157983 */ /* 0x000ee80000300800 */
[----:B------:R-:W3:Y:S01]  /*355a0*/  LDL.LU R16, [R1+0x3930] ;  /* 0x0039300001107983 */ /* 0x000ee20000300800 */
[C---:B------:R-:W-:Y:S03]  /*355b0*/  HMMA.1688.F32.TF32 R188, R120.reuse, R18, R76 ;  /* 0x0000001278bc723c */ /* 0x040fe6000008104c */
[----:B------:R-:W-:Y:S04]  /*355c0*/  LDS R112, [R252+0x4000] ;  /* 0x00400000fc707984 */ /* 0x000fe80000000800 */
[----:B------:R-:W-:Y:S01]  /*355d0*/  LDS R114, [R252+0x5000] ;  /* 0x00500000fc727984 */ /* 0x000fe20000000800 */
[C---:B------:R-:W-:Y:S03]  /*355e0*/  HMMA.1688.F32.TF32 R208, R120.reuse, R26, R84 ;  /* 0x0000001a78d0723c */ /* 0x040fe60000081054 */
[----:B------:R-:W-:Y:S04]  /*355f0*/  LDS R113, [R3+0x4000] ;  /* 0x0040000003717984 */ /* 0x000fe80000000800 */
[----:B------:R-:W-:Y:S01]  /*35600*/  LDS R115, [R3+0x5000] ;  /* 0x0050000003737984 */ /* 0x000fe20000000800 */
[----:B------:R-:W-:Y:S03]  /*35610*/  HMMA.1688.F32.TF32 R204, R120, R22, R80 ;  /* 0x0000001678cc723c */ /* 0x000fe60000081050 */
        /* <DEDUP_REMOVED lines=20> */
[----:B------:R-:W-:Y:S01]  /*35760*/  LDS R23, [R3+0x5380] ;  /* 0x0053800003177984 */ /* 0x000fe20000000800 */
[----:B----4-:R-:W-:Y:S01]  /*35770*/  IMAD.MOV.U32 R227, RZ, RZ, R25 ;  /* 0x000000ffffe37224 */ /* 0x010fe200078e0019 */
[----:B--2---:R-:W-:Y:S01]  /*35780*/  MOV R226, R13 ;  /* 0x0000000d00e27202 */ /* 0x004fe20000000f00 */
[----:B---3--:R-:W-:-:S02]  /*35790*/  IMAD.MOV.U32 R224, RZ, RZ, R20 ;  /* 0x000000ffffe07224 */ /* 0x008fc400078e0014 */
[----:B------:R-:W2:Y:S01]  /*357a0*/  LDL.LU R20, [R1+0x392c] ;  /* 0x00392c0001147983 */ /* 0x000ea20000300800 */
[----:B------:R-:W-:-:S03]  /*357b0*/  IMAD.MOV.U32 R225, RZ, RZ, R17 ;  /* 0x000000ffffe17224 */ /* 0x000fc600078e0011 */
[----:B------:R-:W3:Y:S04]  /*357c0*/  LDL.LU R17, [R1+0x3928] ;  /* 0x0039280001117983 */ /* 0x000ee80000300800 */
[----:B------:R-:W4:Y:S04]  /*357d0*/  LDL.LU R13, [R1+0x3924] ;  /* 0x00392400010d7983 */ /* 0x000f280000300800 */
[----:B------:R-:W4:Y:S01]  /*357e0*/  LDL.LU R25, [R1+0x3920] ;  /* 0x0039200001197983 */ /* 0x000f220000300800 */
[----:B------:R-:W-:Y:S01]  /*357f0*/  MOV R231, R24 ;  /* 0x0000001800e77202 */ /* 0x000fe20000000f00 */
[----:B------:R-:W-:-:S02]  /*35800*/  IMAD.MOV.U32 R230, RZ, RZ, R21 ;  /* 0x000000ffffe67224 */ /* 0x000fc400078e0015 */
[----:B------:R-:W4:Y:S01]  /*35810*/  LDL.LU R228, [R1+0x4d0] ;  /* 0x0004d00001e47983 */ /* 0x000f220000300800 */
[----:B------:R-:W-:-:S03]  /*35820*/  IMAD.MOV.U32 R229, RZ, RZ, R16 ;  /* 0x000000ffffe57224 */ /* 0x000fc600078e0010 */
[----:B------:R-:W4:Y:S04]  /*35830*/  LDL.LU R16, [R1+0x391c] ;  /* 0x00391c0001107983 */ /* 0x000f280000300800 */
[----:B------:R-:W4:Y:S04]  /*35840*/  LDL.LU R21, [R1+0x3918] ;  /* 0x0039180001157983 */ /* 0x000f280000300800 */
[----:B------:R-:W4:Y:S01]  /*35850*/  LDL.LU R24, [R1+0x3914] ;  /* 0x0039140001187983 */ /* 0x000f220000300800 */
[----:B--2---:R-:W-:Y:S01]  /*35860*/  MOV R235, R20 ;  /* 0x0000001400eb7202 */ /* 0x004fe20000000f00 */
[----:B---3--:R-:W-:-:S02]  /*35870*/  IMAD.MOV.U32 R234, RZ, RZ, R17 ;  /* 0x000000ffffea7224 */ /* 0x008fc400078e0011 */
[----:B----4-:R-:W-:Y:S02]  /*35880*/  IMAD.MOV.U32 R232, RZ, RZ, R13 ;  /* 0x000000ffffe87224 */ /* 0x010fe400078e000d */
[----:B------:R-:W2:Y:S01]  /*35890*/  LDL.LU R13, [R1+0x3910] ;  /* 0x00391000010d7983 */ /* 0x000ea20000300800 */
[----:B------:R-:W-:-:S03]  /*358a0*/  IMAD.MOV.U32 R233, RZ, RZ, R25 ;  /* 0x000000ffffe97224 */ /* 0x000fc600078e0019 */
[----:B------:R-:W3:Y:S04]  /*358b0*/  LDL.LU R25, [R1+0x390c] ;  /* 0x00390c0001197983 */ /* 0x000ee80000300800 */
[----:B------:R-:W4:Y:S04]  /*358c0*/  LDL.LU R17, [R1+0x3908] ;  /* 0x0039080001117983 */ /* 0x000f280000300800 */
[----:B------:R-:W4:Y:S01]  /*358d0*/  LDL.LU R20, [R1+0x3904] ;  /* 0x0039040001147983 */ /* 0x000f220000300800 */
[----:B------:R-:W-:Y:S02]  /*358e0*/  IMAD.MOV.U32 R239, RZ, RZ, R16 ;  /* 0x000000ffffef7224 */ /* 0x000fe400078e0010 */
[----:B------:R-:W-:Y:S01]  /*358f0*/  IMAD.MOV.U32 R238, RZ, RZ, R21 ;  /* 0x000000ffffee7224 */ /* 0x000fe200078e0015 */
[----:B------:R-:W4:Y:S01]  /*35900*/  LDL.LU R236, [R1+0x4f0] ;  /* 0x0004f00001ec7983 */ /* 0x000f220000300800 */
[----:B------:R-:W-:-:S03]  /*35910*/  IMAD.MOV.U32 R237, RZ, RZ, R24 ;  /* 0x000000ffffed7224 */ /* 0x000fc600078e0018 */
[----:B------:R-:W4:Y:S04]  /*35920*/  LDL.LU R24, [R1+0x3900] ;  /* 0x0039000001187983 */ /* 0x000f280000300800 */
[----:B------:R-:W4:Y:S04]  /*35930*/  LDL.LU R21, [R1+0x38fc] ;  /* 0x0038fc0001157983 */ /* 0x000f280000300800 */
[----:B------:R-:W4:Y:S01]  /*35940*/  LDL.LU R16, [R1+0x38f8] ;  /* 0x0038f80001107983 */ /* 0x000f220000300800 */
[----:B--2---:R-:W-:Y:S02]  /*35950*/  IMAD.MOV.U32 R219, RZ, RZ, R13 ;  /* 0x000000ffffdb7224 */ /* 0x004fe400078e000d */
[----:B---3--:R-:W-:Y:S01]  /*35960*/  IMAD.MOV.U32 R218, RZ, RZ, R25 ;  /* 0x000000ffffda7224 */ /* 0x008fe200078e0019 */
[----:B----4-:R-:W-:-:S02]  /*35970*/  MOV R216, R17 ;  /* 0x0000001100d87202 */ /* 0x010fc40000000f00 */
        /* <DEDUP_REMOVED lines=8> */
[----:B------:R-:W-:-:S03]  /*35a00*/  MOV R221, R16 ;  /* 0x0000001000dd7202 */ /* 0x000fc60000000f00 */
[----:B------:R-:W4:Y:S04]  /*35a10*/  LDL.LU R16, [R1+0x38e4] ;  /* 0x0038e40001107983 */ /* 0x000f280000300800 */
[----:B------:R-:W1:Y:S04]  /*35a20*/  LDL.LU R21, [R1+0x38e0] ;  /* 0x0038e00001157983 */ /* 0x000e680000300800 */
[----:B------:R-:W4:Y:S01]  /*35a30*/  LDL.LU R24, [R1+0x38dc] ;  /* 0x0038dc0001187983 */ /* 0x000f220000300800 */
[----:B--2---:R-:W-:Y:S02]  /*35a40*/  IMAD.MOV.U32 R247, RZ, RZ, R17 ;  /* 0x000000fffff77224 */ /* 0x004fe400078e0011 */
[----:B---3--:R-:W-:-:S02]  /*35a50*/  IMAD.MOV.U32 R246, RZ, RZ, R20 ;  /* 0x000000fffff67224 */ /* 0x008fc400078e0014 */
[----:B----4-:R-:W-:Y:S02]  /*35a60*/  IMAD.MOV.U32 R244, RZ, RZ, R25 ;  /* 0x000000fffff47224 */ /* 0x010fe400078e0019 */
[----:B------:R-:W2:Y:S01]  /*35a70*/  LDL.LU R25, [R1+0x38d8] ;  /* 0x0038d80001197983 */ /* 0x000ea20000300800 */
[----:B------:R-:W-:-:S03]  /*35a80*/  MOV R245, R13 ;  /* 0x0000000d00f57202 */ /* 0x000fc60000000f00 */
[----:B------:R-:W3:Y:S04]  /*35a90*/  LDL.LU R13, [R1+0x38d4] ;  /* 0x0038d400010d7983 */ /* 0x000ee80000300800 */
[----:B------:R-:W4:Y:S04]  /*35aa0*/  LDL.LU R20, [R1+0x38d0] ;  /* 0x0038d00001147983 */ /* 0x000f280000300800 */
[----:B------:R-:W4:Y:S01]  /*35ab0*/  LDL.LU R17, [R1+0x38cc] ;  /* 0x0038cc0001117983 */ /* 0x000f220000300800 */
[----:B-1----:R-:W-:-:S03]  /*35ac0*/  IMAD.MOV.U32 R92, RZ, RZ, R21 ;  /* 0x000000ffff5c7224 */ /* 0x002fc600078e0015 */
[----:B------:R-:W4:Y:S01]  /*35ad0*/  LDL.LU R21, [R1+0x38c8] ;  /* 0x0038c80001157983 */ /* 0x000f220000300800 */
[----:B------:R-:W-:Y:S01]  /*35ae0*/  MOV R93, R24 ;  /* 0x00000018005d7202 */ /* 0x000fe20000000f00 */
[----:B------:R-:W-:Y:S02]  /*35af0*/  IMAD.MOV.U32 R95, RZ, RZ, R16 ;  /* 0x000000ffff5f7224 */ /* 0x000fe400078e0010 */
[----:B------:R-:W4:Y:S01]  /*35b00*/  LDL.LU R24, [R1+0x38c4] ;  /* 0x0038c40001187983 */ /* 0x000f220000300800 */
[----:B--2---:R-:W-:-:S03]  /*35b10*/  IMAD.MOV.U32 R94, RZ, RZ, R25 ;  /* 0x000000ffff5e7224 */ /* 0x004fc600078e0019 */
[----:B------:R-:W2:Y:S01]  /*35b20*/  LDL.LU R25, [R1+0x38c0] ;  /* 0x0038c00001197983 */ /* 0x000ea20000300800 */
[----:B---3--:R-:W-:-:S03]  /*35b30*/  IMAD.MOV.U32 R126, RZ, RZ, R13 ;  /* 0x000000ffff7e7224 */ /* 0x008fc600078e000d */
[----:B------:R-:W3:Y:S01]  /*35b40*/  LDL.LU R16, [R1+0x38bc] ;  /* 0x0038bc0001107983 */ /* 0x000ee20000300800 */
[----:B----4-:R-:W-:-:S03]  /*35b50*/  IMAD.MOV.U32 R124, RZ, RZ, R20 ;  /* 0x000000ffff7c7224 */ /* 0x010fc600078e0014 */
[----:B------:R-:W4:Y:S01]  /*35b60*/  LDL.LU R20, [R1+0x38b8] ;  /* 0x0038b80001147983 */ /* 0x000f220000300800 */
[----:B------:R-:W-:-:S03]  /*35b70*/  MOV R125, R17 ;  /* 0x00000011007d7202 */ /* 0x000fc60000000f00 */
[----:B------:R-:W2:Y:S04]  /*35b80*/  LDL.LU R17, [R1+0x38b4] ;  /* 0x0038b40001117983 */ /* 0x000ea80000300800 */
[----:B------:R-:W2:Y:S04]  /*35b90*/  LDL.LU R13, [R1+0x38b0] ;  /* 0x0038b000010d7983 */ /* 0x000ea80000300800 */
[----:B------:R-:W2:Y:S01]  /*35ba0*/  LDL.LU R127, [R1+0x56c] ;  /* 0x00056c00017f7983 */ /* 0x000ea20000300800 */
[C---:B------:R-:W-:Y:S03]  /*35bb0*/  HMMA.1688.F32.TF32 R92, R120.reuse, R70, R92 ;  /* 0x00000046785c723c */ /* 0x040fe6000008105c */
[----:B------:R-:W3:Y:S05]  /*35bc0*/  LDL.LU R164, [R1+0x610] ;  /* 0x0006100001a47983 */ /* 0x000eea0000300800 */
[C---:B------:R-:W-:Y:S01]  /*35bd0*/  HMMA.1688.F32.TF32 R244, R120.reuse, R66, R244 ;  /* 0x0000004278f4723c */ /* 0x040fe200000810f4 */
[----:B------:R-:W-:Y:S04]  /*35be0*/  STL [R1+0x36b8], R252 ;  /* 0x0036b8fc01007387 */ /* 0x000fe80000100800 */
[----:B------:R-:W-:Y:S03]  /*35bf0*/  STL [R1+0x36bc], R3 ;  /* 0x0036bc0301007387 */ /* 0x000fe60000100800 */
[C---:B------:R-:W-:Y:S08]  /*35c00*/  HMMA.1688.F32.TF32 R220, R120.reuse, R62, R220 ;  /* 0x0000003e78dc723c */ /* 0x040ff000000810dc */
[C---:B------:R-:W-:Y:S08]  /*35c10*/  HMMA.1688.F32.TF32 R216, R120.reuse, R58, R216 ;  /* 0x0000003a78d8723c */ /* 0x040ff000000810d8 */
[----:B--2---:R-:W-:Y:S11]  /*35c20*/  HMMA.1688.F32.TF32 R124, R120, R74, R124 ;  /* 0x0000004a787c723c */ /* 0x004ff6000008107c */
[----:B------:R-:W-:Y:S11]  /*35c30*/  @!UPT UIADD3 URZ, URZ, URZ, URZ ;  /* 0x0000003f3f3ff290 */ /* 0x000ff6000fffe03f */
[----:B------:R-:W-:Y:S01]  /*35c40*/  @!UPT UIADD3 URZ, URZ, URZ, URZ ;  /* 0x0000003f3f3ff290 */ /* 0x000fe2000fffe03f */
        /* <DEDUP_REMOVED lines=12> */
[----:B------:R1:W-:Y:S04]  /*35d10*/  STL.64 [R1+0xb0], R220 ;  /* 0x0000b0dc01007387 */ /* 0x0003e80000100a00 */
[----:B------:R3:W-:Y:S04]  /*35d20*/  STL.64 [R1+0xb8], R222 ;  /* 0x0000b8de01007387 */ /* 0x0007e80000100a00 */
[----:B-1----:R-:W2:Y:S04]  /*35d30*/  LDL.LU R220, [R1+0x4b0] ;  /* 0x0004b00001dc7983 */ /* 0x002ea80000300800 */
[----:B------:R1:W-:Y:S04]  /*35d40*/  STL.64 [R1+0x90], R216 ;  /* 0x000090d801007387 */ /* 0x0003e80000100a00 */
[----:B------:R1:W-:Y:S04]  /*35d50*/  STL.64 [R1+0x98], R218 ;  /* 0x000098da01007387 */ /* 0x0003e80000100a00 */
[----:B------:R-:W2:Y:S04]  /*35d60*/  LDL.LU R221, [R1+0x4b4] ;  /* 0x0004b40001dd7983 */ /* 0x000ea80000300800 */
[----:B---3--:R-:W3:Y:S04]  /*35d70*/  LDL.LU R222, [R1+0x4b8] ;  /* 0x0004b80001de7983 */ /* 0x008ee80000300800 */
[----:B------:R-:W3:Y:S01]  /*35d80*/  LDL.LU R223, [R1+0x4bc] ;  /* 0x0004bc0001df7983 */ /* 0x000ee20000300800 */
[----:B------:R-:W-:-:S02]  /*35d90*/  IMAD.MOV.U32 R181, RZ, RZ, R17 ;  /* 0x000000ffffb57224 */ /* 0x000fc400078e0011 */
[----:B------:R-:W-:Y:S01]  /*35da0*/  IMAD.MOV.U32 R182, RZ, RZ, R16 ;  /* 0x000000ffffb67224 */ /* 0x000fe200078e0010 */
[----:B------:R-:W-:Y:S01]  /*35db0*/  HMMA.1688.F32.TF32 R236, R120, R54, R236 ;  /* 0x0000003678ec723c */ /* 0x000fe200000810ec */
[----:B------:R-:W1:Y:S01]  /*35dc0*/  LDSM.16.M88.4 R16, [R12+0x40000] ;  /* 0x040000000c10783b */ /* 0x000e620000000200 */
[----:B------:R-:W-:-:S06]  /*35dd0*/  IMAD.MOV.U32 R165, RZ, RZ, R25 ;  /* 0x000000ffffa57224 */ /* 0x000fcc00078e0019 */
[C---:B------:R-:W-:Y:S01]  /*35de0*/  HMMA.1688.F32.TF32 R232, R120.reuse, R50, R232 ;  /* 0x0000003278e8723c */ /* 0x040fe200000810e8 */
[----:B------:R-:W-:Y:S01]  /*35df0*/  IMAD.MOV.U32 R166, RZ, RZ, R24 ;  /* 0x000000ffffa67224 */ /* 0x000fe200078e0018 */
[----:B------:R-:W-:Y:S01]  /*35e00*/  MOV R167, R21 ;  /* 0x0000001500a77202 */ /* 0x000fe20000000f00 */
[----:B----4-:R-:W-:Y:S01]  /*35e10*/  IMAD.MOV.U32 R180, RZ, RZ, R20 ;  /* 0x000000ffffb47224 */ /* 0x010fe200078e0014 */
[----:B------:R-:W-:Y:S01]  /*35e20*/  MOV R183, R13 ;  /* 0x0000000d00b77202 */ /* 0x000fe20000000f00 */
[----:B-1----:R-:W4:Y:S03]  /*35e30*/  LDL.LU R216, [R1+0x2c0] ;  /* 0x0002c00001d87983 */ /* 0x002f260000300800 */
[C---:B------:R-:W-:Y:S01]  /*35e40*/  HMMA.1688.F32.TF32 R228, R120.reuse, R46, R228 ;  /* 0x0000002e78e4723c */ /* 0x040fe200000810e4 */
[----:B------:R-:W4:Y:S04]  /*35e50*/  LDL.LU R217, [R1+0x2c4] ;  /* 0x0002c40001d97983 */ /* 0x000f280000300800 */
[----:B------:R-:W4:Y:S03]  /*35e60*/  LDL.LU R218, [R1+0x2c8] ;  /* 0x0002c80001da7983 */ /* 0x000f260000300800 */
[C---:B------:R-:W-:Y:S01]  /*35e70*/  HMMA.1688.F32.TF32 R224, R120.reuse, R42, R224 ;  /* 0x0000002a78e0723c */ /* 0x040fe200000810e0 */
[----:B------:R-:W4:Y:S04]  /*35e80*/  LDL.LU R219, [R1+0x2cc] ;  /* 0x0002cc0001db7983 */ /* 0x000f280000300800 */
[----:B------:R-:W-:Y:S03]  /*35e90*/  LDS R24, [R252+0x4300] ;  /* 0x00430000fc187984 */ /* 0x000fe60000000800 */
[C---:B------:R-:W-:Y:S01]  /*35ea0*/  HMMA.1688.F32.TF32 R212, R120.reuse, R38, R212 ;  /* 0x0000002678d4723c */ /* 0x040fe200000810d4 */
[----:B------:R-:W-:Y:S04]  /*35eb0*/  LDS R25, [R3+0x4300] ;  /* 0x0043000003197984 */ /* 0x000fe80000000800 */
[----:B------:R-:W-:Y:S03]  /*35ec0*/  LDS R20, [R252+0x4380] ;  /* 0x00438000fc147984 */ /* 0x000fe60000000800 */
[----:B------:R-:W-:Y:S01]  /*35ed0*/  HMMA.1688.F32.TF32 R180, R120, R6, R180 ;  /* 0x0000000678b4723c */ /* 0x000fe200000810b4 */
[----:B------:R1:W-:Y:S07]  /*35ee0*/  LDS R21, [R3+0x4380] ;  /* 0x0043800003157984 */ /* 0x0003ee0000000800 */
[----:B------:R-:W-:Y:S08]  /*35ef0*/  HMMA.1688.F32.TF32 R248, R112, R16, R248 ;  /* 0x0000001070f8723c */ /* 0x000ff000000810f8 */
[----:B------:R-:W-:Y:S01]  /*35f00*/  HMMA.1688.F32.TF32 R164, R120, R10, R164 ;  /* 0x0000000a78a4723c */ /* 0x000fe200000810a4 */
[----:B------:R-:W-:Y:S04]  /*35f10*/  STL.64 [R1+0x80], R236 ;  /* 0x000080ec01007387 */ /* 0x000fe80000100a00 */
[----:B------:R-:W-:Y:S04]  /*35f20*/  STL.64 [R1+0x88], R238 ;  /* 0x000088ee01007387 */ /* 0x000fe80000100a00 */
[----:B------:R-:W-:Y:S04]  /*35f30*/  STL.64 [R1+0x70], R232 ;  /* 0x000070e801007387 */ /* 0x000fe80000100a00 */
[----:B------:R-:W-:Y:S04]  /*35f40*/  STL.64 [R1+0x78], R234 ;  /* 0x000078ea01007387 */ /* 0x000fe80000100a00 */
[----:B------:R-:W-:Y:S04]  /*35f50*/  STL.64 [R1+0x60], R228 ;  /* 0x000060e401007387 */ /* 0x000fe80000100a00 */
[----:B------:R-:W-:Y:S04]  /*35f60*/  STL.64 [R1+0x68], R230 ;  /* 0x000068e601007387 */ /* 0x000fe80000100a00 */
[----:B------:R-:W-:Y:S01]  /*35f70*/  STL.64 [R1+0x10], R224 ;  /* 0x000010e001007387 */ /* 0x000fe20000100a00 */
[----:B-1----:R-:W-:-:S03]  /*35f80*/  IMAD.MOV.U32 R3, RZ, RZ, R214 ;  /* 0x000000ffff037224 */ /* 0x002fc600078e00d6 */
[----:B------:R-:W-:Y:S01]  /*35f90*/  STL.64 [R1+0x18], R226 ;  /* 0x000018e201007387 */ /* 0x000fe20000100a00 */
[----:B------:R-:W-:-:S03]  /*35fa0*/  IMAD.MOV.U32 R252, RZ, RZ, R215 ;  /* 0x000000fffffc7224 */ /* 0x000fc600078e00d7 */
[----:B------:R1:W-:Y:S01]  /*35fb0*/  STL.64 [R1], R212 ;  /* 0x000000d401007387 */ /* 0x0003e20000100a00 */
[----:B------:R-:W-:-:S03]  /*35fc0*/  IMAD.MOV.U32 R214, RZ, RZ, R40 ;  /* 0x000000ffffd67224 */ /* 0x000fc600078e0028 */
[----:B------:R-:W3:Y:S01]  /*35fd0*/  LDSM.16.M88.4 R12, [R12+0x42000] ;  /* 0x042000000c0c783b */ /* 0x000ee20000000200 */
[----:B------:R-:W-:Y:S02]  /*35fe0*/  IMAD.MOV.U32 R215, RZ, RZ, R41 ;  /* 0x000000ffffd77224 */ /* 0x000fe400078e0029 */
[----:B-1----:R-:W-:Y:S01]  /*35ff0*/  IMAD.MOV.U32 R212, RZ, RZ, R36 ;  /* 0x000000ffffd47224 */ /* 0x002fe200078e0024 */
[----:B------:R-:W-:Y:S01]  /*36000*/  MOV R213, R37 ;  /* 0x0000002500d57202 */ /* 0x000fe20000000f00 */
[----:B------:R-:W4:Y:S04]  /*36010*/  LDL.LU R36, [R1+0x387c] ;  /* 0x00387c0001247983 */ /* 0x000f280000300800 */
[----:B------:R-:W4:Y:S04]  /*36020*/  LDL.LU R37, [R1+0x3878] ;  /* 0x0038780001257983 */ /* 0x000f280000300800 */
[----:B------:R-:W4:Y:S04]  /*36030*/  LDL.LU R40, [R1+0x3874] ;  /* 0x0038740001287983 */ /* 0x000f280000300800 */
[----:B------:R-:W4:Y:S04]  /*36040*/  LDL.LU R41, [R1+0x3870] ;  /* 0x0038700001297983 */ /* 0x000f280000300800 */
[----:B------:R-:W-:Y:S04]  /*36050*/  STL.64 [R1+0x3618], R250 ;  /* 0x003618fa01007387 */ /* 0x000fe80000100a00 */
[----:B------:R-:W-:Y:S01]  /*36060*/  STL.64 [R1+0x3610], R248 ;  /* 0x003610f801007387 */ /* 0x000fe20000100a00 */
[----:B------:R-:W-:Y:S01]  /*36070*/  IMAD.MOV.U32 R224, RZ, RZ, R56 ;  /* 0x000000ffffe07224 */ /* 0x000fe200078e0038 */
[----:B------:R-:W-:Y:S01]  /*36080*/  MOV R225, R57 ;  /* 0x0000003900e17202 */ /* 0x000fe20000000f00 */
[-C--:B--2---:R-:W-:Y:S08]  /*36090*/  HMMA.1688.F32.TF32 R124, R76, R16.reuse, R124 ;  /* 0x000000104c7c723c */ /* 0x084ff0000008107c */
[-C--:B------:R-:W-:Y:S08]  /*360a0*/  HMMA.1688.F32.TF32 R92, R80, R16.reuse, R92 ;  /* 0x00000010505c723c */ /* 0x080ff0000008105c */
[-C--:B------:R-:W-:Y:S11]  /*360b0*/  HMMA.1688.F32.TF32 R120, R84, R16.reuse, R244 ;  /* 0x000000105478723c */ /* 0x080ff600000810f4 */
[----:B------:R-:W-:Y:S11]  /*360c0*/  @!UPT UIADD3 URZ, URZ, URZ, URZ ;  /* 0x0000003f3f3ff290 */ /* 0x000ff6000fffe03f */
[----:B------:R-:W-:Y:S01]  /*360d0*/  @!UPT UIADD3 URZ, URZ, URZ, URZ ;  /* 0x0000003f3f3ff290 */ /* 0x000fe2000fffe03f */
[----:B------:R-:W-:Y:S04]  /*360e0*/  STL [R1+0x360c], R120 ;  /* 0x00360c7801007387 */ /* 0x000fe80000100800 */
[----:B------:R-:W-:Y:S04]  /*360f0*/  STL [R1+0x3608], R121 ;  /* 0x0036087901007387 */ /* 0x000fe80000100800 */
[----:B------:R-:W-:Y:S04]  /*36100*/  STL [R1+0x3604], R122 ;  /* 0x0036047a01007387 */ /* 0x000fe80000100800 */
[----:B------:R1:W-:Y:S04]  /*36110*/  STL [R1+0x3600], R123 ;  /* 0x0036007b01007387 */ /* 0x0003e80000100800 */
[----:B------:R-:W-:Y:S04]  /*36120*/  STL.64 [R1+0x600], R92 ;  /* 0x0006005c01007387 */ /* 0x000fe80000100a00 */
[----:B------:R2:W-:Y:S01]  /*36130*/  STL.64 [R1+0x608], R94 ;  /* 0x0006085e01007387 */ /* 0x0005e20000100a00 */
[-C--:B-1----:R-:W-:Y:S03]  /*36140*/  HMMA.1688.F32.TF32 R120, R32, R16.reuse, R156 ;  /* 0x000000102078723c */ /* 0x082fe6000008109c */
[----:B------:R-:W-:Y:S04]  /*36150*/  STL.64 [R1+0x6a0], R124 ;  /* 0x0006a07c01007387 */ /* 0x000fe80000100a00 */
[----:B------:R-:W-:Y:S01]  /*36160*/  STL.64 [R1+0x6a8], R126 ;  /* 0x0006a87e01007387 */ /* 0x000fe20000100a00 */
[----:B--2---:R-:W-:Y:S03]  /*36170*/  HMMA.1688.F32.TF32 R92, R28, R16, R192 ;  /* 0x000000101c5c723c */ /* 0x004fe600000810c0 */
[----:B------:R-:W2:Y:S11]  /*36180*/  LDL R195, [R1+0xa40] ;  /* 0x000a400001c37983 */ /* 0x000eb60000100800 */
[----:B------:R-:W-:Y:S01]  /*36190*/  @!UPT UIADD3 URZ, URZ, URZ, URZ ;  /* 0x0000003f3f3ff290 */ /* 0x000fe2000fffe03f */
[----:B------:R-:W-:Y:S04]  /*361a0*/  STL.64 [R1+0x840], R120 ;  /* 0x0008407801007387 */ /* 0x000fe80000100a00 */
[----:B------:R1:W-:Y:S01]  /*361b0*/  STL.64 [R1+0x848], R122 ;  /* 0x0008487a01007387 */ /* 0x0003e20000100a00 */
[----:B---3--:R-:W-:Y:S03]  /*361c0*/  HMMA.1688.F32.TF32 R244, R112, R12, R220 ;  /* 0x0000000c70f4723c */ /* 0x008fe600000810dc */
[----:B------:R-:W-:Y:S04]  /*361d0*/  STL.64 [R1+0x930], R92 ;  /* 0x0009305c01007387 */ /* 0x000fe80000100a00 */
[----:B------:R3:W-:Y:S01]  /*361e0*/  STL.64 [R1+0x938], R94 ;  /* 0x0009385e01007387 */ /* 0x0007e20000100a00 */
[-C--:B-1----:R-:W-:Y:S08]  /*361f0*/  HMMA.1688.F32.TF32 R120, R24, R16.reuse, R200 ;  /* 0x000000101878723c */ /* 0x082ff000000810c8 */
[----:B---3--:R-:W-:Y:S01]  /*36200*/  HMMA.1688.F32.TF32 R92, R20, R16, R208 ;  /* 0x00000010145c723c */ /* 0x008fe200000810d0 */
[----:B------:R-:W-:Y:S11]  /*36210*/  STL.64 [R1+0x3620], R18 ;  /* 0x0036201201007387 */ /* 0x000ff60000100a00 */
[----:B------:R-:W-:Y:S03]  /*36220*/  @!UPT UIADD3 URZ, URZ, URZ, URZ ;  /* 0x0000003f3f3ff290 */ /* 0x000fe6000fffe03f */
[----:B------:R-:W-:Y:S04]  /*36230*/  STL.64 [R1+0x980], R120 ;  /* 0x0009807801007387 */ /* 0x000fe80000100a00 */
[----:B------:R1:W-:Y:S04]  /*36240*/  STL.64 [R1+0x988], R122 ;  /* 0x0009887a01007387 */ /* 0x0003e80000100a00 */
[----:B------:R-:W-:Y:S04]  /*36250*/  STL.64 [R1+0x9b0], R92 ;  /* 0x0009b05c01007387 */ /* 0x000fe80000100a00 */
[----:B------:R3:W-:Y:S04]  /*36260*/  STL.64 [R1+0x9b8], R94 ;  /* 0x0009b85e01007387 */ /* 0x0007e80000100a00 */
[----:B------:R-:W-:Y:S04]  /*36270*/  STL.64 [R1+0x3630], R246 ;  /* 0x003630f601007387 */ /* 0x000fe80000100a00 */
[----:B------:R-:W-:Y:S04]  /*36280*/  STL.64 [R1+0x3628], R244 ;  /* 0x003628f401007387 */ /* 0x000fe80000100a00 */
[----:B------:R-:W2:Y:S04]  /*36290*/  LDL.LU R232, [R1+0x570] ;  /* 0x0005700001e87983 */ /* 0x000ea80000300800 */
        /* <DEDUP_REMOVED lines=8> */
[----:B------:R-:W2:Y:S01]  /*36320*/  LDL.LU R57, [R1+0x3868] ;  /* 0x0038680001397983 */ /* 0x000ea20000300800 */
[----:B------:R-:W-:-:S02]  /*36330*/  IMAD.MOV.U32 R226, RZ, RZ, R60 ;  /* 0x000000ffffe27224 */ /* 0x000fc400078e003c */
[----:B------:R-:W-:Y:S01]  /*36340*/  IMAD.MOV.U32 R227, RZ, RZ, R61 ;  /* 0x000000ffffe37224 */ /* 0x000fe200078e003d */
[----:B------:R-:W2:Y:S04]  /*36350*/  LDL.LU R60, [R1+0x3864] ;  /* 0x00386400013c7983 */ /* 0x000ea80000300800 */
[----:B------:R-:W2:Y:S01]  /*36360*/  LDL.LU R61, [R1+0x3860] ;  /* 0x00386000013d7983 */ /* 0x000ea20000300800 */
[-C--:B----4-:R-:W-:Y:S08]  /*36370*/  HMMA.1688.F32.TF32 R124, R84, R12.reuse, R216 ;  /* 0x0000000c547c723c */ /* 0x090ff000000810d8 */
[-C--:B-1----:R-:W-:Y:S08]  /*36380*/  HMMA.1688.F32.TF32 R120, R80, R12.reuse, R212 ;  /* 0x0000000c5078723c */ /* 0x082ff000000810d4 */
[-C--:B---3--:R-:W-:Y:S08]  /*36390*/  HMMA.1688.F32.TF32 R92, R76, R12.reuse, R108 ;  /* 0x0000000c4c5c723c */ /* 0x088ff0000008106c */
[-C--:B------:R-:W-:Y:S01]  /*363a0*/  HMMA.1688.F32.TF32 R16, R32, R12.reuse, R128 ;  /* 0x0000000c2010723c */ /* 0x080fe20000081080 */
[----:B------:R-:W-:Y:S01]  /*363b0*/  IMAD.MOV.U32 R216, RZ, RZ, R41 ;  /* 0x000000ffffd87224 */ /* 0x000fe200078e0029 */
[----:B------:R-:W-:Y:S01]  /*363c0*/  MOV R217, R40 ;  /* 0x0000002800d97202 */ /* 0x000fe20000000f00 */
[----:B------:R-:W-:Y:S04]  /*363d0*/  STL.64 [R1+0x3640], R126 ;  /* 0x0036407e01007387 */ /* 0x000fe80000100a00 */
[----:B------:R-:W-:Y:S01]  /*363e0*/  STL.64 [R1+0x3638], R124 ;  /* 0x0036387c01007387 */ /* 0x000fe20000100a00 */
[-C--:B------:R-:W-:Y:S03]  /*363f0*/  HMMA.1688.F32.TF32 R108, R28, R12.reuse, R184 ;  /* 0x0000000c1c6c723c */ /* 0x080fe600000810b8 */
[----:B------:R-:W-:Y:S04]  /*36400*/  STL.64 [R1+0x540], R120 ;  /* 0x0005407801007387 */ /* 0x000fe80000100a00 */
[----:B------:R-:W-:Y:S04]  /*36410*/  STL.64 [R1+0x548], R122 ;  /* 0x0005487a01007387 */ /* 0x000fe80000100a00 */
[----:B------:R-:W-:Y:S04]  /*36420*/  STL.64 [R1+0x660], R92 ;  /* 0x0006605c01007387 */ /* 0x000fe80000100a00 */
[----:B------:R1:W-:Y:S04]  /*36430*/  STL.64 [R1+0x668], R94 ;  /* 0x0006685e01007387 */ /* 0x0003e80000100a00 */
[----:B------:R-:W-:Y:S04]  /*36440*/  STL.64 [R1+0x800], R16 ;  /* 0x0008001001007387 */ /* 0x000fe80000100a00 */
[----:B------:R3:W-:Y:S01]  /*36450*/  STL.64 [R1+0x808], R18 ;  /* 0x0008081201007387 */ /* 0x0007e20000100a00 */
[-C--:B-1----:R-:W-:Y:S08]  /*36460*/  HMMA.1688.F32.TF32 R92, R24, R12.reuse, R196 ;  /* 0x0000000c185c723c */ /* 0x082ff000000810c4 */
[----:B---3--:R-:W-:Y:S01]  /*36470*/  HMMA.1688.F32.TF32 R16, R20, R12, R204 ;  /* 0x0000000c1410723c */ /* 0x008fe200000810cc */
[----:B------:R-:W-:Y:S04]  /*36480*/  STL.64 [R1+0x900], R108 ;  /* 0x0009006c01007387 */ /* 0x000fe80000100a00 */
[----:B------:R-:W-:Y:S10]  /*36490*/  STL.64 [R1+0x908], R110 ;  /* 0x0009086e01007387 */ /* 0x000ff40000100a00 */
[----:B------:R-:W-:Y:S04]  /*364a0*/  STL.64 [R1+0x960], R92 ;  /* 0x0009605c01007387 */ /* 0x000fe80000100a00 */
[----:B------:R-:W-:Y:S04]  /*364b0*/  STL.64 [R1+0x968], R94 ;  /* 0x0009685e01007387 */ /* 0x000fe80000100a00 */
[----:B------:R-:W-:Y:S04]  /*364c0*/  STL.64 [R1+0x9a0], R16 ;  /* 0x0009a01001007387 */ /* 0x000fe80000100a00 */
[----:B------:R-:W-:Y:S04]  /*364d0*/  STL.64 [R1+0x9a8], R18 ;  /* 0x0009a81201007387 */ /* 0x000fe80000100a00 */
[----:B------:R-:W-:Y:S01]  /*364e0*/  STL.64 [R1+0x3648], R14 ;  /* 0x0036480e01007387 */ /* 0x000fe20000100a00 */
[----:B------:R-:W-:-:S02]  /*364f0*/  IMAD.MOV.U32 R218, RZ, RZ, R37 ;  /* 0x000000ffffda7224 */ /* 0x000fc400078e0025 */
[----:B------:R-:W-:Y:S01]  /*36500*/  IMAD.MOV.U32 R219, RZ, RZ, R36 ;  /* 0x000000ffffdb7224 */ /* 0x000fe200078e0024 */
[----:B--2---:R-:W1:Y:S04]  /*36510*/  LDSM.16.M88.4 R40, [R195+0x44000] ;  /* 0x04400000c328783b */ /* 0x004e680000000200 */
[----:B------:R-:W2:Y:S01]  /*36520*/  LDSM.16.M88.4 R36, [R195+0x46000] ;  /* 0x04600000c324783b */ /* 0x000ea20000000200 */
[----:B------:R-:W-:Y:S01]  /*36530*/  IMAD.MOV.U32 R212, RZ, RZ, R9 ;  /* 0x000000ffffd47224 */ /* 0x000fe200078e0009 */
[----:B------:R-:W-:Y:S01]  /*36540*/  MOV R213, R8 ;  /* 0x0000000800d57202 */ /* 0x000fe20000000f00 */
[----:B------:R-:W-:Y:S01]  /*36550*/  IMAD.MOV.U32 R214, RZ, RZ, R5 ;  /* 0x000000ffffd67224 */ /* 0x000fe200078e0005 */
[----:B------:R-:W3:Y:S01]  /*36560*/  LDSM.16.M88.4 R8, [R195+0x48000] ;  /* 0x04800000c308783b */ /* 0x000ee20000000200 */
[----:B------:R-:W-:-:S03]  /*36570*/  IMAD.MOV.U32 R215, RZ, RZ, R4 ;  /* 0x000000ffffd77224 */ /* 0x000fc600078e0004 */
[----:B------:R-:W4:Y:S04]  /*36580*/  LDSM.16.M88.4 R4, [R195+0x4a000] ;  /* 0x04a00000c304783b */ /* 0x000f280000000200 */
[----:B------:R-:W-:Y:S04]  /*36590*/  LDSM.16.M88.4 R184, [R195+0x4e000] ;  /* 0x04e00000c3b8783b */ /* 0x000fe80000000200 */
[----:B------:R-:W-:Y:S04]  /*365a0*/  LDSM.16.M88.4 R204, [R195+0x58000] ;  /* 0x05800000c3cc783b */ /* 0x000fe80000000200 */
[----:B------:R-:W2:Y:S04]  /*365b0*/  LDSM.16.M88.4 R208, [R195+0x56000] ;  /* 0x05600000c3d0783b */ /* 0x000ea80000000200 */
[----:B------:R-:W-:Y:S04]  /*365c0*/  LDSM.16.M88.4 R200, [R195+0x5a000] ;  /* 0x05a00000c3c8783b */ /* 0x000fe80000000200 */
[----:B------:R-:W-:Y:S01]  /*365d0*/  LDSM.16.M88.4 R196, [R195+0x5c000] ;  /* 0x05c00000c3c4783b */ /* 0x000fe20000000200 */
[-C--:B-1----:R-:W-:Y:S08]  /*365e0*/  HMMA.1688.F32.TF32 R12, R80, R40.reuse, R224 ;  /* 0x00000028500c723c */ /* 0x082ff000000810e0 */
[-C--:B------:R-:W-:Y:S11]  /*365f0*/  HMMA.1688.F32.TF32 R16, R76, R40.reuse, R96 ;  /* 0x000000284c10723c */ /* 0x080ff60000081060 */
[----:B------:R-:W-:Y:S05]  /*36600*/  @!UPT UIADD3 URZ, URZ, URZ, URZ ;  /* 0x0000003f3f3ff290 */ /* 0x000fea000fffe03f */
[----:B------:R-:W-:Y:S01]  /*36610*/  IMAD.MOV.U32 R120, RZ, RZ, R12 ;  /* 0x000000ffff787224 */ /* 0x000fe200078e000c */
[----:B------:R-:W-:Y:S01]  /*36620*/  MOV R121, R13 ;  /* 0x0000000d00797202 */ /* 0x000fe20000000f00 */
[----:B------:R-:W-:Y:S02]  /*36630*/  IMAD.MOV.U32 R122, RZ, RZ, R14 ;  /* 0x000000ffff7a7224 */ /* 0x000fe400078e000e */
[----:B------:R-:W-:Y:S02]  /*36640*/  IMAD.MOV.U32 R123, RZ, RZ, R15 ;  /* 0x000000ffff7b7224 */ /* 0x000fe400078e000f */
[-C--:B------:R-:W-:Y:S08]  /*36650*/  HMMA.1688.F32.TF32 R12, R32, R40.reuse, R132 ;  /* 0x00000028200c723c */ /* 0x080ff00000081084 */
[----:B------:R-:W-:Y:S01]  /*36660*/  HMMA.1688.F32.TF32 R128, R84, R40, R228 ;  /* 0x000000285480723c */ /* 0x000fe200000810e4 */
[----:B------:R-:W-:-:S02]  /*36670*/  IMAD.MOV.U32 R223, RZ, RZ, R56 ;  /* 0x000000ffffdf7224 */ /* 0x000fc400078e0038 */
[----:B------:R-:W-:-:S05]  /*36680*/  IMAD.MOV.U32 R222, RZ, RZ, R57 ;  /* 0x000000ffffde7224 */ /* 0x000fca00078e0039 */
[----:B------:R-:W-:Y:S01]  /*36690*/  HMMA.1688.F32.TF32 R56, R112, R40, R232 ;  /* 0x000000287038723c */ /* 0x000fe200000810e8 */
[----:B------:R-:W-:Y:S01]  /*366a0*/  MOV R221, R60 ;  /* 0x0000003c00dd7202 */ /* 0x000fe20000000f00 */
[----:B------:R-:W-:-:S06]  /*366b0*/  IMAD.MOV.U32 R220, RZ, RZ, R61 ;  /* 0x000000ffffdc7224 */ /* 0x000fcc00078e003d */
[----:B--2---:R-:W-:Y:S11]  /*366c0*/  HMMA.1688.F32.TF32 R132, R84, R36, R216 ;  /* 0x000000245484723c */ /* 0x004ff600000810d8 */
[----:B------:R-:W-:Y:S04]  /*366d0*/  @!UPT UIADD3 URZ, URZ, URZ, URZ ;  /* 0x0000003f3f3ff290 */ /* 0x000fe8000fffe03f */
[----:B------:R-:W-:Y:S04]  /*366e0*/  STL.64 [R1+0x3658], R58 ;  /* 0x0036583a01007387 */ /* 0x000fe80000100a00 */
[----:B------:R1:W-:Y:S04]  /*366f0*/  STL.64 [R1+0x3650], R56 ;  /* 0x0036503801007387 */ /* 0x0003e80000100a00 */
[----:B------:R-:W-:Y:S04]  /*36700*/  STL.64 [R1+0x3668], R130 ;  /* 0x0036688201007387 */ /* 0x000fe80000100a00 */
[----:B------:R-:W-:Y:S04]  /*36710*/  STL.64 [R1+0x3660], R128 ;  /* 0x0036608001007387 */ /* 0x000fe80000100a00 */
[----:B------:R-:W-:Y:S01]  /*36720*/  STL.64 [R1+0x3678], R122 ;  /* 0x0036787a01007387 */ /* 0x000fe20000100a00 */
[----:B-1----:R-:W-:Y:S03]  /*36730*/  HMMA.1688.F32.TF32 R56, R28, R40, R168 ;  /* 0x000000281c38723c */ /* 0x002fe600000810a8 */
[----:B------:R-:W-:Y:S04]  /*36740*/  STL.64 [R1+0x3670], R120 ;  /* 0x0036707801007387 */ /* 0x000fe80000100a00 */
[----:B------:R-:W-:Y:S04]  /*36750*/  STL.64 [R1+0x620], R16 ;  /* 0x0006201001007387 */ /* 0x000fe80000100a00 */
[----:B------:R1:W-:Y:S04]  /*36760*/  STL.64 [R1+0x628], R18 ;  /* 0x0006281201007387 */ /* 0x0003e80000100a00 */
[----:B------:R-:W-:Y:S01]  /*36770*/  STL.64 [R1+0x740], R12 ;  /* 0x0007400c01007387 */ /* 0x000fe20000100a00 */
[----:B------:R-:W-:Y:S03]  /*36780*/  HMMA.1688.F32.TF32 R60, R112, R36, R220 ;  /* 0x00000024703c723c */ /* 0x000fe600000810dc */
[----:B------:R2:W-:Y:S05]  /*36790*/  STL.64 [R1+0x748], R14 ;  /* 0x0007480e01007387 */ /* 0x0005ea0000100a00 */
[-C--:B-1----:R-:W-:Y:S08]  /*367a0*/  HMMA.1688.F32.TF32 R16, R24, R40.reuse, R172 ;  /* 0x000000281810723c */ /* 0x082ff000000810ac */
[----:B--2---:R-:W-:Y:S01]  /*367b0*/  HMMA.1688.F32.TF32 R12, R20, R40, R188 ;  /* 0x00000028140c723c */ /* 0x004fe200000810bc */
[----:B------:R-:W-:Y:S04]  /*367c0*/  STL.64 [R1+0x8e0], R56 ;  /* 0x0008e03801007387 */ /* 0x000fe80000100a00 */
[----:B------:R-:W-:Y:S04]  /*367d0*/  STL.64 [R1+0x8e8], R58 ;  /* 0x0008e83a01007387 */ /* 0x000fe80000100a00 */
[----:B------:R-:W-:Y:S01]  /*367e0*/  STL.64 [R1+0x3680], R42 ;  /* 0x0036802a01007387 */ /* 0x000fe20000100a00 */
[----:B------:R-:W-:Y:S01]  /*367f0*/  HMMA.1688.F32.TF32 R172, R80, R36, R212 ;  /* 0x0000002450ac723c */ /* 0x000fe200000810d4 */
[----:B------:R-:W-:Y:S01]  /*36800*/  IMAD.MOV.U32 R230, RZ, RZ, R73 ;  /* 0x000000ffffe67224 */ /* 0x000fe200078e0049 */
[----:B------:R-:W-:Y:S01]  /*36810*/  MOV R231, R72 ;  /* 0x0000004800e77202 */ /* 0x000fe20000000f00 */
[----:B------:R-:W-:-:S02]  /*36820*/  IMAD.MOV.U32 R216, RZ, RZ, R48 ;  /* 0x000000ffffd87224 */ /* 0x000fc400078e0030 */
[----:B------:R-:W-:Y:S01]  /*36830*/  IMAD.MOV.U32 R217, RZ, RZ, R49 ;  /* 0x000000ffffd97224 */ /* 0x000fe200078e0031 */
[----:B------:R-:W-:Y:S04]  /*36840*/  STL.64 [R1+0x940], R16 ;  /* 0x0009401001007387 */ /* 0x000fe80000100a00 */
[----:B------:R-:W-:Y:S04]  /*36850*/  STL.64 [R1+0x948], R18 ;  /* 0x0009481201007387 */ /* 0x000fe80000100a00 */
[----:B------:R-:W-:Y:S04]  /*36860*/  STL.64 [R1+0x990], R12 ;  /* 0x0009900c01007387 */ /* 0x000fe80000100a00 */
[----:B------:R1:W-:Y:S04]  /*36870*/  STL.64 [R1+0x998], R14 ;  /* 0x0009980e01007387 */ /* 0x0003e80000100a00 */
[----:B------:R-:W-:Y:S04]  /*36880*/  STL.64 [R1+0x3690], R62 ;  /* 0x0036903e01007387 */ /* 0x000fe80000100a00 */
[----:B------:R-:W-:Y:S04]  /*36890*/  STL.64 [R1+0x3688], R60 ;  /* 0x0036883c01007387 */ /* 0x000fe80000100a00 */
[----:B------:R-:W-:Y:S04]  /*368a0*/  STL.64 [R1+0x36a0], R134 ;  /* 0x0036a08601007387 */ /* 0x000fe80000100a00 */
[----:B------:R-:W-:Y:S04]  /*368b0*/  STL.64 [R1+0x3698], R132 ;  /* 0x0036988401007387 */ /* 0x000fe80000100a00 */
[----:B------:R-:W2:Y:S04]  /*368c0*/  LDL.LU R236, [R1+0x650] ;  /* 0x0006500001ec7983 */ /* 0x000ea80000300800 */
[----:B------:R-:W2:Y:S04]  /*368d0*/  LDL.LU R237, [R1+0x654] ;  /* 0x0006540001ed7983 */ /* 0x000ea80000300800 */
[----:B------:R-:W2:Y:S04]  /*368e0*/  LDL.LU R238, [R1+0x658] ;  /* 0x0006580001ee7983 */ /* 0x000ea80000300800 */
[----:B------:R-:W2:Y:S04]  /*368f0*/  LDL.LU R239, [R1+0x65c] ;  /* 0x00065c0001ef7983 */ /* 0x000ea80000300800 */
[----:B------:R-:W4:Y:S04]  /*36900*/  LDL.LU R232, [R1+0x350] ;  /* 0x0003500001e87983 */ /* 0x000f280000300800 */
[----:B------:R-:W4:Y:S04]  /*36910*/  LDL.LU R233, [R1+0x354] ;  /* 0x0003540001e97983 */ /* 0x000f280000300800 */
[----:B------:R-:W4:Y:S04]  /*36920*/  LDL.LU R234, [R1+0x358] ;  /* 0x0003580001ea7983 */ /* 0x000f280000300800 */
[----:B------:R-:W4:Y:S04]  /*36930*/  LDL.LU R235, [R1+0x35c] ;  /* 0x00035c0001eb7983 */ /* 0x000f280000300800 */
[----:B------:R-:W4:Y:S04]  /*36940*/  LDL.LU R228, [R1+0x2b0] ;  /* 0x0002b00001e47983 */ /* 0x000f280000300800 */
[----:B------:R-:W4:Y:S01]  /*36950*/  LDL.LU R229, [R1+0x2b4] ;  /* 0x0002b40001e57983 */ /* 0x000f220000300800 */
[-C--:B-1----:R-:W-:Y:S03]  /*36960*/  HMMA.1688.F32.TF32 R12, R76, R36.reuse, R88 ;  /* 0x000000244c0c723c */ /* 0x082fe60000081058 */
[----:B------:R-:W4:Y:S04]  /*36970*/  LDL.LU R73, [R1+0x385c] ;  /* 0x00385c0001497983 */ /* 0x000f280000300800 */
[----:B------:R-:W4:Y:S04]  /*36980*/  LDL.LU R72, [R1+0x3858] ;  /* 0x0038580001487983 */ /* 0x000f280000300800 */
[----:B------:R-:W-:Y:S04]  /*36990*/  STL.64 [R1+0x36b0], R174 ;  /* 0x0036b0ae01007387 */ /* 0x000fe80000100a00 */
[----:B------:R-:W-:Y:S04]  /*369a0*/  STL.64 [R1+0x36a8], R172 ;  /* 0x0036a8ac01007387 */ /* 0x000fe80000100a00 */
[----:B------:R-:W4:Y:S04]  /*369b0*/  LDL.LU R224, [R1+0x690] ;  /* 0x0006900001e07983 */ /* 0x000f280000300800 */
[----:B------:R-:W-:Y:S04]  /*369c0*/  STL.64 [R1+0x5f0], R12 ;  /* 0x0005f00c01007387 */ /* 0x000fe80000100a00 */
[----:B------:R1:W-:Y:S04]  /*369d0*/  STL.64 [R1+0x5f8], R14 ;  /* 0x0005f80e01007387 */ /* 0x0003e80000100a00 */
        /* <DEDUP_REMOVED lines=9> */
[-C--:B-1----:R-:W-:Y:S01]  /*36a70*/  HMMA.1688.F32.TF32 R12, R32, R36.reuse, R116 ;  /* 0x00000024200c723c */ /* 0x082fe20000081074 */
[----:B------:R-:W-:Y:S01]  /*36a80*/  IMAD.MOV.U32 R218, RZ, RZ, R69 ;  /* 0x000000ffffda7224 */ /* 0x000fe200078e0045 */
[----:B------:R-:W-:Y:S01]  /*36a90*/  MOV R219, R68 ;  /* 0x0000004400db7202 */ /* 0x000fe20000000f00 */
[----:B------:R-:W-:Y:S05]  /*36aa0*/  LDSM.16.M88.4 R188, [R195+0x4c000] ;  /* 0x04c00000c3bc783b */ /* 0x000fea0000000200 */
[-C--:B------:R-:W-:Y:S08]  /*36ab0*/  HMMA.1688.F32.TF32 R40, R28, R36.reuse, R136 ;  /* 0x000000241c28723c */ /* 0x080ff00000081088 */
[-C--:B------:R-:W-:Y:S07]  /*36ac0*/  HMMA.1688.F32.TF32 R16, R24, R36.reuse, R160 ;  /* 0x000000241810723c */ /* 0x080fee00000810a0 */
[----:B------:R-:W-:Y:S04]  /*36ad0*/  STL.64 [R1+0x670], R12 ;  /* 0x0006700c01007387 */ /* 0x000fe80000100a00 */
[----:B------:R1:W-:Y:S02]  /*36ae0*/  STL.64 [R1+0x678], R14 ;  /* 0x0006780e01007387 */ /* 0x0003e40000100a00 */
[----:B-1----:R-:W-:Y:S01]  /*36af0*/  HMMA.1688.F32.TF32 R12, R20, R36, R176 ;  /* 0x00000024140c723c */ /* 0x002fe200000810b0 */
[----:B------:R-:W-:-:S02]  /*36b00*/  IMAD.MOV.U32 R212, RZ, RZ, R65 ;  /* 0x000000ffffd47224 */ /* 0x000fc400078e0041 */
[----:B------:R-:W-:Y:S01]  /*36b10*/  IMAD.MOV.U32 R213, RZ, RZ, R64 ;  /* 0x000000ffffd57224 */ /* 0x000fe200078e0040 */
[----:B------:R-:W-:Y:S04]  /*36b20*/  STL.64 [R1+0x810], R40 ;  /* 0x0008102801007387 */ /* 0x000fe80000100a00 */
[----:B------:R-:W-:Y:S04]  /*36b30*/  STL.64 [R1+0x818], R42 ;  /* 0x0008182a01007387 */ /* 0x000fe80000100a00 */
[----:B------:R-:W-:Y:S04]  /*36b40*/  STL.64 [R1+0x36c0], R38 ;  /* 0x0036c02601007387 */ /* 0x000fe80000100a00 */
[----:B------:R-:W-:Y:S04]  /*36b50*/  STL.64 [R1+0x910], R16 ;  /* 0x0009101001007387 */ /* 0x000fe80000100a00 */
[----:B------:R3:W-:Y:S04]  /*36b60*/  STL.64 [R1+0x918], R18 ;  /* 0x0009181201007387 */ /* 0x0007e80000100a00 */
[----:B------:R-:W-:Y:S04]  /*36b70*/  STL.64 [R1+0x970], R12 ;  /* 0x0009700c01007387 */ /* 0x000fe80000100a00 */
[----:B------:R1:W-:Y:S01]  /*36b80*/  STL.64 [R1+0x978], R14 ;  /* 0x0009780e01007387 */ /* 0x0003e20000100a00 */
[-C--:B---3--:R-:W-:Y:S08]  /*36b90*/  HMMA.1688.F32.TF32 R16, R76, R8.reuse, R240 ;  /* 0x000000084c10723c */ /* 0x088ff000000810f0 */
[-C--:B-1----:R-:W-:Y:S08]  /*36ba0*/  HMMA.1688.F32.TF32 R12, R32, R8.reuse, R104 ;  /* 0x00000008200c723c */ /* 0x082ff00000081068 */
[----:B------:R-:W-:Y:S01]  /*36bb0*/  HMMA.1688.F32.TF32 R36, R28, R8, R140 ;  /* 0x000000081c24723c */ /* 0x000fe2000008108c */
[----:B------:R-:W-:Y:S01]  /*36bc0*/  IMAD.MOV.U32 R214, RZ, RZ, R2 ;  /* 0x000000ffffd67224 */ /* 0x000fe200078e0002 */
[----:B------:R-:W-:-:S06]  /*36bd0*/  MOV R215, R0 ;  /* 0x0000000000d77202 */ /* 0x000fcc0000000f00 */
[-C--:B--2---:R-:W-:Y:S08]  /*36be0*/  HMMA.1688.F32.TF32 R64, R112, R8.reuse, R236 ;  /* 0x000000087040723c */ /* 0x084ff000000810ec */
[-C--:B----4-:R-:W-:Y:S08]  /*36bf0*/  HMMA.1688.F32.TF32 R136, R84, R8.reuse, R232 ;  /* 0x000000085488723c */ /* 0x090ff000000810e8 */
[-C--:B------:R-:W-:Y:S07]  /*36c00*/  HMMA.1688.F32.TF32 R176, R80, R8.reuse, R228 ;  /* 0x0000000850b0723c */ /* 0x080fee00000810e4 */
        /* <DEDUP_REMOVED lines=10> */
[-C--:B-1----:R-:W-:Y:S08]  /*36cb0*/  HMMA.1688.F32.TF32 R16, R24, R8.reuse, R152 ;  /* 0x000000081810723c */ /* 0x082ff00000081098 */
[----:B--2---:R-:W-:Y:S01]  /*36cc0*/  HMMA.1688.F32.TF32 R12, R20, R8, R180 ;  /* 0x00000008140c723c */ /* 0x004fe200000810b4 */
[----:B------:R-:W-:Y:S04]  /*36cd0*/  STL.64 [R1+0x750], R36 ;  /* 0x0007502401007387 */ /* 0x000fe80000100a00 */
[----:B------:R-:W-:Y:S03]  /*36ce0*/  STL.64 [R1+0x758], R38 ;  /* 0x0007582601007387 */ /* 0x000fe60000100a00 */
[-C--:B------:R-:W-:Y:S01]  /*36cf0*/  HMMA.1688.F32.TF32 R68, R112, R4.reuse, R224 ;  /* 0x000000047044723c */ /* 0x080fe200000810e0 */
[----:B------:R1:W-:Y:S07]  /*36d00*/  STL.64 [R1+0x36f8], R10 ;  /* 0x0036f80a01007387 */ /* 0x0003ee0000100a00 */
[-C--:B------:R-:W-:Y:S01]  /*36d10*/  HMMA.1688.F32.TF32 R140, R84, R4.reuse, R220 ;  /* 0x00000004548c723c */ /* 0x080fe200000810dc */
[----:B------:R-:W-:Y:S04]  /*36d20*/  STL.64 [R1+0x8f0], R16 ;  /* 0x0008f01001007387 */ /* 0x000fe80000100a00 */
[----:B------:R-:W-:Y:S03]  /*36d30*/  STL.64 [R1+0x8f8], R18 ;  /* 0x0008f81201007387 */ /* 0x000fe60000100a00 */
[-C--:B------:R-:W-:Y:S01]  /*36d40*/  HMMA.1688.F32.TF32 R180, R80, R4.reuse, R216 ;  /* 0x0000000450b4723c */ /* 0x080fe200000810d8 */
[----:B------:R-:W-:Y:S04]  /*36d50*/  STL.64 [R1+0x950], R12 ;  /* 0x0009500c01007387 */ /* 0x000fe80000100a00 */
[----:B------:R2:W-:Y:S03]  /*36d60*/  STL.64 [R1+0x958], R14 ;  /* 0x0009580e01007387 */ /* 0x0005e60000100a00 */
[-C--:B-1----:R-:W-:Y:S01]  /*36d70*/  HMMA.1688.F32.TF32 R8, R32, R4.reuse, R100 ;  /* 0x000000042008723c */ /* 0x082fe20000081064 */
[----:B------:R-:W-:Y:S01]  /*36d80*/  IMAD.MOV.U32 R224, RZ, RZ, R44 ;  /* 0x000000ffffe07224 */ /* 0x000fe200078e002c */
[----:B------:R-:W-:Y:S01]  /*36d90*/  MOV R225, R53 ;  /* 0x0000003500e17202 */ /* 0x000fe20000000f00 */
[----:B------:R-:W-:Y:S01]  /*36da0*/  IMAD.MOV.U32 R226, RZ, RZ, R52 ;  /* 0x000000ffffe27224 */ /* 0x000fe200078e0034 */
[----:B------:R-:W-:Y:S01]  /*36db0*/  MOV R229, R48 ;  /* 0x0000003000e57202 */ /* 0x000fe20000000f00 */
[----:B------:R-:W-:Y:S01]  /*36dc0*/  IMAD.MOV.U32 R227, RZ, RZ, R45 ;  /* 0x000000ffffe37224 */ /* 0x000fe200078e002d */
[----:B------:R-:W-:Y:S02]  /*36dd0*/  LDSM.16.M88.4 R220, [R195+0x50000] ;  /* 0x05000000c3dc783b */ /* 0x000fe40000000200 */
[----:B--2---:R-:W-:Y:S02]  /*36de0*/  HMMA.1688.F32.TF32 R12, R76, R4, R212 ;  /* 0x000000044c0c723c */ /* 0x004fe400000810d4 */
[----:B------:R-:W-:Y:S04]  /*36df0*/  STL.64 [R1+0x3708], R70 ;  /* 0x0037084601007387 */ /* 0x000fe80000100a00 */
[----:B------:R-:W-:Y:S04]  /*36e00*/  STL.64 [R1+0x3700], R68 ;  /* 0x0037004401007387 */ /* 0x000fe80000100a00 */
[----:B------:R-:W-:Y:S04]  /*36e10*/  STL.64 [R1+0x3718], R142 ;  /* 0x0037188e01007387 */ /* 0x000fe80000100a00 */
[----:B------:R-:W-:Y:S04]  /*36e20*/  STL.64 [R1+0x3710], R140 ;  /* 0x0037108c01007387 */ /* 0x000fe80000100a00 */
[----:B------:R-:W-:Y:S04]  /*36e30*/  STL [R1+0x35e0], R180 ;  /* 0x0035e0b401007387 */ /* 0x000fe80000100800 */
[----:B------:R-:W-:Y:S04]  /*36e40*/  STL [R1+0x35dc], R181 ;  /* 0x0035dcb501007387 */ /* 0x000fe80000100800 */
[----:B------:R-:W-:Y:S04]  /*36e50*/  STL [R1+0x35d8], R182 ;  /* 0x0035d8b601007387 */ /* 0x000fe80000100800 */
[----:B------:R-:W-:Y:S04]  /*36e60*/  STL [R1+0x35d4], R183 ;  /* 0x0035d4b701007387 */ /* 0x000fe80000100800 */
[----:B------:R-:W-:Y:S04]  /*36e70*/  STL.64 [R1+0x3750], R34 ;  /* 0x0037502201007387 */ /* 0x000fe80000100a00 */
[----:B------:R-:W-:Y:S04]  /*36e80*/  STL.64 [R1+0x410], R12 ;  /* 0x0004100c01007387 */ /* 0x000fe80000100a00 */
[----:B------:R-:W-:Y:S04]  /*36e90*/  STL.64 [R1+0x418], R14 ;  /* 0x0004180e01007387 */ /* 0x000fe80000100a00 */
[----:B------:R-:W-:Y:S04]  /*36ea0*/  STL.64 [R1+0x3748], R32 ;  /* 0x0037482001007387 */ /* 0x000fe80000100a00 */
[----:B------:R-:W-:Y:S04]  /*36eb0*/  STL.64 [R1+0x610], R8 ;  /* 0x0006100801007387 */ /* 0x000fe80000100a00 */
[----:B------:R1:W-:Y:S01]  /*36ec0*/  STL.64 [R1+0x618], R10 ;  /* 0x0006180a01007387 */ /* 0x0003e20000100a00 */
[----:B------:R-:W-:-:S02]  /*36ed0*/  IMAD.MOV.U32 R228, RZ, RZ, R49 ;  /* 0x000000ffffe47224 */ /* 0x000fc400078e0031 */
[----:B------:R-:W-:Y:S01]  /*36ee0*/  IMAD.MOV.U32 R230, RZ, RZ, R72 ;  /* 0x000000ffffe67224 */ /* 0x000fe200078e0048 */
[----:B------:R-:W2:Y:S01]  /*36ef0*/  LDSM.16.M88.4 R212, [R195+0x54000] ;  /* 0x05400000c3d4783b */ /* 0x000ea20000000200 */
[----:B------:R-:W-:-:S03]  /*36f00*/  IMAD.MOV.U32 R231, RZ, RZ, R73 ;  /* 0x000000ffffe77224 */ /* 0x000fc600078e0049 */
[----:B------:R-:W-:Y:S01]  /*36f10*/  LDSM.16.M88.4 R216, [R195+0x52000] ;  /* 0x05200000c3d8783b */ /* 0x000fe20000000200 */
[-C--:B-1----:R-:W-:Y:S03]  /*36f20*/  HMMA.1688.F32.TF32 R8, R28, R4.reuse, R144 ;  /* 0x000000041c08723c */ /* 0x082fe60000081090 */
[----:B------:R-:W1:Y:S11]  /*36f30*/  LDSM.16.M88.4 R192, [R195+0x5e000] ;  /* 0x05e00000c3c0783b */ /* 0x000e760000000200 */
[----:B------:R-:W-:Y:S09]  /*36f40*/  @!UPT UIADD3 URZ, URZ, URZ, URZ ;  /* 0x0000003f3f3ff290 */ /* 0x000ff2000fffe03f */
[----:B------:R3:W-:Y:S01]  /*36f50*/  STL.64 [R1+0x690], R8 ;  /* 0x0006900801007387 */ /* 0x0007e20000100a00 */
[----:B------:R-:W-:Y:S02]  /*36f60*/  IMAD.MOV.U32 R2, RZ, RZ, R10 ;  /* 0x000000ffff027224 */ /* 0x000fe400078e000a */
[----:B------:R-:W-:Y:S02]  /*36f70*/  IMAD.MOV.U32 R0, RZ, RZ, R11 ;  /* 0x000000ffff007224 */ /* 0x000fe400078e000b */
[-C--:B---3--:R-:W-:Y:S01]  /*36f80*/  HMMA.1688.F32.TF32 R8, R24, R4.reuse, R148 ;  /* 0x000000041808723c */ /* 0x088fe20000081094 */
[----:B------:R-:W-:Y:S04]  /*36f90*/  STL.64 [R1+0x3728], R30 ;  /* 0x0037281e01007387 */ /* 0x000fe80000100a00 */
[----:B------:R-:W-:Y:S04]  /*36fa0*/  STL.64 [R1+0x3720], R28 ;  /* 0x0037201c01007387 */ /* 0x000fe80000100a00 */
[----:B------:R-:W-:Y:S04]  /*36fb0*/  STL [R1+0x35cc], R0 ;  /* 0x0035cc0001007387 */ /* 0x000fe80000100800 */
[----:B------:R-:W-:Y:S04]  /*36fc0*/  STL [R1+0x35c8], R2 ;  /* 0x0035c80201007387 */ /* 0x000fe80000100800 */
[----:B------:R-:W-:Y:S04]  /*36fd0*/  STL.64 [R1+0x3738], R26 ;  /* 0x0037381a01007387 */ /* 0x000fe80000100a00 */
[----:B------:R-:W-:Y:S04]  /*36fe0*/  STL.64 [R1+0x3730], R24 ;  /* 0x0037301801007387 */ /* 0x000fe80000100a00 */
[----:B------:R-:W-:Y:S04]  /*36ff0*/  STL.64 [R1+0x820], R8 ;  /* 0x0008200801007387 */ /* 0x000fe80000100a00 */
[----:B------:R3:W-:Y:S04]  /*37000*/  STL.64 [R1+0x828], R10 ;  /* 0x0008280a01007387 */ /* 0x0007e80000100a00 */
[----:B------:R-:W4:Y:S01]  /*37010*/  LDL.LU R44, [R1+0x384c] ;  /* 0x00384c00012c7983 */ /* 0x000f220000300800 */
[----:B---3--:R-:W-:Y:S11]  /*37020*/  HMMA.1688.F32.TF32 R8, R20, R4, R164 ;  /* 0x000000041408723c */ /* 0x008ff600000810a4 */
[----:B------:R-:W-:Y:S11]  /*37030*/  @!UPT UIADD3 URZ, URZ, URZ, URZ ;  /* 0x0000003f3f3ff290 */ /* 0x000ff6000fffe03f */
[----:B------:R-:W-:Y:S01]  /*37040*/  @!UPT UIADD3 URZ, URZ, URZ, URZ ;  /* 0x0000003f3f3ff290 */ /* 0x000fe2000fffe03f */
[----:B------:R-:W-:Y:S04]  /*37050*/  STL.64 [R1+0x920], R8 ;  /* 0x0009200801007387 */ /* 0x000fe80000100a00 */
[----:B------:R-:W-:Y:S04]  /*37060*/  STL.64 [R1+0x928], R10 ;  /* 0x0009280a01007387 */ /* 0x000fe80000100a00 */
[----:B------:R-:W3:Y:S04]  /*37070*/  LDL.LU R53, [R1+0x3848] ;  /* 0x0038480001357983 */ /* 0x000ee80000300800 */
[----:B------:R-:W2:Y:S04]  /*37080*/  LDL.LU R52, [R1+0x3844] ;  /* 0x0038440001347983 */ /* 0x000ea80000300800 */
[----:B------:R-:W2:Y:S04]  /*37090*/  LDL.LU R45, [R1+0x3840] ;  /* 0x00384000012d7983 */ /* 0x000ea80000300800 */
[----:B------:R-:W2:Y:S04]  /*370a0*/  LDL.LU R49, [R1+0x383c] ;  /* 0x00383c0001317983 */ /* 0x000ea80000300800 */
[----:B------:R-:W2:Y:S04]  /*370b0*/  LDL.LU R48, [R1+0x3838] ;  /* 0x0038380001307983 */ /* 0x000ea80000300800 */
[----:B------:R-:W2:Y:S04]  /*370c0*/  LDL.LU R72, [R1+0x3834] ;  /* 0x0038340001487983 */ /* 0x000ea80000300800 */
[----:B------:R-:W2:Y:S01]  /*370d0*/  LDL.LU R73, [R1+0x3830] ;  /* 0x0038300001497983 */ /* 0x000ea20000300800 */
[----:B----4-:R-:W-:-:S02]  /*370e0*/  IMAD.MOV.U32 R235, RZ, RZ, R44 ;  /* 0x000000ffffeb7224 */ /* 0x010fc400078e002c */
[----:B---3--:R-:W-:Y:S02]  /*370f0*/  IMAD.MOV.U32 R234, RZ, RZ, R53 ;  /* 0x000000ffffea7224 */ /* 0x008fe400078e0035 */
[----:B--2---:R-:W-:Y:S02]  /*37100*/  IMAD.MOV.U32 R232, RZ, RZ, R52 ;  /* 0x000000ffffe87224 */ /* 0x004fe400078e0034 */
[----:B------:R-:W2:Y:S01]  /*37110*/  LDL.LU R52, [R1+0x382c] ;  /* 0x00382c0001347983 */ /* 0x000ea20000300800 */
[----:B------:R-:W-:-:S03]  /*37120*/  MOV R233, R45 ;  /* 0x0000002d00e97202 */ /* 0x000fc60000000f00 */
[----:B------:R-:W3:Y:S04]  /*37130*/  LDL.LU R45, [R1+0x3828] ;  /* 0x00382800012d7983 */ /* 0x000ee80000300800 */
[----:B------:R-:W4:Y:S01]  /*37140*/  LDL.LU R53, [R1+0x3824] ;  /* 0x0038240001357983 */ /* 0x000f220000300800 */
[----:B------:R-:W-:-:S03]  /*37150*/  IMAD.MOV.U32 R239, RZ, RZ, R49 ;  /* 0x000000ffffef7224 */ /* 0x000fc600078e0031 */
[----:B------:R-:W4:Y:S01]  /*37160*/  LDL.LU R44, [R1+0x3820] ;  /* 0x00382000012c7983 */ /* 0x000f220000300800 */
[----:B------:R-:W-:-:S03]  /*37170*/  IMAD.MOV.U32 R236, RZ, RZ, R72 ;  /* 0x000000ffffec7224 */ /* 0x000fc600078e0048 */
[----:B------:R-:W4:Y:S01]  /*37180*/  LDL.LU R72, [R1+0x381c] ;  /* 0x00381c0001487983 */ /* 0x000f220000300800 */
[----:B------:R-:W-:Y:S01]  /*37190*/  IMAD.MOV.U32 R238, RZ, RZ, R48 ;  /* 0x000000ffffee7224 */ /* 0x000fe200078e0030 */
[----:B------:R-:W-:Y:S02]  /*371a0*/  MOV R237, R73 ;  /* 0x0000004900ed7202 */ /* 0x000fe40000000f00 */
[----:B------:R-:W4:Y:S04]  /*371b0*/  LDL.LU R73, [R1+0x3818] ;  /* 0x0038180001497983 */ /* 0x000f280000300800 */
[----:B------:R-:W4:Y:S04]  /*371c0*/  LDL.LU R48, [R1+0x3814] ;  /* 0x0038140001307983 */ /* 0x000f280000300800 */
[----:B------:R-:W4:Y:S01]  /*371d0*/  LDL.LU R49, [R1+0x3810] ;  /* 0x0038100001317983 */ /* 0x000f220000300800 */
[----:B--2---:R-:W-:-:S02]  /*371e0*/  IMAD.MOV.U32 R251, RZ, RZ, R52 ;  /* 0x000000fffffb7224 */ /* 0x004fc400078e0034 */
[----:B---3--:R-:W-:Y:S02]  /*371f0*/  IMAD.MOV.U32 R250, RZ, RZ, R45 ;  /* 0x000000fffffa7224 */ /* 0x008fe400078e002d */
[----:B----4-:R-:W-:Y:S02]  /*37200*/  IMAD.MOV.U32 R248, RZ, RZ, R53 ;  /* 0x000000fffff87224 */ /* 0x010fe400078e0035 */
        /* <DEDUP_REMOVED lines=34> */
[----:B------:R-:W1:Y:S04]  /*37430*/  LDL.LU R53, [R1+0x37c8] ;  /* 0x0037c80001357983 */ /* 0x000e680000300800 */
[----:B------:R-:W1:Y:S01]  /*37440*/  LDL.LU R52, [R1+0x37c4] ;  /* 0x0037c40001347983 */ /* 0x000e620000300800 */
[----:B------:R-:W-:-:S03]  /*37450*/  IMAD.MOV.U32 R59, RZ, RZ, R73 ;  /* 0x000000ffff3b7224 */ /* 0x000fc600078e0049 */
[----:B------:R-:W3:Y:S01]  /*37460*/  LDL.LU R45, [R1+0x37c0] ;  /* 0x0037c000012d7983 */ /* 0x000ee20000300800 */
[----:B------:R-:W-:-:S03]  /*37470*/  IMAD.MOV.U32 R56, RZ, RZ, R49 ;  /* 0x000000ffff387224 */ /* 0x000fc600078e0031 */
[----:B------:R-:W4:Y:S01]  /*37480*/  LDL.LU R49, [R1+0x37bc] ;  /* 0x0037bc0001317983 */ /* 0x000f220000300800 */
[----:B------:R-:W-:Y:S01]  /*37490*/  IMAD.MOV.U32 R58, RZ, RZ, R72 ;  /* 0x000000ffff3a7224 */ /* 0x000fe200078e0048 */
[----:B------:R-:W-:Y:S02]  /*374a0*/  MOV R57, R48 ;  /* 0x0000003000397202 */ /* 0x000fe40000000f00 */
[----:B------:R-:W4:Y:S04]  /*374b0*/  LDL.LU R48, [R1+0x37b8] ;  /* 0x0037b80001307983 */ /* 0x000f280000300800 */
[----:B------:R-:W4:Y:S04]  /*374c0*/  LDL.LU R72, [R1+0x37b4] ;  /* 0x0037b40001487983 */ /* 0x000f280000300800 */
[----:B------:R-:W4:Y:S01]  /*374d0*/  LDL.LU R73, [R1+0x37b0] ;  /* 0x0037b00001497983 */ /* 0x000f220000300800 */
[----:B--2---:R-:W-:Y:S01]  /*374e0*/  MOV R55, R44 ;  /* 0x0000002c00377202 */ /* 0x004fe20000000f00 */
[----:B---3--:R-:W-:-:S02]  /*374f0*/  IMAD.MOV.U32 R54, RZ, RZ, R45 ;  /* 0x000000ffff367224 */ /* 0x008fc400078e002d */
[----:B------:R-:W2:Y:S04]  /*37500*/  LDL.LU R45, [R1+0x37ac] ;  /* 0x0037ac00012d7983 */ /* 0x000ea80000300800 */
[----:B------:R-:W2:Y:S01]  /*37510*/  LDL.LU R44, [R1+0x37a8] ;  /* 0x0037a800012c7983 */ /* 0x000ea20000300800 */
[----:B----4-:R-:W-:-:S03]  /*37520*/  IMAD.MOV.U32 R50, RZ, RZ, R72 ;  /* 0x000000ffff327224 */ /* 0x010fc600078e0048 */
[----:B------:R-:W3:Y:S01]  /*37530*/  LDL.LU R72, [R1+0x37a4] ;  /* 0x0037a40001487983 */ /* 0x000ee20000300800 */
[----:B------:R-:W-:-:S03]  /*37540*/  IMAD.MOV.U32 R51, RZ, RZ, R73 ;  /* 0x000000ffff337224 */ /* 0x000fc600078e0049 */
[----:B------:R-:W4:Y:S04]  /*37550*/  LDL.LU R73, [R1+0x37a0] ;  /* 0x0037a00001497983 */ /* 0x000f280000300800 */
[----:B------:R-:W2:Y:S04]  /*37560*/  LDL.LU R108, [R1+0x870] ;  /* 0x00087000016c7983 */ /* 0x000ea80000300800 */
[----:B------:R-:W2:Y:S04]  /*37570*/  LDL.LU R109, [R1+0x874] ;  /* 0x00087400016d7983 */ /* 0x000ea80000300800 */
[----:B------:R-:W2:Y:S04]  /*37580*/  LDL.LU R110, [R1+0x878] ;  /* 0x00087800016e7983 */ /* 0x000ea80000300800 */
[----:B------:R-:W2:Y:S04]  /*37590*/  LDL.LU R111, [R1+0x87c] ;  /* 0x00087c00016f7983 */ /* 0x000ea80000300800 */
[----:B------:R-:W2:Y:S01]  /*375a0*/  LDL.LU R128, [R1+0x880] ;  /* 0x0008800001807983 */ /* 0x000ea20000300800 */
[----:B---3--:R-:W-:Y:S01]  /*375b0*/  MOV R130, R72 ;  /* 0x0000004800827202 */ /* 0x008fe20000000f00 */
[----:B----4-:R-:W-:-:S02]  /*375c0*/  IMAD.MOV.U32 R129, RZ, RZ, R73 ;  /* 0x000000ffff817224 */ /* 0x010fc400078e0049 */
[----:B------:R-:W3:Y:S04]  /*375d0*/  LDL.LU R73, [R1+0x379c] ;  /* 0x00379c0001497983 */ /* 0x000ee80000300800 */
[----:B------:R-:W3:Y:S04]  /*375e0*/  LDL.LU R72, [R1+0x3798] ;  /* 0x0037980001487983 */ /* 0x000ee80000300800 */
[----:B------:R-:W4:Y:S04]  /*375f0*/  LDL.LU R131, [R1+0x88c] ;  /* 0x00088c0001837983 */ /* 0x000f280000300800 */
[----:B------:R-:W3:Y:S04]  /*37600*/  LDL.LU R120, [R1+0x890] ;  /* 0x0008900001787983 */ /* 0x000ee80000300800 */
[----:B------:R-:W3:Y:S04]  /*37610*/  LDL.LU R121, [R1+0x894] ;  /* 0x0008940001797983 */ /* 0x000ee80000300800 */
        /* <DEDUP_REMOVED lines=22> */
[----:B------:R-:W-:Y:S04]  /*37780*/  STL.64 [R1+0x3760], R22 ;  /* 0x0037601601007387 */ /* 0x000fe80000100a00 */
[----:B------:R-:W-:Y:S04]  /*37790*/  STL.64 [R1+0x3758], R20 ;  /* 0x0037581401007387 */ /* 0x000fe80000100a00 */
[----:B------:R1:W-:Y:S01]  /*377a0*/  STL.64 [R1+0x3740], R6 ;  /* 0x0037400601007387 */ /* 0x0003e20000100a00 */
[C---:B------:R-:W-:Y:S08]  /*377b0*/  HMMA.1688.F32.TF32 R164, R84.reuse, R208, R16 ;  /* 0x000000d054a4723c */ /* 0x040ff00000081010 */
[----:B------:R-:W-:Y:S08]  /*377c0*/  HMMA.1688.F32.TF32 R160, R84, R212, R244 ;  /* 0x000000d454a0723c */ /* 0x000ff000000810f4 */
[C---:B--2---:R-:W-:Y:S08]  /*377d0*/  HMMA.1688.F32.TF32 R108, R112.reuse, R204, R108 ;  /* 0x000000cc706c723c */ /* 0x044ff0000008106c */
[C---:B------:R-:W-:Y:S08]  /*377e0*/  HMMA.1688.F32.TF32 R48, R112.reuse, R196, R48 ;  /* 0x000000c47030723c */ /* 0x040ff00000081030 */
[----:B-1----:R-:W-:Y:S08]  /*377f0*/  HMMA.1688.F32.TF32 R52, R112, R192, R52 ;  /* 0x000000c07034723c */ /* 0x002ff00000081034 */
[C---:B------:R-:W-:Y:S08]  /*37800*/  HMMA.1688.F32.TF32 R144, R84.reuse, R188, R56 ;  /* 0x000000bc5490723c */ /* 0x040ff00000081038 */
[C---:B------:R-:W-:Y:S08]  /*37810*/  HMMA.1688.F32.TF32 R152, R84.reuse, R220, R124 ;  /* 0x000000dc5498723c */ /* 0x040ff0000008107c */
[C---:B------:R-:W-:Y:S08]  /*37820*/  HMMA.1688.F32.TF32 R156, R84.reuse, R216, R156 ;  /* 0x000000d8549c723c */ /* 0x040ff0000008109c */
[----:B------:R-:W-:Y:S08]  /*37830*/  HMMA.1688.F32.TF32 R116, R84, R196, R232 ;  /* 0x000000c45474723c */ /* 0x000ff000000810e8 */
[C---:B---3--:R-:W-:Y:S08]  /*37840*/  HMMA.1688.F32.TF32 R72, R112.reuse, R188, R72 ;  /* 0x000000bc7048723c */ /* 0x048ff00000081048 */
[C---:B----4-:R-:W-:Y:S08]  /*37850*/  HMMA.1688.F32.TF32 R88, R112.reuse, R184, R168 ;  /* 0x000000b87058723c */ /* 0x050ff000000810a8 */
[----:B------:R-:W-:Y:S07]  /*37860*/  HMMA.1688.F32.TF32 R92, R112, R220, R92 ;  /* 0x000000dc705c723c */ /* 0x000fee000008105c */
[----:B------:R-:W-:Y:S04]  /*37870*/  STL.64 [R1+0x3770], R74 ;  /* 0x0037704a01007387 */ /* 0x000fe80000100a00 */
[----:B------:R-:W-:Y:S04]  /*37880*/  STL.64 [R1+0x3768], R72 ;  /* 0x0037684801007387 */ /* 0x000fe80000100a00 */
[----:B------:R-:W-:Y:S01]  /*37890*/  STL.64 [R1+0x3780], R90 ;  /* 0x0037805a01007387 */ /* 0x000fe20000100a00 */
[----:B------:R-:W-:Y:S03]  /*378a0*/  HMMA.1688.F32.TF32 R168, R84, R204, R248 ;  /* 0x000000cc54a8723c */ /* 0x000fe600000810f8 */
[----:B------:R-:W-:Y:S04]  /*378b0*/  STL.64 [R1+0x3778], R88 ;  /* 0x0037785801007387 */ /* 0x000fe80000100a00 */
[----:B------:R-:W-:Y:S04]  /*378c0*/  STL.64 [R1+0x3790], R94 ;  /* 0x0037905e01007387 */ /* 0x000fe80000100a00 */
[----:B------:R-:W-:Y:S04]  /*378d0*/  STL.64 [R1+0x3788], R92 ;  /* 0x0037885c01007387 */ /* 0x000fe80000100a00 */
        /* <DEDUP_REMOVED lines=12> */
[----:B------:R-:W2:Y:S04]  /*379a0*/  LDL.LU R40, [R1+0x6d0] ;  /* 0x0006d00001287983 */ /* 0x000ea80000300800 */
[----:B------:R-:W2:Y:S04]  /*379b0*/  LDL.LU R41, [R1+0x6d4] ;  /* 0x0006d40001297983 */ /* 0x000ea80000300800 */
[----:B------:R-:W2:Y:S04]  /*379c0*/  LDL.LU R42, [R1+0x6d8] ;  /* 0x0006d800012a7983 */ /* 0x000ea80000300800 */
[----:B------:R-:W2:Y:S04]  /*379d0*/  LDL.LU R43, [R1+0x6dc] ;  /* 0x0006dc00012b7983 */ /* 0x000ea80000300800 */
[----:B------:R-:W3:Y:S04]  /*379e0*/  LDL.LU R60, [R1+0x6e0] ;  /* 0x0006e000013c7983 */ /* 0x000ee80000300800 */
[----:B------:R-:W3:Y:S01]  /*379f0*/  LDL.LU R61, [R1+0x6e4] ;  /* 0x0006e400013d7983 */ /* 0x000ee20000300800 */
[C---:B------:R-:W-:Y:S03]  /*37a00*/  HMMA.1688.F32.TF32 R96, R112.reuse, R216, R96 ;  /* 0x000000d87060723c */ /* 0x040fe60000081060 */
[----:B------:R-:W3:Y:S04]  /*37a10*/  LDL.LU R62, [R1+0x6e8] ;  /* 0x0006e800013e7983 */ /* 0x000ee80000300800 */
[----:B------:R-:W3:Y:S01]  /*37a20*/  LDL.LU R63, [R1+0x6ec] ;  /* 0x0006ec00013f7983 */ /* 0x000ee20000300800 */
[C---:B------:R-:W-:Y:S03]  /*37a30*/  HMMA.1688.F32.TF32 R100, R112.reuse, R212, R120 ;  /* 0x000000d47064723c */ /* 0x040fe60000081078 */
[----:B------:R-:W4:Y:S04]  /*37a40*/  LDL.LU R132, [R1+0x6f0] ;  /* 0x0006f00001847983 */ /* 0x000f280000300800 */
[----:B------:R-:W4:Y:S01]  /*37a50*/  LDL.LU R133, [R1+0x6f4] ;  /* 0x0006f40001857983 */ /* 0x000f220000300800 */
[C---:B------:R-:W-:Y:S03]  /*37a60*/  HMMA.1688.F32.TF32 R104, R112.reuse, R208, R128 ;  /* 0x000000d07068723c */ /* 0x040fe60000081080 */
[----:B------:R-:W4:Y:S04]  /*37a70*/  LDL.LU R134, [R1+0x6f8] ;  /* 0x0006f80001867983 */ /* 0x000f280000300800 */
[----:B------:R-:W4:Y:S01]  /*37a80*/  LDL.LU R135, [R1+0x6fc] ;  /* 0x0006fc0001877983 */ /* 0x000f220000300800 */
[----:B------:R-:W-:Y:S08]  /*37a90*/  HMMA.1688.F32.TF32 R44, R112, R200, R44 ;  /* 0x000000c8702c723c */ /* 0x000ff0000008102c */
[C---:B------:R-:W-:Y:S08]  /*37aa0*/  HMMA.1688.F32.TF32 R148, R84.reuse, R184, R12 ;  /* 0x000000b85494723c */ /* 0x040ff0000008100c */
[C---:B------:R-:W-:Y:S08]  /*37ab0*/  HMMA.1688.F32.TF32 R112, R84.reuse, R200, R236 ;  /* 0x000000c85470723c */ /* 0x040ff000000810ec */
[----:B------:R-:W-:Y:S01]  /*37ac0*/  HMMA.1688.F32.TF32 R84, R84, R192, R228 ;  /* 0x000000c05454723c */ /* 0x000fe200000810e4 */
        /* <DEDUP_REMOVED lines=32> */
[C---:B------:R-:W-:Y:S11]  /*37cd0*/  HMMA.1688.F32.TF32 R224, R80.reuse, R188, R224 ;  /* 0x000000bc50e0723c */ /* 0x040ff600000810e0 */
[----:B------:R-:W-:Y:S11]  /*37ce0*/  @!UPT UIADD3 URZ, URZ, URZ, URZ ;  /* 0x0000003f3f3ff290 */ /* 0x000ff6000fffe03f */
[----:B------:R-:W-:Y:S01]  /*37cf0*/  @!UPT UIADD3 URZ, URZ, URZ, URZ ;  /* 0x0000003f3f3ff290 */ /* 0x000fe2000fffe03f */
[----:B------:R-:W-:Y:S04]  /*37d00*/  STL [R1+0x35ec], R224 ;  /* 0x0035ece001007387 */ /* 0x000fe80000100800 */
[----:B------:R-:W-:Y:S04]  /*37d10*/  STL [R1+0x35e8], R225 ;  /* 0x0035e8e101007387 */ /* 0x000fe80000100800 */
[----:B------:R-:W-:Y:S04]  /*37d20*/  STL [R1+0x35e4], R226 ;  /* 0x0035e4e201007387 */ /* 0x000fe80000100800 */
[----:B------:R-:W-:Y:S01]  /*37d30*/  STL [R1+0x35d0], R227 ;  /* 0x0035d0e301007387 */ /* 0x000fe20000100800 */
[C---:B--2---:R-:W-:Y:S08]  /*37d40*/  HMMA.1688.F32.TF32 R4, R80.reuse, R204, R40 ;  /* 0x000000cc5004723c */ /* 0x044ff00000081028 */
[C---:B---3--:R-:W-:Y:S08]  /*37d50*/  HMMA.1688.F32.TF32 R8, R80.reuse, R208, R60 ;  /* 0x000000d05008723c */ /* 0x048ff0000008103c */
[----:B----4-:R-:W-:Y:S11]  /*37d60*/  HMMA.1688.F32.TF32 R228, R80, R184, R228 ;  /* 0x000000b850e4723c */ /* 0x010ff600000810e4 */
[----:B------:R-:W-:Y:S11]  /*37d70*/  @!UPT UIADD3 URZ, URZ, URZ, URZ ;  /* 0x0000003f3f3ff290 */ /* 0x000ff6000fffe03f */
[----:B------:R-:W-:Y:S01]  /*37d80*/  @!UPT UIADD3 URZ, URZ, URZ, URZ ;  /* 0x0000003f3f3ff290 */ /* 0x000fe2000fffe03f */
[----:B------:R1:W-:Y:S04]  /*37d90*/  STL [R1+0x35fc], R228 ;  /* 0x0035fce401007387 */ /* 0x0003e80000100800 */
[----:B------:R2:W-:Y:S04]  /*37da0*/  STL [R1+0x35f8], R229 ;  /* 0x0035f8e501007387 */ /* 0x0005e80000100800 */
[----:B------:R3:W-:Y:S01]  /*37db0*/  STL [R1+0x35f4], R230 ;  /* 0x0035f4e601007387 */ /* 0x0007e20000100800 */
[----:B-1----:R-:W-:-:S03]  /*37dc0*/  IMAD.MOV.U32 R228, RZ, RZ, R4 ;  /* 0x000000ffffe47224 */ /* 0x002fc600078e0004 */
[----:B------:R1:W-:Y:S01]  /*37dd0*/  STL [R1+0x35f0], R231 ;  /* 0x0035f0e701007387 */ /* 0x0003e20000100800 */
[----:B--2---:R-:W-:Y:S02]  /*37de0*/  IMAD.MOV.U32 R229, RZ, RZ, R5 ;  /* 0x000000ffffe57224 */ /* 0x004fe400078e0005 */
[----:B---3--:R-:W-:Y:S01]  /*37df0*/  IMAD.MOV.U32 R230, RZ, RZ, R6 ;  /* 0x000000ffffe67224 */ /* 0x008fe200078e0006 */
[----:B-1----:R-:W-:Y:S02]  /*37e00*/  MOV R231, R7 ;  /* 0x0000000700e77202 */ /* 0x002fe40000000f00 */
[C---:B------:R-:W-:Y:S01]  /*37e10*/  HMMA.1688.F32.TF32 R4, R80.reuse, R200, R120 ;  /* 0x000000c85004723c */ /* 0x040fe20000081078 */
[----:B------:R-:W-:Y:S11]  /*37e20*/  STL.64 [R1+0x20], R8 ;  /* 0x0000200801007387 */ /* 0x000ff60000100a00 */
[----:B------:R-:W-:Y:S11]  /*37e30*/  @!UPT UIADD3 URZ, URZ, URZ, URZ ;  /* 0x0000003f3f3ff290 */ /* 0x000ff6000fffe03f */
[----:B------:R-:W-:Y:S01]  /*37e40*/  @!UPT UIADD3 URZ, URZ, URZ, URZ ;  /* 0x0000003f3f3ff290 */ /* 0x000fe2000fffe03f */
[----:B------:R-:W-:Y:S01]  /*37e50*/  IMAD.MOV.U32 R224, RZ, RZ, R4 ;  /* 0x000000ffffe07224 */ /* 0x000fe200078e0004 */
[----:B------:R-:W-:Y:S01]  /*37e60*/  MOV R180, R7 ;  /* 0x0000000700b47202 */ /* 0x000fe20000000f00 */
[----:B------:R-:W-:Y:S02]  /*37e70*/  IMAD.MOV.U32 R225, RZ, RZ, R5 ;  /* 0x000000ffffe17224 */ /* 0x000fe400078e0005 */
[----:B------:R-:W-:Y:S02]  /*37e80*/  IMAD.MOV.U32 R226, RZ, RZ, R6 ;  /* 0x000000ffffe27224 */ /* 0x000fe400078e0006 */
[----:B------:R-:W-:Y:S01]  /*37e90*/  HMMA.1688.F32.TF32 R4, R80, R196, R128 ;  /* 0x000000c45004723c */ /* 0x000fe20000081080 */
[----:B------:R1:W-:Y:S07]  /*37ea0*/  STL.64 [R1+0x28], R10 ;  /* 0x0000280a01007387 */ /* 0x0003ee0000100a00 */
[C---:B-1----:R-:W-:Y:S11]  /*37eb0*/  HMMA.1688.F32.TF32 R8, R76.reuse, R188, R12 ;  /* 0x000000bc4c08723c */ /* 0x042ff6000008100c */
[----:B------:R-:W-:Y:S05]  /*37ec0*/  @!UPT UIADD3 URZ, URZ, URZ, URZ ;  /* 0x0000003f3f3ff290 */ /* 0x000fea000fffe03f */
[----:B------:R-:W-:Y:S01]  /*37ed0*/  IMAD.MOV.U32 R181, RZ, RZ, R4 ;  /* 0x000000ffffb57224 */ /* 0x000fe200078e0004 */
[----:B------:R-:W-:Y:S01]  /*37ee0*/  MOV R227, R7 ;  /* 0x0000000700e37202 */ /* 0x000fe20000000f00 */
[----:B------:R-:W-:Y:S02]  /*37ef0*/  IMAD.MOV.U32 R182, RZ, RZ, R5 ;  /* 0x000000ffffb67224 */ /* 0x000fe400078e0005 */
[----:B------:R-:W-:Y:S02]  /*37f00*/  IMAD.MOV.U32 R183, RZ, RZ, R6 ;  /* 0x000000ffffb77224 */ /* 0x000fe400078e0006 */
[C---:B------:R-:W-:Y:S01]  /*37f10*/  HMMA.1688.F32.TF32 R4, R76.reuse, R184, R124 ;  /* 0x000000b84c04723c */ /* 0x040fe2000008107c */
[----:B------:R-:W-:Y:S07]  /*37f20*/  STL.64 [R1+0xa0], R8 ;  /* 0x0000a00801007387 */ /* 0x000fee0000100a00 */
[C---:B------:R-:W-:Y:S01]  /*37f30*/  HMMA.1688.F32.TF32 R12, R76.reuse, R220, R244 ;  /* 0x000000dc4c0c723c */ /* 0x040fe200000810f4 */
[----:B------:R1:W-:Y:S07]  /*37f40*/  STL.64 [R1+0xa8], R10 ;  /* 0x0000a80a01007387 */ /* 0x0003ee0000100a00 */
[C---:B-1----:R-:W-:Y:S07]  /*37f50*/  HMMA.1688.F32.TF32 R8, R76.reuse, R216, R16 ;  /* 0x000000d84c08723c */ /* 0x042fee0000081010 */
[----:B------:R-:W-:Y:S04]  /*37f60*/  STL.64 [R1+0x340], R4 ;  /* 0x0003400401007387 */ /* 0x000fe80000100a00 */
[----:B------:R1:W-:Y:S02]  /*37f70*/  STL.64 [R1+0x348], R6 ;  /* 0x0003480601007387 */ /* 0x0003e40000100a00 */
[----:B-1----:R-:W-:Y:S02]  /*37f80*/  HMMA.1688.F32.TF32 R4, R76, R212, R248 ;  /* 0x000000d44c04723c */ /* 0x002fe400000810f8 */
[----:B------:R-:W-:Y:S04]  /*37f90*/  STL.64 [R1+0x370], R12 ;  /* 0x0003700c01007387 */ /* 0x000fe80000100a00 */
[----:B------:R-:W-:Y:S04]  /*37fa0*/  STL.64 [R1+0x378], R14 ;  /* 0x0003780e01007387 */ /* 0x000fe80000100a00 */
[----:B------:R-:W2:Y:S04]  /*37fb0*/  LDL.LU R16, [R1+0x160] ;  /* 0x0001600001107983 */ /* 0x000ea80000300800 */
[----:B------:R-:W-:Y:S04]  /*37fc0*/  STL.64 [R1+0x3a0], R8 ;  /* 0x0003a00801007387 */ /* 0x000fe80000100a00 */
[----:B------:R-:W-:Y:S05]  /*37fd0*/  STL.64 [R1+0x3a8], R10 ;  /* 0x0003a80a01007387 */ /* 0x000fea0000100a00 */
[----:B------:R1:W-:Y:S04]  /*37fe0*/  STL.64 [R1+0x3d0], R4 ;  /* 0x0003d00401007387 */ /* 0x0003e80000100a00 */
[----:B------:R3:W-:Y:S04]  /*37ff0*/  STL.64 [R1+0x3d8], R6 ;  /* 0x0003d80601007387 */ /* 0x0007e80000100a00 */
[----:B------:R-:W2:Y:S04]  /*38000*/  LDL.LU R17, [R1+0x164] ;  /* 0x0001640001117983 */ /* 0x000ea80000300800 */
[----:B------:R-:W2:Y:S04]  /*38010*/  LDL.LU R18, [R1+0x168] ;  /* 0x0001680001127983 */ /* 0x000ea80000300800 */
[----:B------:R-:W2:Y:S04]  /*38020*/  LDL.LU R19, [R1+0x16c] ;  /* 0x00016c0001137983 */ /* 0x000ea80000300800 */
[----:B------:R-:W4:Y:S04]  /*38030*/  LDL.LU R244, [R1+0x170] ;  /* 0x0001700001f47983 */ /* 0x000f280000300800 */
[----:B------:R-:W4:Y:S04]  /*38040*/  LDL.LU R245, [R1+0x174] ;  /* 0x0001740001f57983 */ /* 0x000f280000300800 */
[----:B------:R-:W4:Y:S01]  /*38050*/  LDL.LU R246, [R1+0x178] ;  /* 0x0001780001f67983 */ /* 0x000f220000300800 */
[C---:B------:R-:W-:Y:S03]  /*38060*/  HMMA.1688.F32.TF32 R232, R80.reuse, R220, R232 ;  /* 0x000000dc50e8723c */ /* 0x040fe600000810e8 */
[----:B------:R-:W4:Y:S04]  /*38070*/  LDL.LU R247, [R1+0x17c] ;  /* 0x00017c0001f77983 */ /* 0x000f280000300800 */
[----:B------:R-:W2:Y:S01]  /*38080*/  LDL.LU R124, [R1+0x180] ;  /* 0x00018000017c7983 */ /* 0x000ea20000300800 */
[C---:B------:R-:W-:Y:S03]  /*38090*/  HMMA.1688.F32.TF32 R236, R80.reuse, R216, R236 ;  /* 0x000000d850ec723c */ /* 0x040fe600000810ec */
[----:B------:R-:W2:Y:S04]  /*380a0*/  LDL.LU R125, [R1+0x184] ;  /* 0x00018400017d7983 */ /* 0x000ea80000300800 */
[----:B------:R-:W2:Y:S01]  /*380b0*/  LDL.LU R126, [R1+0x188] ;  /* 0x00018800017e7983 */ /* 0x000ea20000300800 */
[C---:B------:R-:W-:Y:S03]  /*380c0*/  HMMA.1688.F32.TF32 R240, R80.reuse, R212, R132 ;  /* 0x000000d450f0723c */ /* 0x040fe60000081084 */
[----:B------:R-:W2:Y:S05]  /*380d0*/  LDL.LU R127, [R1+0x18c] ;  /* 0x00018c00017f7983 */ /* 0x000eaa0000300800 */
[----:B------:R-:W-:Y:S01]  /*380e0*/  HMMA.1688.F32.TF32 R80, R80, R192, R56 ;  /* 0x000000c05050723c */ /* 0x000fe20000081038 */
        /* <DEDUP_REMOVED lines=68> */
[----:B-1----:R-:W4:Y:S04]  /*38530*/  LDL.LU R4, [R1+0x480] ;  /* 0x0004800001047983 */ /* 0x002f280000300800 */
[----:B------:R-:W4:Y:S04]  /*38540*/  LDL.LU R5, [R1+0x484] ;  /* 0x0004840001057983 */ /* 0x000f280000300800 */
[----:B---3--:R-:W3:Y:S04]  /*38550*/  LDL.LU R6, [R1+0x488] ;  /* 0x0004880001067983 */ /* 0x008ee80000300800 */
        /* <DEDUP_REMOVED lines=25> */
[C---:B--2---:R-:W-:Y:S08]  /*386f0*/  HMMA.1688.F32.TF32 R20, R76.reuse, R196, R20 ;  /* 0x000000c44c14723c */ /* 0x044ff00000081014 */
[C---:B----4-:R-:W-:Y:S08]  /*38700*/  HMMA.1688.F32.TF32 R88, R76.reuse, R204, R88 ;  /* 0x000000cc4c58723c */ /* 0x050ff00000081058 */
[C---:B------:R-:W-:Y:S08]  /*38710*/  HMMA.1688.F32.TF32 R92, R76.reuse, R208, R92 ;  /* 0x000000d04c5c723c */ /* 0x040ff0000008105c */
[C---:B------:R-:W-:Y:S11]  /*38720*/  HMMA.1688.F32.TF32 R72, R76.reuse, R200, R72 ;  /* 0x000000c84c48723c */ /* 0x040ff60000081048 */
[----:B------:R-:W-:Y:S04]  /*38730*/  @!UPT UIADD3 URZ, URZ, URZ, URZ ;  /* 0x0000003f3f3ff290 */ /* 0x000fe8000fffe03f */
[----:B------:R-:W-:Y:S04]  /*38740*/  STL.64 [R1+0x3e0], R92 ;  /* 0x0003e05c01007387 */ /* 0x000fe80000100a00 */
[----:B------:R1:W-:Y:S04]  /*38750*/  STL.64 [R1+0x3e8], R94 ;  /* 0x0003e85e01007387 */ /* 0x0003e80000100a00 */
[----:B-1----:R-:W2:Y:S04]  /*38760*/  LDL.LU.64 R94, [R1+0x3790] ;  /* 0x00379000015e7983 */ /* 0x002ea80000300a00 */
[----:B------:R-:W2:Y:S04]  /*38770*/  LDL.LU.64 R92, [R1+0x3788] ;  /* 0x00378800015c7983 */ /* 0x000ea80000300a00 */
[----:B------:R-:W-:Y:S04]  /*38780*/  STL.64 [R1+0x400], R88 ;  /* 0x0004005801007387 */ /* 0x000fe80000100a00 */
[----:B------:R1:W-:Y:S01]  /*38790*/  STL.64 [R1+0x408], R90 ;  /* 0x0004085a01007387 */ /* 0x0003e20000100a00 */
[----:B------:R-:W-:Y:S03]  /*387a0*/  HMMA.1688.F32.TF32 R76, R76, R192, R32 ;  /* 0x000000c04c4c723c */ /* 0x000fe60000081020 */
[----:B-1----:R-:W4:Y:S04]  /*387b0*/  LDL.LU.64 R90, [R1+0x3780] ;  /* 0x00378000015a7983 */ /* 0x002f280000300a00 */
[----:B------:R-:W4:Y:S04]  /*387c0*/  LDL.LU.64 R88, [R1+0x3778] ;  /* 0x0037780001587983 */ /* 0x000f280000300a00 */
        /* <DEDUP_REMOVED lines=8> */
[----:B------:R-:W3:Y:S04]  /*38850*/  LDL.LU.64 R34, [R1+0x3750] ;  /* 0x0037500001227983 */ /* 0x000ee80000300a00 */
[----:B------:R-:W3:Y:S04]  /*38860*/  LDL.LU.64 R32, [R1+0x3748] ;  /* 0x0037480001207983 */ /* 0x000ee80000300a00 */
[----:B------:R1:W-:Y:S04]  /*38870*/  STL.64 [R1+0x440], R76 ;  /* 0x0004404c01007387 */ /* 0x0003e80000100a00 */
[----:B------:R1:W-:Y:S04]  /*38880*/  STL.64 [R1+0x448], R78 ;  /* 0x0004484e01007387 */ /* 0x0003e80000100a00 */
[----:B-1----:R-:W2:Y:S04]  /*38890*/  LDL.LU R76, [R1+0x240] ;  /* 0x00024000014c7983 */ /* 0x002ea80000300800 */
[----:B------:R-:W2:Y:S04]  /*388a0*/  LDL.LU R77, [R1+0x244] ;  /* 0x00024400014d7983 */ /* 0x000ea80000300800 */
[----:B------:R-:W2:Y:S04]  /*388b0*/  LDL.LU R78, [R1+0x248] ;  /* 0x00024800014e7983 */ /* 0x000ea80000300800 */
[----:B------:R-:W2:Y:S01]  /*388c0*/  LDL.LU R79, [R1+0x24c] ;  /* 0x00024c00014f7983 */ /* 0x000ea20000300800 */
[C---:B---3--:R-:W-:Y:S08]  /*388d0*/  HMMA.1688.F32.TF32 R4, R32.reuse, R188, R4 ;  /* 0x000000bc2004723c */ /* 0x048ff00000081004 */
[C---:B------:R-:W-:Y:S08]  /*388e0*/  HMMA.1688.F32.TF32 R24, R32.reuse, R184, R24 ;  /* 0x000000b82018723c */ /* 0x040ff00000081018 */
[C---:B------:R-:W-:Y:S08]  /*388f0*/  HMMA.1688.F32.TF32 R28, R32.reuse, R220, R28 ;  /* 0x000000dc201c723c */ /* 0x040ff0000008101c */
[C---:B------:R-:W-:Y:S08]  /*38900*/  HMMA.1688.F32.TF32 R140, R32.reuse, R216, R140 ;  /* 0x000000d8208c723c */ /* 0x040ff0000008108c */
[C---:B------:R-:W-:Y:S01]  /*38910*/  HMMA.1688.F32.TF32 R68, R32.reuse, R212, R68 ;  /* 0x000000d42044723c */ /* 0x040fe20000081044 */
[----:B------:R-:W-:Y:S07]  /*38920*/  STL.64 [R1+0x5c0], R4 ;  /* 0x0005c00401007387 */ /* 0x000fee0000100a00 */
[C---:B------:R-:W-:Y:S01]  /*38930*/  HMMA.1688.F32.TF32 R8, R32.reuse, R208, R8 ;  /* 0x000000d02008723c */ /* 0x040fe20000081008 */
[----:B------:R1:W-:Y:S07]  /*38940*/  STL.64 [R1+0x5c8], R6 ;  /* 0x0005c80601007387 */ /* 0x0003ee0000100a00 */
[C---:B------:R-:W-:Y:S01]  /*38950*/  HMMA.1688.F32.TF32 R176, R32.reuse, R204, R176 ;  /* 0x000000cc20b0723c */ /* 0x040fe200000810b0 */
[----:B-1----:R-:W3:Y:S07]  /*38960*/  LDL.LU.64 R6, [R1+0x3740] ;  /* 0x0037400001067983 */ /* 0x002eee0000300a00 */
[C---:B------:R-:W-:Y:S01]  /*38970*/  HMMA.1688.F32.TF32 R136, R32.reuse, R200, R136 ;  /* 0x000000c82088723c */ /* 0x040fe20000081088 */
[----:B------:R-:W-:Y:S04]  /*38980*/  STL.64 [R1+0x5b0], R24 ;  /* 0x0005b01801007387 */ /* 0x000fe80000100a00 */
[----:B------:R1:W-:Y:S03]  /*38990*/  STL.64 [R1+0x5b8], R26 ;  /* 0x0005b81a01007387 */ /* 0x0003e60000100a00 */
[C---:B------:R-:W-:Y:S01]  /*389a0*/  HMMA.1688.F32.TF32 R64, R32.reuse, R196, R64 ;  /* 0x000000c42040723c */ /* 0x040fe20000081040 */
[----:B-1----:R-:W2:Y:S04]  /*389b0*/  LDL.LU.64 R26, [R1+0x3738] ;  /* 0x00373800011a7983 */ /* 0x002ea80000300a00 */
[----:B------:R-:W2:Y:S04]  /*389c0*/  LDL.LU.64 R24, [R1+0x3730] ;  /* 0x0037300001187983 */ /* 0x000ea80000300a00 */
[----:B------:R-:W-:Y:S04]  /*389d0*/  STL.64 [R1+0x5a0], R28 ;  /* 0x0005a01c01007387 */ /* 0x000fe80000100a00 */
[----:B------:R1:W-:Y:S01]  /*389e0*/  STL.64 [R1+0x5a8], R30 ;  /* 0x0005a81e01007387 */ /* 0x0003e20000100a00 */
[----:B------:R-:W-:Y:S03]  /*389f0*/  HMMA.1688.F32.TF32 R32, R32, R192, R36 ;  /* 0x000000c02020723c */ /* 0x000fe60000081024 */
        /* <DEDUP_REMOVED lines=8> */
[----:B-1----:R-:W3:Y:S04]  /*38a80*/  LDL.LU.64 R70, [R1+0x3708] ;  /* 0x0037080001467983 */ /* 0x002ee80000300a00 */
[----:B------:R-:W3:Y:S04]  /*38a90*/  LDL.LU.64 R68, [R1+0x3700] ;  /* 0x0037000001447983 */ /* 0x000ee80000300a00 */
[----:B------:R-:W-:Y:S04]  /*38aa0*/  STL.64 [R1+0x570], R8 ;  /* 0x0005700801007387 */ /* 0x000fe80000100a00 */
[----:B------:R1:W-:Y:S04]  /*38ab0*/  STL.64 [R1+0x578], R10 ;  /* 0x0005780a01007387 */ /* 0x0003e80000100a00 */
[----:B-1----:R-:W3:Y:S04]  /*38ac0*/  LDL.LU.64 R10, [R1+0x36f8] ;  /* 0x0036f800010a7983 */ /* 0x002ee80000300a00 */
[----:B------:R-:W-:Y:S04]  /*38ad0*/  STL.64 [R1+0x560], R176 ;  /* 0x000560b001007387 */ /* 0x000fe80000100a00 */
[----:B------:R1:W-:Y:S04]  /*38ae0*/  STL.64 [R1+0x568], R178 ;  /* 0x000568b201007387 */ /* 0x0003e80000100a00 */
[----:B-1----:R-:W3:Y:S04]  /*38af0*/  LDL.LU.64 R178, [R1+0x36f0] ;  /* 0x0036f00001b27983 */ /* 0x002ee80000300a00 */
[----:B------:R-:W3:Y:S04]  /*38b00*/  LDL.LU.64 R176, [R1+0x36e8] ;  /* 0x0036e80001b07983 */ /* 0x000ee80000300a00 */
[----:B------:R-:W-:Y:S04]  /*38b10*/  STL.64 [R1+0x550], R136 ;  /* 0x0005508801007387 */ /* 0x000fe80000100a00 */
[----:B------:R1:W-:Y:S01]  /*38b20*/  STL.64 [R1+0x558], R138 ;  /* 0x0005588a01007387 */ /* 0x0003e20000100a00 */
[----:B------:R-:W-:-:S03]  /*38b30*/  IMAD.MOV.U32 R0, RZ, RZ, R34 ;  /* 0x000000ffff007224 */ /* 0x000fc600078e0022 */
[----:B-1----:R-:W3:Y:S04]  /*38b40*/  LDL.LU.64 R138, [R1+0x36e0] ;  /* 0x0036e000018a7983 */ /* 0x002ee80000300a00 */
[----:B------:R-:W3:Y:S04]  /*38b50*/  LDL.LU.64 R136, [R1+0x36d8] ;  /* 0x0036d80001887983 */ /* 0x000ee80000300a00 */
[----:B------:R-:W-:Y:S04]  /*38b60*/  STL.64 [R1+0x530], R64 ;  /* 0x0005304001007387 */ /* 0x000fe80000100a00 */
[----:B------:R1:W-:Y:S01]  /*38b70*/  STL.64 [R1+0x538], R66 ;  /* 0x0005384201007387 */ /* 0x0003e20000100a00 */
[----:B------:R-:W-:-:S03]  /*38b80*/  IMAD.MOV.U32 R2, RZ, RZ, R35 ;  /* 0x000000ffff027224 */ /* 0x000fc600078e0023 */
[----:B-1----:R-:W3:Y:S04]  /*38b90*/  LDL.LU.64 R66, [R1+0x36d0] ;  /* 0x0036d00001427983 */ /* 0x002ee80000300a00 */
[----:B------:R-:W3:Y:S04]  /*38ba0*/  LDL.LU.64 R64, [R1+0x36c8] ;  /* 0x0036c80001407983 */ /* 0x000ee80000300a00 */
[----:B------:R-:W3:Y:S04]  /*38bb0*/  LDL.LU.64 R38, [R1+0x36c0] ;  /* 0x0036c00001267983 */ /* 0x000ee80000300a00 */
[----:B------:R1:W-:Y:S04]  /*38bc0*/  STL.64 [R1+0x520], R32 ;  /* 0x0005202001007387 */ /* 0x0003e80000100a00 */
[----:B-1----:R-:W3:Y:S04]  /*38bd0*/  LDL.LU R32, [R1+0x260] ;  /* 0x0002600001207983 */ /* 0x002ee80000300800 */
[----:B------:R-:W3:Y:S04]  /*38be0*/  LDL.LU R33, [R1+0x264] ;  /* 0x0002640001217983 */ /* 0x000ee80000300800 */
[----:B------:R-:W3:Y:S04]  /*38bf0*/  LDL.LU R34, [R1+0x268] ;  /* 0x0002680001227983 */ /* 0x000ee80000300800 */
[----:B------:R-:W3:Y:S01]  /*38c00*/  LDL.LU R35, [R1+0x26c] ;  /* 0x00026c0001237983 */ /* 0x000ee20000300800 */
[C---:B--2---:R-:W-:Y:S08]  /*38c10*/  HMMA.1688.F32.TF32 R76, R28.reuse, R184, R76 ;  /* 0x000000b81c4c723c */ /* 0x044ff0000008104c */
[C---:B------:R-:W-:Y:S08]  /*38c20*/  HMMA.1688.F32.TF32 R132, R28.reuse, R216, R132 ;  /* 0x000000d81c84723c */ /* 0x040ff00000081084 */
[C---:B---3--:R-:W-:Y:S11]  /*38c30*/  HMMA.1688.F32.TF32 R32, R28.reuse, R188, R32 ;  /* 0x000000bc1c20723c */ /* 0x048ff60000081020 */
[----:B------:R-:W-:Y:S11]  /*38c40*/  @!UPT UIADD3 URZ, URZ, URZ, URZ ;  /* 0x0000003f3f3ff290 */ /* 0x000ff6000fffe03f */
[----:B------:R-:W-:Y:S01]  /*38c50*/  @!UPT UIADD3 URZ, URZ, URZ, URZ ;  /* 0x0000003f3f3ff290 */ /* 0x000fe2000fffe03f */
[----:B------:R-:W-:Y:S04]  /*38c60*/  STL.64 [R1+0x5e0], R32 ;  /* 0x0005e02001007387 */ /* 0x000fe80000100a00 */
[----:B------:R1:W-:Y:S02]  /*38c70*/  STL.64 [R1+0x5e8], R34 ;  /* 0x0005e82201007387 */ /* 0x0003e40000100a00 */
[C---:B-1----:R-:W-:Y:S02]  /*38c80*/  HMMA.1688.F32.TF32 R32, R28.reuse, R220, R172 ;  /* 0x000000dc1c20723c */ /* 0x042fe400000810ac */
[----:B------:R-:W-:Y:S04]  /*38c90*/  STL.64 [R1+0x5d0], R76 ;  /* 0x0005d04c01007387 */ /* 0x000fe80000100a00 */
[----:B------:R1:W-:Y:S02]  /*38ca0*/  STL.64 [R1+0x5d8], R78 ;  /* 0x0005d84e01007387 */ /* 0x0003e40000100a00 */
[C---:B-1----:R-:W-:Y:S11]  /*38cb0*/  HMMA.1688.F32.TF32 R76, R28.reuse, R212, R60 ;  /* 0x000000d41c4c723c */ /* 0x042ff6000008103c */
[----:B------:R-:W-:Y:S04]  /*38cc0*/  @!UPT UIADD3 URZ, URZ, URZ, URZ ;  /* 0x0000003f3f3ff290 */ /* 0x000fe8000fffe03f */
[----:B------:R-:W-:Y:S04]  /*38cd0*/  STL.64 [R1+0x510], R32 ;  /* 0x0005102001007387 */ /* 0x000fe80000100a00 */
[----:B------:R1:W-:Y:S02]  /*38ce0*/  STL.64 [R1+0x518], R34 ;  /* 0x0005182201007387 */ /* 0x0003e40000100a00 */
[C---:B-1----:R-:W-:Y:S02]  /*38cf0*/  HMMA.1688.F32.TF32 R32, R28.reuse, R208, R40 ;  /* 0x000000d01c20723c */ /* 0x042fe40000081028 */
[----:B------:R-:W-:Y:S04]  /*38d00*/  STL.64 [R1+0x500], R132 ;  /* 0x0005008401007387 */ /* 0x000fe80000100a00 */
[----:B------:R-:W-:Y:S02]  /*38d10*/  STL.64 [R1+0x508], R134 ;  /* 0x0005088601007387 */ /* 0x000fe40000100a00 */
[C---:B------:R-:W-:Y:S02]  /*38d20*/  HMMA.1688.F32.TF32 R60, R28.reuse, R204, R120 ;  /* 0x000000cc1c3c723c */ /* 0x040fe40000081078 */
[----:B------:R-:W-:Y:S04]  /*38d30*/  STL.64 [R1+0x4f0], R76 ;  /* 0x0004f04c01007387 */ /* 0x000fe80000100a00 */
[----:B------:R-:W-:Y:S02]  /*38d40*/  STL.64 [R1+0x4f8], R78 ;  /* 0x0004f84e01007387 */ /* 0x000fe40000100a00 */
[C---:B------:R-:W-:Y:S07]  /*38d50*/  HMMA.1688.F32.TF32 R40, R28.reuse, R200, R128 ;  /* 0x000000c81c28723c */ /* 0x040fee0000081080 */
[----:B------:R-:W-:Y:S04]  /*38d60*/  STL.64 [R1+0x4e0], R32 ;  /* 0x0004e02001007387 */ /* 0x000fe80000100a00 */
[----:B------:R1:W-:Y:S02]  /*38d70*/  STL.64 [R1+0x4e8], R34 ;  /* 0x0004e82201007387 */ /* 0x0003e40000100a00 */
[C---:B-1----:R-:W-:Y:S08]  /*38d80*/  HMMA.1688.F32.TF32 R32, R28.reuse, R196, R56 ;  /* 0x000000c41c20723c */ /* 0x042ff00000081038 */
[----:B------:R-:W-:Y:S08]  /*38d90*/  HMMA.1688.F32.TF32 R28, R28, R192, R12 ;  /* 0x000000c01c1c723c */ /* 0x000ff0000008100c */
[C---:B------:R-:W-:Y:S01]  /*38da0*/  HMMA.1688.F32.TF32 R12, R24.reuse, R188, R124 ;  /* 0x000000bc180c723c */ /* 0x040fe2000008107c */
        /* <DEDUP_REMOVED lines=11> */
[C---:B--2---:R-:W-:Y:S08]  /*38e60*/  HMMA.1688.F32.TF32 R28, R24.reuse, R220, R16 ;  /* 0x000000dc181c723c */ /* 0x044ff00000081010 */
[----:B-1----:R-:W-:Y:S07]  /*38e70*/  HMMA.1688.F32.TF32 R12, R24, R216, R248 ;  /* 0x000000d8180c723c */ /* 0x002fee00000810f8 */
[----:B------:R-:W-:Y:S04]  /*38e80*/  STL.64 [R1+0x470], R32 ;  /* 0x0004702001007387 */ /* 0x000fe80000100a00 */
[----:B------:R-:W-:Y:S04]  /*38e90*/  STL.64 [R1+0x478], R34 ;  /* 0x0004782201007387 */ /* 0x000fe80000100a00 */
[----:B------:R-:W2:Y:S04]  /*38ea0*/  LDL.LU R16, [R1+0x80] ;  /* 0x0000800001107983 */ /* 0x000ea80000300800 */
[----:B------:R-:W-:Y:S04]  /*38eb0*/  STL.64 [R1+0x460], R28 ;  /* 0x0004601c01007387 */ /* 0x000fe80000100a00 */
[----:B------:R-:W-:Y:S04]  /*38ec0*/  STL.64 [R1+0x468], R30 ;  /* 0x0004681e01007387 */ /* 0x000fe80000100a00 */
[----:B------:R1:W-:Y:S04]  /*38ed0*/  STL.64 [R1+0x430], R12 ;  /* 0x0004300c01007387 */ /* 0x0003e80000100a00 */
[----:B------:R3:W-:Y:S04]  /*38ee0*/  STL.64 [R1+0x438], R14 ;  /* 0x0004380e01007387 */ /* 0x0007e80000100a00 */
[----:B------:R-:W2:Y:S04]  /*38ef0*/  LDL.LU R17, [R1+0x84] ;  /* 0x0000840001117983 */ /* 0x000ea80000300800 */
[----:B------:R-:W2:Y:S04]  /*38f00*/  LDL.LU R18, [R1+0x88] ;  /* 0x0000880001127983 */ /* 0x000ea80000300800 */
[----:B------:R-:W2:Y:S04]  /*38f10*/  LDL.LU R19, [R1+0x8c] ;  /* 0x00008c0001137983 */ /* 0x000ea80000300800 */
        /* <DEDUP_REMOVED lines=58> */
[----:B---3--:R-:W-:Y:S08]  /*392c0*/  HMMA.1688.F32.TF32 R12, R20, R220, R12 ;  /* 0x000000dc140c723c */ /* 0x008ff0000008100c */
[C---:B------:R-:W-:Y:S08]  /*392d0*/  HMMA.1688.F32.TF32 R40, R24.reuse, R196, R40 ;  /* 0x000000c41828723c */ /* 0x040ff00000081028 */
[C---:B------:R-:W-:Y:S08]  /*392e0*/  HMMA.1688.F32.TF32 R60, R24.reuse, R200, R60 ;  /* 0x000000c8183c723c */ /* 0x040ff0000008103c */
[C---:B------:R-:W-:Y:S08]  /*392f0*/  HMMA.1688.F32.TF32 R76, R24.reuse, R212, R76 ;  /* 0x000000d4184c723c */ /* 0x040ff0000008104c */
[C---:B------:R-:W-:Y:S08]  /*39300*/  HMMA.1688.F32.TF32 R172, R24.reuse, R208, R172 ;  /* 0x000000d018ac723c */ /* 0x040ff000000810ac */
[C---:B------:R-:W-:Y:S07]  /*39310*/  HMMA.1688.F32.TF32 R132, R24.reuse, R204, R132 ;  /* 0x000000cc1884723c */ /* 0x040fee0000081084 */
[----:B------:R1:W-:Y:S04]  /*39320*/  STL.64 [R1+0x3c0], R76 ;  /* 0x0003c04c01007387 */ /* 0x0003e80000100a00 */
[----:B------:R2:W-:Y:S01]  /*39330*/  STL.64 [R1+0x3c8], R78 ;  /* 0x0003c84e01007387 */ /* 0x0005e20000100a00 */
[----:B------:R-:W-:Y:S03]  /*39340*/  HMMA.1688.F32.TF32 R24, R24, R192, R120 ;  /* 0x000000c01818723c */ /* 0x000fe60000081078 */
[----:B-1----:R-:W3:Y:S04]  /*39350*/  LDL.LU R76, [R1] ;  /* 0x00000000014c7983 */ /* 0x002ee80000300800 */
[----:B------:R-:W3:Y:S01]  /*39360*/  LDL.LU R77, [R1+0x4] ;  /* 0x00000400014d7983 */ /* 0x000ee20000300800 */
[----:B--2---:R-:W-:Y:S01]  /*39370*/  IMAD.MOV.U32 R78, RZ, RZ, R3 ;  /* 0x000000ffff4e7224 */ /* 0x004fe200078e0003 */
[----:B------:R-:W-:-:S02]  /*39380*/  MOV R79, R252 ;  /* 0x000000fc004f7202 */ /* 0x000fc40000000f00 */
[----:B------:R-:W2:Y:S01]  /*39390*/  LDL.LU R3, [R1+0x36bc] ;  /* 0x0036bc0001037983 */ /* 0x000ea20000300800 */
[C---:B------:R-:W-:Y:S03]  /*393a0*/  HMMA.1688.F32.TF32 R56, R20.reuse, R184, R56 ;  /* 0x000000b81438723c */ /* 0x040fe60000081038 */
[----:B------:R-:W4:Y:S05]  /*393b0*/  LDL.LU R252, [R1+0x36b8] ;  /* 0x0036b80001fc7983 */ /* 0x000f2a0000300800 */
[C---:B------:R-:W-:Y:S01]  /*393c0*/  HMMA.1688.F32.TF32 R128, R20.reuse, R188, R128 ;  /* 0x000000bc1480723c */ /* 0x040fe20000081080 */
[----:B------:R-:W-:Y:S04]  /*393d0*/  STL.64 [R1+0x390], R172 ;  /* 0x000390ac01007387 */ /* 0x000fe80000100a00 */
[----:B------:R1:W-:Y:S04]  /*393e0*/  STL.64 [R1+0x398], R174 ;  /* 0x000398ae01007387 */ /* 0x0003e80000100a00 */
[----:B-1----:R-:W3:Y:S04]  /*393f0*/  LDL.LU.64 R174, [R1+0x36b0] ;  /* 0x0036b00001ae7983 */ /* 0x002ee80000300a00 */
[----:B------:R-:W3:Y:S04]  /*39400*/  LDL.LU.64 R172, [R1+0x36a8] ;  /* 0x0036a80001ac7983 */ /* 0x000ee80000300a00 */
[----:B------:R-:W-:Y:S04]  /*39410*/  STL.64 [R1+0x360], R132 ;  /* 0x0003608401007387 */ /* 0x000fe80000100a00 */
[----:B------:R1:W-:Y:S01]  /*39420*/  STL.64 [R1+0x368], R134 ;  /* 0x0003688601007387 */ /* 0x0003e20000100a00 */
[C---:B------:R-:W-:Y:S03]  /*39430*/  HMMA.1688.F32.TF32 R244, R20.reuse, R212, R244 ;  /* 0x000000d414f4723c */ /* 0x040fe600000810f4 */
[----:B-1----:R-:W3:Y:S04]  /*39440*/  LDL.LU.64 R134, [R1+0x36a0] ;  /* 0x0036a00001867983 */ /* 0x002ee80000300a00 */
[----:B------:R-:W3:Y:S04]  /*39450*/  LDL.LU.64 R132, [R1+0x3698] ;  /* 0x0036980001847983 */ /* 0x000ee80000300a00 */
[----:B------:R-:W-:Y:S04]  /*39460*/  STL.64 [R1+0x330], R60 ;  /* 0x0003303c01007387 */ /* 0x000fe80000100a00 */
[----:B------:R1:W-:Y:S01]  /*39470*/  STL.64 [R1+0x338], R62 ;  /* 0x0003383e01007387 */ /* 0x0003e20000100a00 */
[----:B------:R-:W-:Y:S03]  /*39480*/  HMMA.1688.F32.TF32 R248, R20, R204, R248 ;  /* 0x000000cc14f8723c */ /* 0x000fe600000810f8 */
[----:B-1----:R-:W3:Y:S04]  /*39490*/  LDL.LU.64 R62, [R1+0x3690] ;  /* 0x00369000013e7983 */ /* 0x002ee80000300a00 */
[----:B------:R-:W3:Y:S04]  /*394a0*/  LDL.LU.64 R60, [R1+0x3688] ;  /* 0x00368800013c7983 */ /* 0x000ee80000300a00 */
[----:B------:R-:W-:Y:S04]  /*394b0*/  STL.64 [R1+0x310], R40 ;  /* 0x0003102801007387 */ /* 0x000fe80000100a00 */
[----:B------:R1:W-:Y:S04]  /*394c0*/  STL.64 [R1+0x318], R42 ;  /* 0x0003182a01007387 */ /* 0x0003e80000100a00 */
[----:B-1----:R-:W3:Y:S04]  /*394d0*/  LDL.LU.64 R42, [R1+0x3680] ;  /* 0x00368000012a7983 */ /* 0x002ee80000300a00 */
[----:B------:R-:W3:Y:S04]  /*394e0*/  LDL.LU.64 R122, [R1+0x3678] ;  /* 0x00367800017a7983 */ /* 0x000ee80000300a00 */
[----:B------:R-:W3:Y:S04]  /*394f0*/  LDL.LU.64 R120, [R1+0x3670] ;  /* 0x0036700001787983 */ /* 0x000ee80000300a00 */
[----:B------:R-:W-:Y:S04]  /*39500*/  STL.64 [R1+0x2e0], R24 ;  /* 0x0002e01801007387 */ /* 0x000fe80000100a00 */
[----:B------:R-:W-:Y:S04]  /*39510*/  STL.64 [R1+0x2e8], R26 ;  /* 0x0002e81a01007387 */ /* 0x000fe80000100a00 */
        /* <DEDUP_REMOVED lines=9> */
[----:B------:R1:W-:Y:S01]  /*395b0*/  STL.64 [R1+0x288], R14 ;  /* 0x0002880e01007387 */ /* 0x0003e20000100a00 */
[----:B------:R-:W-:Y:S01]  /*395c0*/  IMAD.MOV.U32 R189, RZ, RZ, R18 ;  /* 0x000000ffffbd7224 */ /* 0x000fe200078e0012 */
[----:B------:R-:W-:Y:S01]  /*395d0*/  MOV R188, R19 ;  /* 0x0000001300bc7202 */ /* 0x000fe20000000f00 */
[----:B------:R-:W-:Y:S01]  /*395e0*/  IMAD.MOV.U32 R37, RZ, RZ, R250 ;  /* 0x000000ffff257224 */ /* 0x000fe200078e00fa */
[----:B-1----:R-:W3:Y:S04]  /*395f0*/  LDL.LU.64 R14, [R1+0x3648] ;  /* 0x00364800010e7983 */ /* 0x002ee80000300a00 */
[----:B------:R-:W-:Y:S04]  /*39600*/  STL.64 [R1+0x260], R124 ;  /* 0x0002607c01007387 */ /* 0x000fe80000100a00 */
[----:B------:R1:W-:Y:S01]  /*39610*/  STL.64 [R1+0x268], R126 ;  /* 0x0002687e01007387 */ /* 0x0003e20000100a00 */
[----:B------:R-:W-:Y:S01]  /*39620*/  MOV R36, R251 ;  /* 0x000000fb00247202 */ /* 0x000fe20000000f00 */
[----:B------:R-:W-:-:S02]  /*39630*/  IMAD.MOV.U32 R41, RZ, RZ, R248 ;  /* 0x000000ffff297224 */ /* 0x000fc400078e00f8 */
[----:B------:R-:W-:Y:S01]  /*39640*/  IMAD.MOV.U32 R40, RZ, RZ, R249 ;  /* 0x000000ffff287224 */ /* 0x000fe200078e00f9 */
[----:B-1----:R-:W3:Y:S04]  /*39650*/  LDL.LU.64 R126, [R1+0x3640] ;  /* 0x00364000017e7983 */ /* 0x002ee80000300a00 */
[----:B------:R-:W3:Y:S04]  /*39660*/  LDL.LU.64 R124, [R1+0x3638] ;  /* 0x00363800017c7983 */ /* 0x000ee80000300a00 */
[----:B------:R-:W-:Y:S04]  /*39670*/  STL.64 [R1+0x240], R244 ;  /* 0x000240f401007387 */ /* 0x000fe80000100a00 */
[----:B------:R1:W-:Y:S04]  /*39680*/  STL.64 [R1+0x248], R246 ;  /* 0x000248f601007387 */ /* 0x0003e80000100a00 */
[----:B-1----:R-:W3:Y:S04]  /*39690*/  LDL.LU.64 R246, [R1+0x3630] ;  /* 0x0036300001f67983 */ /* 0x002ee80000300a00 */
[----:B------:R-:W3:Y:S04]  /*396a0*/  LDL.LU.64 R244, [R1+0x3628] ;  /* 0x0036280001f47983 */ /* 0x000ee80000300a00 */
[----:B------:R-:W3:Y:S04]  /*396b0*/  LDL.LU.64 R18, [R1+0x3620] ;  /* 0x0036200001127983 */ /* 0x000ee80000300a00 */
[----:B------:R-:W3:Y:S04]  /*396c0*/  LDL.LU.64 R250, [R1+0x3618] ;  /* 0x0036180001fa7983 */ /* 0x000ee80000300a00 */
[----:B------:R-:W3:Y:S01]  /*396d0*/  LDL.LU.64 R248, [R1+0x3610] ;  /* 0x0036100001f87983 */ /* 0x000ee20000300a00 */
[C---:B------:R-:W-:Y:S11]  /*396e0*/  HMMA.1688.F32.TF32 R28, R20.reuse, R200, R28 ;  /* 0x000000c8141c723c */ /* 0x040ff6000008101c */
[----:B------:R-:W-:Y:S11]  /*396f0*/  @!UPT UIADD3 URZ, URZ, URZ, URZ ;  /* 0x0000003f3f3ff290 */ /* 0x000ff6000fffe03f */
[----:B------:R-:W-:Y:S01]  /*39700*/  @!UPT UIADD3 URZ, URZ, URZ, URZ ;  /* 0x0000003f3f3ff290 */ /* 0x000fe2000fffe03f */
[----:B------:R-:W-:Y:S04]  /*39710*/  STL.64 [R1+0x1e0], R28 ;  /* 0x0001e01c01007387 */ /* 0x000fe80000100a00 */
[----:B--2---:R-:W-:Y:S04]  /*39720*/  LDS R25, [R3+0x6000] ;  /* 0x0060000003197984 */ /* 0x004fe80000000800 */
[----:B----4-:R-:W-:Y:S04]  /*39730*/  LDS R24, [R252+0x6000] ;  /* 0x00600000fc187984 */ /* 0x010fe80000000800 */
[----:B------:R-:W-:Y:S04]  /*39740*/  LDS R26, [R252+0x7000] ;  /* 0x00700000fc1a7984 */ /* 0x000fe80000000800 */
[----:B------:R-:W1:Y:S04]  /*39750*/  LDS R27, [R3+0x7000] ;  /* 0x00700000031b7984 */ /* 0x000e680000000800 */
[----:B------:R2:W-:Y:S02]  /*39760*/  STL.64 [R1+0x1e8], R30 ;  /* 0x0001e81e01007387 */ /* 0x0005e40000100a00 */
[----:B--2---:R-:W-:Y:S01]  /*39770*/  HMMA.1688.F32.TF32 R28, R20, R196, R32 ;  /* 0x000000c4141c723c */ /* 0x004fe20000081020 */
[----:B------:R-:W-:-:S02]  /*39780*/  IMAD.MOV.U32 R221, RZ, RZ, R16 ;  /* 0x000000ffffdd7224 */ /* 0x000fc400078e0010 */
[----:B------:R-:W-:Y:S11]  /*39790*/  IMAD.MOV.U32 R220, RZ, RZ, R17 ;  /* 0x000000ffffdc7224 */ /* 0x000ff600078e0011 */
[----:B------:R-:W-:Y:S10]  /*397a0*/  @!UPT UIADD3 URZ, URZ, URZ, URZ ;  /* 0x0000003f3f3ff290 */ /* 0x000ff4000fffe03f */
[----:B------:R-:W-:Y:S01]  /*397b0*/  IMAD.MOV.U32 R17, RZ, RZ, R28 ;  /* 0x000000ffff117224 */ /* 0x000fe200078e001c */
[----:B------:R-:W-:Y:S01]  /*397c0*/  MOV R12, R31 ;  /* 0x0000001f000c7202 */ /* 0x000fe20000000f00 */
[----:B------:R-:W-:Y:S02]  /*397d0*/  IMAD.MOV.U32 R16, RZ, RZ, R29 ;  /* 0x000000ffff107224 */ /* 0x000fe400078e001d */
[----:B------:R-:W-:Y:S01]  /*397e0*/  IMAD.MOV.U32 R13, RZ, RZ, R30 ;  /* 0x000000ffff0d7224 */ /* 0x000fe200078e001e */
[----:B---3--:R-:W-:Y:S08]  /*397f0*/  HMMA.1688.F32.TF32 R20, R20, R192, R76 ;  /* 0x000000c01414723c */ /* 0x008ff0000008104c */
[C---:B-1----:R-:W-:Y:S08]  /*39800*/  HMMA.1688.F32.TF32 R56, R24.reuse, R42, R56 ;  /* 0x0000002a1838723c */ /* 0x042ff00000081038 */
[C---:B------:R-:W-:Y:S08]  /*39810*/  HMMA.1688.F32.TF32 R32, R24.reuse, R18, R248 ;  /* 0x000000121820723c */ /* 0x040ff000000810f8 */
[C---:B------:R-:W-:Y:S11]  /*39820*/  HMMA.1688.F32.TF32 R28, R24.reuse, R14, R244 ;  /* 0x0000000e181c723c */ /* 0x040ff600000810f4 */
[----:B------:R-:W-:Y:S04]  /*39830*/  @!UPT UIADD3 URZ, URZ, URZ, URZ ;  /* 0x0000003f3f3ff290 */ /* 0x000fe8000fffe03f */
[----:B------:R-:W-:Y:S04]  /*39840*/  STL.64 [R1+0x3b0], R32 ;  /* 0x0003b02001007387 */ /* 0x000fe80000100a00 */
[----:B------:R1:W-:Y:S02]  /*39850*/  STL.64 [R1+0x3b8], R34 ;  /* 0x0003b82201007387 */ /* 0x0003e40000100a00 */
[----:B-1----:R-:W-:Y:S02]  /*39860*/  HMMA.1688.F32.TF32 R32, R24, R38, R60 ;  /* 0x000000261820723c */ /* 0x002fe4000008103c */
[----:B------:R-:W-:Y:S04]  /*39870*/  STL.64 [R1+0x380], R28 ;  /* 0x0003801c01007387 */ /* 0x000fe80000100a00 */
[----:B------:R1:W-:Y:S04]  /*39880*/  STL.64 [R1+0x388], R30 ;  /* 0x0003881e01007387 */ /* 0x0003e80000100a00 */
[----:B------:R-:W-:Y:S01]  /*39890*/  STL.64 [R1+0x350], R56 ;  /* 0x0003503801007387 */ /* 0x000fe20000100a00 */
[----:B------:R-:W-:-:S02]  /*398a0*/  IMAD.MOV.U32 R76, RZ, RZ, R120 ;  /* 0x000000ffff4c7224 */ /* 0x000fc400078e0078 */
[----:B------:R-:W-:Y:S01]  /*398b0*/  IMAD.MOV.U32 R77, RZ, RZ, R121 ;  /* 0x000000ffff4d7224 */ /* 0x000fe200078e0079 */
[----:B------:R-:W-:Y:S01]  /*398c0*/  MOV R79, R123 ;  /* 0x0000007b004f7202 */ /* 0x000fe20000000f00 */
[----:B------:R-:W-:Y:S01]  /*398d0*/  IMAD.MOV.U32 R78, RZ, RZ, R122 ;  /* 0x000000ffff4e7224 */ /* 0x000fe200078e007a */
[----:B------:R-:W-:Y:S01]  /*398e0*/  MOV R4, R23 ;  /* 0x0000001700047202 */ /* 0x000fe20000000f00 */
[----:B------:R-:W-:Y:S01]  /*398f0*/  IMAD.MOV.U32 R9, RZ, RZ, R20 ;  /* 0x000000ffff097224 */ /* 0x000fe200078e0014 */
[C---:B-1----:R-:W-:Y:S01]  /*39900*/  HMMA.1688.F32.TF32 R28, R24.reuse, R10, R64 ;  /* 0x0000000a181c723c */ /* 0x042fe20000081040 */
[----:B------:R1:W-:Y:S01]  /*39910*/  STL.64 [R1+0x358], R58 ;  /* 0x0003583a01007387 */ /* 0x0003e20000100a00 */
[----:B------:R-:W-:Y:S02]  /*39920*/  IMAD.MOV.U32 R8, RZ, RZ, R21 ;  /* 0x000000ffff087224 */ /* 0x000fe400078e0015 */
[----:B------:R-:W-:Y:S01]  /*39930*/  IMAD.MOV.U32 R5, RZ, RZ, R22 ;  /* 0x000000ffff057224 */ /* 0x000fe200078e0016 */
[----:B------:R-:W-:Y:S04]  /*39940*/  LDS R20, [R252+0x6080] ;  /* 0x00608000fc147984 */ /* 0x000fe80000000800 */
[----:B------:R-:W-:Y:S04]  /*39950*/  STL.64 [R1+0x320], R32 ;  /* 0x0003202001007387 */ /* 0x000fe80000100a00 */
[----:B------:R2:W-:Y:S01]  /*39960*/  STL.64 [R1+0x328], R34 ;  /* 0x0003282201007387 */ /* 0x0005e20000100a00 */
[C---:B-1----:R-:W-:Y:S03]  /*39970*/  HMMA.1688.F32.TF32 R56, R24.reuse, R186, R88 ;  /* 0x000000ba1838723c */ /* 0x042fe60000081058 */
[----:B------:R-:W-:Y:S04]  /*39980*/  LDS R22, [R252+0x7080] ;  /* 0x00708000fc167984 */ /* 0x000fe80000000800 */
[----:B------:R-:W-:Y:S01]  /*39990*/  LDS R21, [R3+0x6080] ;  /* 0x0060800003157984 */ /* 0x000fe20000000800 */
[----:B--2---:R-:W-:Y:S02]  /*399a0*/  HMMA.1688.F32.TF32 R32, R24, R6, R68 ;  /* 0x000000061820723c */ /* 0x004fe40000081044 */
[----:B------:R-:W-:Y:S01]  /*399b0*/  IMAD.MOV.U32 R184, RZ, RZ, R31 ;  /* 0x000000ffffb87224 */ /* 0x000fe200078e001f */
[----:B------:R-:W1:Y:S01]  /*399c0*/  LDS R23, [R3+0x7080] ;  /* 0x0070800003177984 */ /* 0x000e620000000800 */
[----:B------:R-:W-:-:S03]  /*399d0*/  IMAD.MOV.U32 R185, RZ, RZ, R30 ;  /* 0x000000ffffb97224 */ /* 0x000fc600078e001e */
[----:B------:R2:W-:Y:S04]  /*399e0*/  STL.64 [R1+0x300], R28 ;  /* 0x0003001c01007387 */ /* 0x0005e80000100a00 */
[----:B------:R-:W-:Y:S04]  /*399f0*/  STL [R1+0x35c4], R184 ;  /* 0x0035c4b801007387 */ /* 0x000fe80000100800 */
[----:B------:R-:W-:Y:S01]  /*39a00*/  STL [R1+0x35c0], R185 ;  /* 0x0035c0b901007387 */ /* 0x000fe20000100800 */
[C---:B--2---:R-:W-:Y:S03]  /*39a10*/  HMMA.1688.F32.TF32 R28, R24.reuse, R190, R72 ;  /* 0x000000be181c723c */ /* 0x044fe60000081048 */
[----:B------:R-:W-:Y:S04]  /*39a20*/  LDS R60, [R252+0x6180] ;  /* 0x00618000fc3c7984 */ /* 0x000fe80000000800 */
[----:B------:R-:W-:Y:S04]  /*39a30*/  STL.64 [R1+0x2f0], R32 ;  /* 0x0002f02001007387 */ /* 0x000fe80000100a00 */
[----:B------:R2:W-:Y:S04]  /*39a40*/  STL.64 [R1+0x2f8], R34 ;  /* 0x0002f82201007387 */ /* 0x0005e80000100a00 */
[----:B------:R-:W-:Y:S04]  /*39a50*/  LDS R62, [R252+0x7180] ;  /* 0x00718000fc3e7984 */ /* 0x000fe80000000800 */
[----:B------:R-:W-:Y:S01]  /*39a60*/  LDS R61, [R3+0x6180] ;  /* 0x00618000033d7984 */ /* 0x000fe20000000800 */
[----:B--2---:R-:W-:Y:S03]  /*39a70*/  HMMA.1688.F32.TF32 R32, R24, R222, R92 ;  /* 0x000000de1820723c */ /* 0x004fe6000008105c */
[----:B------:R-:W-:Y:S01]  /*39a80*/  LDS R63, [R3+0x7180] ;  /* 0x00718000033f7984 */ /* 0x000fe20000000800 */
[----:B------:R-:W-:Y:S01]  /*39a90*/  IMAD.MOV.U32 R184, RZ, RZ, R30 ;  /* 0x000000ffffb87224 */ /* 0x000fe200078e001e */
[----:B------:R-:W-:-:S02]  /*39aa0*/  MOV R185, R31 ;  /* 0x0000001f00b97202 */ /* 0x000fc40000000f00 */
[----:B------:R2:W-:Y:S04]  /*39ab0*/  STL.64 [R1+0x2d0], R28 ;  /* 0x0002d01c01007387 */ /* 0x0005e80000100a00 */
[----:B------:R-:W-:Y:S04]  /*39ac0*/  STL.64 [R1+0x2b0], R56 ;  /* 0x0002b03801007387 */ /* 0x000fe80000100a00 */
[----:B------:R3:W-:Y:S01]  /*39ad0*/  STL.64 [R1+0x2b8], R58 ;  /* 0x0002b83a01007387 */ /* 0x0007e20000100a00 */
[C---:B--2---:R-:W-:Y:S07]  /*39ae0*/  HMMA.1688.F32.TF32 R28, R24.reuse, R218, R96 ;  /* 0x000000da181c723c */ /* 0x044fee0000081060 */
[----:B------:R-:W-:Y:S01]  /*39af0*/  STL.64 [R1+0x290], R32 ;  /* 0x0002902001007387 */ /* 0x000fe20000100a00 */
[C---:B---3--:R-:W-:Y:S03]  /*39b00*/  HMMA.1688.F32.TF32 R56, R24.reuse, R214, R100 ;  /* 0x000000d61838723c */ /* 0x048fe60000081064 */
[----:B------:R2:W-:Y:S05]  /*39b10*/  STL.64 [R1+0x298], R34 ;  /* 0x0002982201007387 */ /* 0x0005ea0000100a00 */
[C---:B--2---:R-:W-:Y:S07]  /*39b20*/  HMMA.1688.F32.TF32 R32, R24.reuse, R210, R104 ;  /* 0x000000d21820723c */ /* 0x044fee0000081068 */
[----:B------:R2:W-:Y:S04]  /*39b30*/  STL.64 [R1+0x270], R28 ;  /* 0x0002701c01007387 */ /* 0x0005e80000100a00 */
[----:B------:R3:W-:Y:S04]  /*39b40*/  STL.64 [R1+0x278], R30 ;  /* 0x0002781e01007387 */ /* 0x0007e80000100a00 */
[----:B--2---:R-:W2:Y:S04]  /*39b50*/  LDL.LU R28, [R1+0x540] ;  /* 0x00054000011c7983 */ /* 0x004ea80000300800 */
[----:B------:R-:W-:Y:S04]  /*39b60*/  STL.64 [R1+0x250], R56 ;  /* 0x0002503801007387 */ /* 0x000fe80000100a00 */
[----:B------:R4:W-:Y:S04]  /*39b70*/  STL.64 [R1+0x258], R58 ;  /* 0x0002583a01007387 */ /* 0x0009e80000100a00 */
[----:B------:R-:W-:Y:S04]  /*39b80*/  STL.64 [R1+0x230], R32 ;  /* 0x0002302001007387 */ /* 0x000fe80000100a00 */
[----:B------:R1:W-:Y:S04]  /*39b90*/  STL.64 [R1+0x238], R34 ;  /* 0x0002382201007387 */ /* 0x0003e80000100a00 */
[----:B------:R-:W2:Y:S04]  /*39ba0*/  LDL.LU R29, [R1+0x544] ;  /* 0x00054400011d7983 */ /* 0x000ea80000300800 */
[----:B---3--:R-:W2:Y:S04]  /*39bb0*/  LDL.LU R30, [R1+0x548] ;  /* 0x00054800011e7983 */ /* 0x008ea80000300800 */
        /* <DEDUP_REMOVED lines=9> */
[C---:B----4-:R-:W-:Y:S08]  /*39c50*/  HMMA.1688.F32.TF32 R56, R24.reuse, R206, R108 ;  /* 0x000000ce1838723c */ /* 0x050ff0000008106c */
[C---:B-1----:R-:W-:Y:S08]  /*39c60*/  HMMA.1688.F32.TF32 R32, R24.reuse, R202, R44 ;  /* 0x000000ca1820723c */ /* 0x042ff0000008102c */
[C---:B------:R-:W-:Y:S08]  /*39c70*/  HMMA.1688.F32.TF32 R44, R24.reuse, R198, R48 ;  /* 0x000000c6182c723c */ /* 0x040ff00000081030 */
[----:B------:R-:W-:Y:S01]  /*39c80*/  HMMA.1688.F32.TF32 R24, R24, R194, R52 ;  /* 0x000000c21818723c */ /* 0x000fe20000081034 */
        /* <DEDUP_REMOVED lines=9> */
[----:B------:R-:W-:Y:S04]  /*39d20*/  LDS R32, [R252+0x6100] ;  /* 0x00610000fc207984 */ /* 0x000fe80000000800 */
[----:B------:R-:W-:Y:S01]  /*39d30*/  LDS R34, [R252+0x7100] ;  /* 0x00710000fc227984 */ /* 0x000fe20000000800 */
[----:B----4-:R-:W-:Y:S03]  /*39d40*/  HMMA.1688.F32.TF32 R24, R20, R42, R128 ;  /* 0x0000002a1418723c */ /* 0x010fe60000081080 */
[----:B------:R-:W-:Y:S04]  /*39d50*/  LDS R33, [R3+0x6100] ;  /* 0x0061000003217984 */ /* 0x000fe80000000800 */
[----:B------:R-:W3:Y:S01]  /*39d60*/  LDS R35, [R3+0x7100] ;  /* 0x0071000003237984 */ /* 0x000ee20000000800 */
[----:B------:R-:W-:-:S02]  /*39d70*/  IMAD.MOV.U32 R64, RZ, RZ, R228 ;  /* 0x000000ffff407224 */ /* 0x000fc400078e00e4 */
[----:B------:R-:W-:Y:S01]  /*39d80*/  IMAD.MOV.U32 R65, RZ, RZ, R229 ;  /* 0x000000ffff417224 */ /* 0x000fe200078e00e5 */
[----:B------:R-:W-:Y:S01]  /*39d90*/  MOV R67, R231 ;  /* 0x000000e700437202 */ /* 0x000fe20000000f00 */
[----:B------:R-:W-:Y:S02]  /*39da0*/  IMAD.MOV.U32 R66, RZ, RZ, R230 ;  /* 0x000000ffff427224 */ /* 0x000fe400078e00e6 */
[----:B------:R-:W-:Y:S02]  /*39db0*/  IMAD.MOV.U32 R56, RZ, RZ, R224 ;  /* 0x000000ffff387224 */ /* 0x000fe400078e00e0 */
[----:B------:R-:W-:Y:S01]  /*39dc0*/  IMAD.MOV.U32 R57, RZ, RZ, R225 ;  /* 0x000000ffff397224 */ /* 0x000fe200078e00e1 */
[----:B------:R-:W-:Y:S01]  /*39dd0*/  MOV R59, R180 ;  /* 0x000000b4003b7202 */ /* 0x000fe20000000f00 */
[----:B------:R-:W-:Y:S01]  /*39de0*/  IMAD.MOV.U32 R58, RZ, RZ, R226 ;  /* 0x000000ffff3a7224 */ /* 0x000fe200078e00e2 */
[C---:B--2---:R-:W-:Y:S11]  /*39df0*/  HMMA.1688.F32.TF32 R48, R20.reuse, R18, R120 ;  /* 0x000000121430723c */ /* 0x044ff60000081078 */
[----:B------:R-:W-:Y:S11]  /*39e00*/  @!UPT UIADD3 URZ, URZ, URZ, URZ ;  /* 0x0000003f3f3ff290 */ /* 0x000ff6000fffe03f */
[----:B------:R-:W-:Y:S01]  /*39e10*/  @!UPT UIADD3 URZ, URZ, URZ, URZ ;  /* 0x0000003f3f3ff290 */ /* 0x000fe2000fffe03f */
        /* <DEDUP_REMOVED lines=16> */
[C---:B--2---:R-:W-:Y:S03]  /*39f20*/  HMMA.1688.F32.TF32 R44, R20.reuse, R186, R148 ;  /* 0x000000ba142c723c */ /* 0x044fe60000081094 */
[----:B------:R-:W-:Y:S04]  /*39f30*/  LDS R148, [R252+0x6200] ;  /* 0x00620000fc947984 */ /* 0x000fe80000000800 */
[----:B------:R-:W-:Y:S01]  /*39f40*/  LDS R150, [R252+0x7200] ;  /* 0x00720000fc967984 */ /* 0x000fe20000000800 */
[C---:B-1----:R-:W-:Y:S03]  /*39f50*/  HMMA.1688.F32.TF32 R24, R20.reuse, R222, R152 ;  /* 0x000000de1418723c */ /* 0x042fe60000081098 */
[----:B------:R-:W-:Y:S04]  /*39f60*/  LDS R149, [R3+0x6200] ;  /* 0x0062000003957984 */ /* 0x000fe80000000800 */
[----:B------:R-:W1:Y:S04]  /*39f70*/  LDS R151, [R3+0x7200] ;  /* 0x0072000003977984 */ /* 0x000e680000000800 */
[----:B------:R-:W-:Y:S04]  /*39f80*/  STL.64 [R1+0x130], R48 ;  /* 0x0001303001007387 */ /* 0x000fe80000100a00 */
[----:B------:R2:W-:Y:S04]  /*39f90*/  STL.64 [R1+0x138], R50 ;  /* 0x0001383201007387 */ /* 0x0005e80000100a00 */
[----:B------:R-:W-:Y:S04]  /*39fa0*/  STL.64 [R1+0x120], R44 ;  /* 0x0001202c01007387 */ /* 0x000fe80000100a00 */
[----:B------:R4:W-:Y:S01]  /*39fb0*/  STL.64 [R1+0x128], R46 ;  /* 0x0001282e01007387 */ /* 0x0009e20000100a00 */
[C---:B--2---:R-:W-:Y:S03]  /*39fc0*/  HMMA.1688.F32.TF32 R48, R20.reuse, R218, R156 ;  /* 0x000000da1430723c */ /* 0x044fe6000008109c */
[----:B------:R-:W-:Y:S04]  /*39fd0*/  STL.64 [R1+0x110], R24 ;  /* 0x0001101801007387 */ /* 0x000fe80000100a00 */
[----:B------:R2:W-:Y:S01]  /*39fe0*/  STL.64 [R1+0x118], R26 ;  /* 0x0001181a01007387 */ /* 0x0005e20000100a00 */
[C---:B----4-:R-:W-:Y:S08]  /*39ff0*/  HMMA.1688.F32.TF32 R44, R20.reuse, R214, R160 ;  /* 0x000000d6142c723c */ /* 0x050ff000000810a0 */
[C---:B--2---:R-:W-:Y:S07]  /*3a000*/  HMMA.1688.F32.TF32 R24, R20.reuse, R210, R164 ;  /* 0x000000d21418723c */ /* 0x044fee00000810a4 */
        /* <DEDUP_REMOVED lines=8> */
[C---:B--2---:R-:W-:Y:S08]  /*3a090*/  HMMA.1688.F32.TF32 R24, R20.reuse, R198, R116 ;  /* 0x000000c61418723c */ /* 0x044ff00000081074 */
        /* <DEDUP_REMOVED lines=9> */
[C---:B---3--:R-:W-:Y:S08]  /*3a130*/  HMMA.1688.F32.TF32 R24, R32.reuse, R18, R248 ;  /* 0x000000122018723c */ /* 0x048ff000000810f8 */
[C---:B--2---:R-:W-:Y:S08]  /*3a140*/  HMMA.1688.F32.TF32 R20, R32.reuse, R14, R28 ;  /* 0x0000000e2014723c */ /* 0x044ff0000008101c */
[C---:B------:R-:W-:Y:S07]  /*3a150*/  HMMA.1688.F32.TF32 R28, R32.reuse, R42, R76 ;  /* 0x0000002a201c723c */ /* 0x040fee000008104c */
[----:B------:R-:W-:Y:S04]  /*3a160*/  STL.64 [R1+0x80], R24 ;  /* 0x0000801801007387 */ /* 0x000fe80000100a00 */
[----:B------:R2:W-:Y:S04]  /*3a170*/  STL.64 [R1+0x88], R26 ;  /* 0x0000881a01007387 */ /* 0x0005e80000100a00 */
[----:B------:R-:W-:Y:S04]  /*3a180*/  STL.64 [R1+0x70], R20 ;  /* 0x0000701401007387 */ /* 0x000fe80000100a00 */
[----:B------:R3:W-:Y:S01]  /*3a190*/  STL.64 [R1+0x78], R22 ;  /* 0x0000781601007387 */ /* 0x0007e20000100a00 */
[C---:B--2---:R-:W-:Y:S08]  /*3a1a0*/  HMMA.1688.F32.TF32 R24, R32.reuse, R38, R172 ;  /* 0x000000262018723c */ /* 0x044ff000000810ac */
[----:B---3--:R-:W-:Y:S01]  /*3a1b0*/  HMMA.1688.F32.TF32 R20, R32, R10, R176 ;  /* 0x0000000a2014723c */ /* 0x008fe200000810b0 */
[----:B------:R2:W-:Y:S04]  /*3a1c0*/  STL.64 [R1+0x60], R28 ;  /* 0x0000601c01007387 */ /* 0x0005e80000100a00 */
[----:B------:R3:W-:Y:S10]  /*3a1d0*/  STL.64 [R1+0x68], R30 ;  /* 0x0000681e01007387 */ /* 0x0007f40000100a00 */
[----:B------:R-:W-:Y:S04]  /*3a1e0*/  STL.64 [R1+0x10], R24 ;  /* 0x0000101801007387 */ /* 0x000fe80000100a00 */
[----:B------:R2:W-:Y:S04]  /*3a1f0*/  STL.64 [R1+0x18], R26 ;  /* 0x0000181a01007387 */ /* 0x0005e80000100a00 */
[----:B------:R-:W4:Y:S04]  /*3a200*/  LDL.LU R228, [R1+0x35fc] ;  /* 0x0035fc0001e47983 */ /* 0x000f280000300800 */
[----:B------:R-:W-:Y:S04]  /*3a210*/  STL.64 [R1], R20 ;  /* 0x0000001401007387 */ /* 0x000fe80000100a00 */
[----:B------:R1:W-:Y:S04]  /*3a220*/  STL.64 [R1+0x8], R22 ;  /* 0x0000081601007387 */ /* 0x0003e80000100a00 */
[----:B------:R-:W4:Y:S04]  /*3a230*/  LDL.LU R229, [R1+0x35f8] ;  /* 0x0035f80001e57983 */ /* 0x000f280000300800 */
[----:B------:R-:W4:Y:S04]  /*3a240*/  LDL.LU R230, [R1+0x35f4] ;  /* 0x0035f40001e67983 */ /* 0x000f280000300800 */
[----:B------:R-:W4:Y:S04]  /*3a250*/  LDL.LU R231, [R1+0x35f0] ;  /* 0x0035f00001e77983 */ /* 0x000f280000300800 */
[----:B------:R-:W1:Y:S04]  /*3a260*/  LDL.LU R68, [R1+0x20] ;  /* 0x0000200001447983 */ /* 0x000e680000300800 */
[----:B------:R-:W1:Y:S04]  /*3a270*/  LDL.LU R69, [R1+0x24] ;  /* 0x0000240001457983 */ /* 0x000e680000300800 */
[----:B------:R-:W1:Y:S04]  /*3a280*/  LDL.LU R70, [R1+0x28] ;  /* 0x0000280001467983 */ /* 0x000e680000300800 */
[----:B------:R-:W1:Y:S01]  /*3a290*/  LDL.LU R71, [R1+0x2c] ;  /* 0x00002c0001477983 */ /* 0x000e620000300800 */
[----:B--2---:R-:W-:-:S03]  /*3a2a0*/  IMAD.MOV.U32 R28, RZ, RZ, R181 ;  /* 0x000000ffff1c7224 */ /* 0x004fc600078e00b5 */
[----:B------:R-:W2:Y:S01]  /*3a2b0*/  LDL.LU R224, [R1+0x35ec] ;  /* 0x0035ec0001e07983 */ /* 0x000ea20000300800 */
[----:B------:R-:W-:-:S03]  /*3a2c0*/  IMAD.MOV.U32 R29, RZ, RZ, R182 ;  /* 0x000000ffff1d7224 */ /* 0x000fc600078e00b6 */
[----:B------:R-:W2:Y:S01]  /*3a2d0*/  LDL.LU R225, [R1+0x35e8] ;  /* 0x0035e80001e17983 */ /* 0x000ea20000300800 */
[----:B---3--:R-:W-:-:S03]  /*3a2e0*/  IMAD.MOV.U32 R30, RZ, RZ, R183 ;  /* 0x000000ffff1e7224 */ /* 0x008fc600078e00b7 */
[----:B------:R-:W2:Y:S04]  /*3a2f0*/  LDL.LU R226, [R1+0x35e4] ;  /* 0x0035e40001e27983 */ /* 0x000ea80000300800 */
[----:B------:R-:W3:Y:S01]  /*3a300*/  LDL.LU R180, [R1+0x35e0] ;  /* 0x0035e00001b47983 */ /* 0x000ee20000300800 */
[----:B------:R-:W-:-:S03]  /*3a310*/  MOV R31, R227 ;  /* 0x000000e3001f7202 */ /* 0x000fc60000000f00 */
[----:B------:R-:W3:Y:S04]  /*3a320*/  LDL.LU R181, [R1+0x35dc] ;  /* 0x0035dc0001b57983 */ /* 0x000ee80000300800 */
[----:B------:R-:W3:Y:S04]  /*3a330*/  LDL.LU R182, [R1+0x35d8] ;  /* 0x0035d80001b67983 */ /* 0x000ee80000300800 */
[----:B------:R-:W3:Y:S04]  /*3a340*/  LDL.LU R183, [R1+0x35d4] ;  /* 0x0035d40001b77983 */ /* 0x000ee80000300800 */
[----:B------:R-:W2:Y:S04]  /*3a350*/  LDL.LU R227, [R1+0x35d0] ;  /* 0x0035d00001e37983 */ /* 0x000ea80000300800 */
[----:B------:R-:W2:Y:S04]  /*3a360*/  LDL.LU R76, [R1+0x6a0] ;  /* 0x0006a000014c7983 */ /* 0x000ea80000300800 */
[----:B------:R-:W2:Y:S04]  /*3a370*/  LDL.LU R77, [R1+0x6a4] ;  /* 0x0006a400014d7983 */ /* 0x000ea80000300800 */
[----:B------:R-:W2:Y:S04]  /*3a380*/  LDL.LU R78, [R1+0x6a8] ;  /* 0x0006a800014e7983 */ /* 0x000ea80000300800 */
[----:B------:R-:W2:Y:S01]  /*3a390*/  LDL.LU R79, [R1+0x6ac] ;  /* 0x0006ac00014f7983 */ /* 0x000ea20000300800 */
[C---:B------:R-:W-:Y:S08]  /*3a3a0*/  HMMA.1688.F32.TF32 R232, R32.reuse, R222, R232 ;  /* 0x000000de20e8723c */ /* 0x040ff000000810e8 */
[C---:B------:R-:W-:Y:S08]  /*3a3b0*/  HMMA.1688.F32.TF32 R240, R32.reuse, R214, R240 ;  /* 0x000000d620f0723c */ /* 0x040ff000000810f0 */
[C---:B------:R-:W-:Y:S08]  /*3a3c0*/  HMMA.1688.F32.TF32 R132, R32.reuse, R206, R64 ;  /* 0x000000ce2084723c */ /* 0x040ff00000081040 */
[C---:B------:R-:W-:Y:S08]  /*3a3d0*/  HMMA.1688.F32.TF32 R24, R32.reuse, R202, R56 ;  /* 0x000000ca2018723c */ /* 0x040ff00000081038 */
[C---:B------:R-:W-:Y:S08]  /*3a3e0*/  HMMA.1688.F32.TF32 R28, R32.reuse, R198, R28 ;  /* 0x000000c6201c723c */ /* 0x040ff0000008101c */
[C---:B----4-:R-:W-:Y:S08]  /*3a3f0*/  HMMA.1688.F32.TF32 R228, R32.reuse, R186, R228 ;  /* 0x000000ba20e4723c */ /* 0x050ff000000810e4 */
[C---:B-1----:R-:W-:Y:S08]  /*3a400*/  HMMA.1688.F32.TF32 R20, R32.reuse, R210, R68 ;  /* 0x000000d22014723c */ /* 0x042ff00000081044 */
[C---:B---3--:R-:W-:Y:S08]  /*3a410*/  HMMA.1688.F32.TF32 R248, R32.reuse, R6, R180 ;  /* 0x0000000620f8723c */ /* 0x048ff000000810b4 */
[C---:B--2---:R-:W-:Y:S08]  /*3a420*/  HMMA.1688.F32.TF32 R244, R32.reuse, R190, R224 ;  /* 0x000000be20f4723c */ /* 0x044ff000000810e0 */
[C---:B------:R-:W-:Y:S08]  /*3a430*/  HMMA.1688.F32.TF32 R224, R32.reuse, R218, R236 ;  /* 0x000000da20e0723c */ /* 0x040ff000000810ec */
        /* <DEDUP_REMOVED lines=40> */
[----:B------:R-:W4:Y:S01]  /*3a6c0*/  LDL.LU R89, [R1+0xa4] ;  /* 0x0000a40001597983 */ /* 0x000f220000300800 */
[C---:B------:R-:W-:Y:S03]  /*3a6d0*/  HMMA.1688.F32.TF32 R64, R60.reuse, R18, R76 ;  /* 0x000000123c40723c */ /* 0x040fe6000008104c */
        /* <DEDUP_REMOVED lines=36> */
[C---:B---3--:R-:W-:Y:S08]  /*3a920*/  HMMA.1688.F32.TF32 R104, R60.reuse, R214, R104 ;  /* 0x000000d63c68723c */ /* 0x048ff00000081068 */
[C---:B--2---:R-:W-:Y:S01]  /*3a930*/  HMMA.1688.F32.TF32 R68, R60.reuse, R14, R56 ;  /* 0x0000000e3c44723c */ /* 0x044fe20000081038 */
[----:B------:R-:W2:Y:S04]  /*3a940*/  LDL.LU R56, [R1+0x450] ;  /* 0x0004500001387983 */ /* 0x000ea80000300800 */
[----:B------:R-:W2:Y:S04]  /*3a950*/  LDL.LU R57, [R1+0x454] ;  /* 0x0004540001397983 */ /* 0x000ea80000300800 */
[----:B------:R-:W2:Y:S04]  /*3a960*/  LDL.LU R58, [R1+0x458] ;  /* 0x00045800013a7983 */ /* 0x000ea80000300800 */
[----:B------:R-:W2:Y:S10]  /*3a970*/  LDL.LU R59, [R1+0x45c] ;  /* 0x00045c00013b7983 */ /* 0x000eb40000300800 */
[----:B------:R-:W-:Y:S01]  /*3a980*/  STL.64 [R1+0x35a8], R70 ;  /* 0x0035a84601007387 */ /* 0x000fe20000100a00 */
[C---:B----4-:R-:W-:Y:S03]  /*3a990*/  HMMA.1688.F32.TF32 R72, R60.reuse, R42, R72 ;  /* 0x0000002a3c48723c */ /* 0x050fe60000081048 */
[----:B------:R-:W-:Y:S05]  /*3a9a0*/  STL.64 [R1+0x35a0], R68 ;  /* 0x0035a04401007387 */ /* 0x000fea0000100a00 */
[C---:B------:R-:W-:Y:S11]  /*3a9b0*/  HMMA.1688.F32.TF32 R84, R60.reuse, R6, R52 ;  /* 0x000000063c54723c */ /* 0x040ff60000081034 */
[----:B------:R-:W-:Y:S04]  /*3a9c0*/  @!UPT UIADD3 URZ, URZ, URZ, URZ ;  /* 0x0000003f3f3ff290 */ /* 0x000fe8000fffe03f */
[----:B------:R-:W-:Y:S04]  /*3a9d0*/  STL.64 [R1+0x35b8], R74 ;  /* 0x0035b84a01007387 */ /* 0x000fe80000100a00 */
[----:B------:R-:W-:Y:S04]  /*3a9e0*/  STL.64 [R1+0x35b0], R72 ;  /* 0x0035b04801007387 */ /* 0x000fe80000100a00 */
[----:B------:R-:W-:Y:S01]  /*3a9f0*/  STL [R1+0x34ac], R104 ;  /* 0x0034ac6801007387 */ /* 0x000fe20000100800 */
[C---:B------:R-:W-:Y:S03]  /*3aa00*/  HMMA.1688.F32.TF32 R44, R60.reuse, R210, R44 ;  /* 0x000000d23c2c723c */ /* 0x040fe6000008102c */
[----:B------:R-:W-:Y:S04]  /*3aa10*/  STL [R1+0x34a8], R105 ;  /* 0x0034a86901007387 */ /* 0x000fe80000100800 */
[----:B------:R-:W-:Y:S01]  /*3aa20*/  STL [R1+0x34a4], R106 ;  /* 0x0034a46a01007387 */ /* 0x000fe20000100800 */
[C---:B------:R-:W-:Y:S03]  /*3aa30*/  HMMA.1688.F32.TF32 R48, R60.reuse, R206, R48 ;  /* 0x000000ce3c30723c */ /* 0x040fe60000081030 */
[----:B------:R-:W-:Y:S05]  /*3aa40*/  STL [R1+0x34a0], R107 ;  /* 0x0034a06b01007387 */ /* 0x000fea0000100800 */
[C---:B------:R-:W-:Y:S07]  /*3aa50*/  HMMA.1688.F32.TF32 R52, R60.reuse, R202, R108 ;  /* 0x000000ca3c34723c */ /* 0x040fee000008106c */
[----:B------:R-:W-:Y:S04]  /*3aa60*/  STL [R1+0x3498], R44 ;  /* 0x0034982c01007387 */ /* 0x000fe80000100800 */
[----:B------:R-:W-:Y:S04]  /*3aa70*/  STL [R1+0x3494], R45 ;  /* 0x0034942d01007387 */ /* 0x000fe80000100800 */
[----:B------:R-:W-:Y:S04]  /*3aa80*/  STL [R1+0x3490], R46 ;  /* 0x0034902e01007387 */ /* 0x000fe80000100800 */
[----:B------:R-:W-:Y:S04]  /*3aa90*/  STL [R1+0x348c], R47 ;  /* 0x00348c2f01007387 */ /* 0x000fe80000100800 */
[----:B------:R3:W-:Y:S04]  /*3aaa0*/  STL [R1+0x34b8], R48 ;  /* 0x0034b83001007387 */ /* 0x0007e80000100800 */
[----:B------:R4:W-:Y:S04]  /*3aab0*/  STL [R1+0x34b4], R49 ;  /* 0x0034b43101007387 */ /* 0x0009e80000100800 */
[----:B------:R1:W-:Y:S04]  /*3aac0*/  STL [R1+0x34b0], R50 ;  /* 0x0034b03201007387 */ /* 0x0003e80000100800 */
[----:B------:R-:W-:Y:S04]  /*3aad0*/  STL [R1+0x349c], R51 ;  /* 0x00349c3301007387 */ /* 0x000fe80000100800 */
[----:B------:R1:W-:Y:S04]  /*3aae0*/  STL [R1+0x34c8], R52 ;  /* 0x0034c83401007387 */ /* 0x0003e80000100800 */
[----:B------:R1:W-:Y:S04]  /*3aaf0*/  STL [R1+0x34c4], R53 ;  /* 0x0034c43501007387 */ /* 0x0003e80000100800 */
[----:B------:R-:W-:Y:S04]  /*3ab00*/  STL [R1+0x34c0], R54 ;  /* 0x0034c03601007387 */ /* 0x000fe80000100800 */
[----:B------:R1:W-:Y:S04]  /*3ab10*/  STL [R1+0x34bc], R55 ;  /* 0x0034bc3701007387 */ /* 0x0003e80000100800 */
[----:B------:R-:W1:Y:S04]  /*3ab20*/  LDL.LU R164, [R1+0x580] ;  /* 0x0005800001a47983 */ /* 0x000e680000300800 */
[----:B------:R-:W1:Y:S04]  /*3ab30*/  LDL.LU R165, [R1+0x584] ;  /* 0x0005840001a57983 */ /* 0x000e680000300800 */
[----:B------:R-:W1:Y:S04]  /*3ab40*/  LDL.LU R166, [R1+0x588] ;  /* 0x0005880001a67983 */ /* 0x000e680000300800 */
[----:B------:R-:W1:Y:S04]  /*3ab50*/  LDL.LU R167, [R1+0x58c] ;  /* 0x00058c0001a77983 */ /* 0x000e680000300800 */
        /* <DEDUP_REMOVED lines=12> */
[C---:B------:R-:W-:Y:S03]  /*3ac20*/  HMMA.1688.F32.TF32 R80, R60.reuse, R10, R120 ;  /* 0x0000000a3c50723c */ /* 0x040fe60000081078 */
        /* <DEDUP_REMOVED lines=40> */
[C---:B--2---:R-:W-:Y:S08]  /*3aeb0*/  HMMA.1688.F32.TF32 R56, R60.reuse, R198, R56 ;  /* 0x000000c63c38723c */ /* 0x044ff00000081038 */
[C---:B------:R-:W-:Y:S08]  /*3aec0*/  HMMA.1688.F32.TF32 R76, R60.reuse, R38, R76 ;  /* 0x000000263c4c723c */ /* 0x040ff0000008104c */
[C---:B------:R-:W-:Y:S08]  /*3aed0*/  HMMA.1688.F32.TF32 R88, R60.reuse, R190, R88 ;  /* 0x000000be3c58723c */ /* 0x040ff00000081058 */
[C---:B------:R-:W-:Y:S08]  /*3aee0*/  HMMA.1688.F32.TF32 R92, R60.reuse, R186, R92 ;  /* 0x000000ba3c5c723c */ /* 0x040ff0000008105c */
[C---:B------:R-:W-:Y:S08]  /*3aef0*/  HMMA.1688.F32.TF32 R96, R60.reuse, R222, R96 ;  /* 0x000000de3c60723c */ /* 0x040ff00000081060 */
[----:B------:R-:W-:Y:S01]  /*3af00*/  HMMA.1688.F32.TF32 R100, R60, R218, R100 ;  /* 0x000000da3c64723c */ /* 0x000fe20000081064 */
[----:B------:R-:W-:Y:S04]  /*3af10*/  STL [R1+0x34d4], R56 ;  /* 0x0034d43801007387 */ /* 0x000fe80000100800 */
[----:B------:R-:W-:Y:S04]  /*3af20*/  STL [R1+0x34d0], R57 ;  /* 0x0034d03901007387 */ /* 0x000fe80000100800 */
[----:B------:R-:W-:Y:S04]  /*3af30*/  STL [R1+0x34cc], R58 ;  /* 0x0034cc3a01007387 */ /* 0x000fe80000100800 */
[----:B------:R-:W-:Y:S01]  /*3af40*/  STL [R1+0x3488], R59 ;  /* 0x0034883b01007387 */ /* 0x000fe20000100800 */
[----:B-1----:R-:W-:Y:S08]  /*3af50*/  HMMA.1688.F32.TF32 R20, R148, R214, R164 ;  /* 0x000000d69414723c */ /* 0x002ff000000810a4 */
[----:B---3--:R-:W-:Y:S08]  /*3af60*/  HMMA.1688.F32.TF32 R60, R60, R194, R152 ;  /* 0x000000c23c3c723c */ /* 0x008ff00000081098 */
[C---:B----4-:R-:W-:Y:S11]  /*3af70*/  HMMA.1688.F32.TF32 R108, R148.reuse, R18, R108 ;  /* 0x00000012946c723c */ /* 0x050ff6000008106c */
[----:B------:R-:W-:Y:S04]  /*3af80*/  @!UPT UIADD3 URZ, URZ, URZ, URZ ;  /* 0x0000003f3f3ff290 */ /* 0x000fe8000fffe03f */
[----:B------:R1:W-:Y:S04]  /*3af90*/  STL [R1+0x34d8], R61 ;  /* 0x0034d83d01007387 */ /* 0x0003e80000100800 */
[----:B------:R-:W-:Y:S04]  /*3afa0*/  STL [R1+0x3484], R62 ;  /* 0x0034843e01007387 */ /* 0x000fe80000100800 */
[----:B------:R-:W-:Y:S01]  /*3afb0*/  STL [R1+0x3480], R63 ;  /* 0x0034803f01007387 */ /* 0x000fe20000100800 */
[----:B------:R-:W-:Y:S03]  /*3afc0*/  HMMA.1688.F32.TF32 R24, R148, R218, R168 ;  /* 0x000000da9418723c */ /* 0x000fe600000810a8 */
[----:B------:R2:W-:Y:S01]  /*3afd0*/  STL [R1+0x347c], R111 ;  /* 0x00347c6f01007387 */ /* 0x0005e20000100800 */
[----:B------:R-:W-:Y:S01]  /*3afe0*/  IMAD.MOV.U32 R48, RZ, RZ, R20 ;  /* 0x000000ffff307224 */ /* 0x000fe200078e0014 */
[----:B------:R-:W-:Y:S01]  /*3aff0*/  MOV R104, R23 ;  /* 0x0000001700687202 */ /* 0x000fe20000000f00 */
[----:B------:R-:W-:Y:S01]  /*3b000*/  IMAD.MOV.U32 R49, RZ, RZ, R21 ;  /* 0x000000ffff317224 */ /* 0x000fe200078e0015 */
[----:B------:R-:W-:Y:S01]  /*3b010*/  LDS R152, [R252+0x6280] ;  /* 0x00628000fc987984 */ /* 0x000fe20000000800 */
[----:B------:R-:W-:-:S02]  /*3b020*/  IMAD.MOV.U32 R50, RZ, RZ, R22 ;  /* 0x000000ffff327224 */ /* 0x000fc400078e0016 */
[----:B------:R-:W-:Y:S01]  /*3b030*/  IMAD.MOV.U32 R182, RZ, RZ, R0 ;  /* 0x000000ffffb67224 */ /* 0x000fe200078e0000 */
[----:B------:R-:W-:Y:S01]  /*3b040*/  LDS R154, [R252+0x7280] ;  /* 0x00728000fc9a7984 */ /* 0x000fe20000000800 */
[----:B------:R-:W-:-:S03]  /*3b050*/  IMAD.MOV.U32 R183, RZ, RZ, R2 ;  /* 0x000000ffffb77224 */ /* 0x000fc600078e0002 */
[----:B------:R-:W-:Y:S04]  /*3b060*/  LDS R153, [R3+0x6280] ;  /* 0x0062800003997984 */ /* 0x000fe80000000800 */
[----:B------:R-:W3:Y:S04]  /*3b070*/  LDS R155, [R3+0x7280] ;  /* 0x00728000039b7984 */ /* 0x000ee80000000800 */
[----:B------:R-:W-:Y:S04]  /*3b080*/  STL.64 [R1+0x20], R24 ;  /* 0x0000201801007387 */ /* 0x000fe80000100a00 */
[----:B------:R4:W-:Y:S04]  /*3b090*/  STL.64 [R1+0x28], R26 ;  /* 0x0000281a01007387 */ /* 0x0009e80000100a00 */
        /* <DEDUP_REMOVED lines=8> */
[----:B------:R-:W-:Y:S03]  /*3b120*/  HMMA.1688.F32.TF32 R20, R148, R210, R160 ;  /* 0x000000d29414723c */ /* 0x000fe600000810a0 */
[----:B------:R-:W3:Y:S04]  /*3b130*/  LDL.LU R164, [R1+0x750] ;  /* 0x0007500001a47983 */ /* 0x000ee80000300800 */
[----:B------:R-:W3:Y:S04]  /*3b140*/  LDL.LU R165, [R1+0x754] ;  /* 0x0007540001a57983 */ /* 0x000ee80000300800 */
[----:B------:R-:W3:Y:S04]  /*3b150*/  LDL.LU R166, [R1+0x758] ;  /* 0x0007580001a67983 */ /* 0x000ee80000300800 */
[----:B------:R-:W4:Y:S04]  /*3b160*/  LDL.LU R167, [R1+0x75c] ;  /* 0x00075c0001a77983 */ /* 0x000f280000300800 */
[----:B------:R-:W4:Y:S04]  /*3b170*/  LDL.LU R180, [R1+0x520] ;  /* 0x0005200001b47983 */ /* 0x000f280000300800 */
[----:B------:R-:W4:Y:S04]  /*3b180*/  LDL.LU R181, [R1+0x524] ;  /* 0x0005240001b57983 */ /* 0x000f280000300800 */
[----:B------:R-:W4:Y:S01]  /*3b190*/  LDL.LU R0, [R1+0x35cc] ;  /* 0x0035cc0001007983 */ /* 0x000f220000300800 */
[----:B------:R-:W-:-:S03]  /*3b1a0*/  IMAD.MOV.U32 R52, RZ, RZ, R20 ;  /* 0x000000ffff347224 */ /* 0x000fc600078e0014 */
[----:B------:R-:W4:Y:S01]  /*3b1b0*/  LDL.LU R2, [R1+0x35c8] ;  /* 0x0035c80001027983 */ /* 0x000f220000300800 */
[----:B------:R-:W-:Y:S01]  /*3b1c0*/  IMAD.MOV.U32 R53, RZ, RZ, R21 ;  /* 0x000000ffff357224 */ /* 0x000fe200078e0015 */
[----:B------:R-:W-:Y:S02]  /*3b1d0*/  MOV R55, R23 ;  /* 0x0000001700377202 */ /* 0x000fe40000000f00 */
[----:B------:R-:W4:Y:S01]  /*3b1e0*/  LDL.LU R168, [R1+0x810] ;  /* 0x0008100001a87983 */ /* 0x000f220000300800 */
[----:B------:R-:W-:-:S03]  /*3b1f0*/  IMAD.MOV.U32 R54, RZ, RZ, R22 ;  /* 0x000000ffff367224 */ /* 0x000fc600078e0016 */
[----:B------:R-:W4:Y:S01]  /*3b200*/  LDL.LU R169, [R1+0x814] ;  /* 0x0008140001a97983 */ /* 0x000f220000300800 */
[----:B------:R-:W-:Y:S03]  /*3b210*/  HMMA.1688.F32.TF32 R20, R148, R206, R156 ;  /* 0x000000ce9414723c */ /* 0x000fe6000008109c */
        /* <DEDUP_REMOVED lines=16> */
[----:B------:R-:W-:Y:S01]  /*3b320*/  IMAD.MOV.U32 R105, RZ, RZ, R20 ;  /* 0x000000ffff697224 */ /* 0x000fe200078e0014 */
[----:B------:R-:W-:Y:S01]  /*3b330*/  MOV R51, R23 ;  /* 0x0000001700337202 */ /* 0x000fe20000000f00 */
[----:B------:R-:W-:-:S02]  /*3b340*/  IMAD.MOV.U32 R106, RZ, RZ, R21 ;  /* 0x000000ffff6a7224 */ /* 0x000fc400078e0015 */
[----:B------:R-:W-:Y:S02]  /*3b350*/  IMAD.MOV.U32 R107, RZ, RZ, R22 ;  /* 0x000000ffff6b7224 */ /* 0x000fe400078e0016 */
[C---:B--2---:R-:W-:Y:S11]  /*3b360*/  HMMA.1688.F32.TF32 R20, R148.reuse, R202, R244 ;  /* 0x000000ca9414723c */ /* 0x044ff600000810f4 */
[----:B------:R-:W-:Y:S11]  /*3b370*/  @!UPT UIADD3 URZ, URZ, URZ, URZ ;  /* 0x0000003f3f3ff290 */ /* 0x000ff6000fffe03f */
[----:B------:R-:W-:Y:S02]  /*3b380*/  @!UPT UIADD3 URZ, URZ, URZ, URZ ;  /* 0x0000003f3f3ff290 */ /* 0x000fe4000fffe03f */
[----:B-1----:R-:W-:Y:S01]  /*3b390*/  IMAD.MOV.U32 R61, RZ, RZ, R20 ;  /* 0x000000ffff3d7224 */ /* 0x002fe200078e0014 */
[----:B------:R-:W-:Y:S01]  /*3b3a0*/  MOV R58, R23 ;  /* 0x00000017003a7202 */ /* 0x000fe20000000f00 */
[----:B------:R-:W-:Y:S02]  /*3b3b0*/  IMAD.MOV.U32 R56, RZ, RZ, R21 ;  /* 0x000000ffff387224 */ /* 0x000fe400078e0015 */
[----:B------:R-:W-:Y:S02]  /*3b3c0*/  IMAD.MOV.U32 R57, RZ, RZ, R22 ;  /* 0x000000ffff397224 */ /* 0x000fe400078e0016 */
[C---:B---3--:R-:W-:Y:S11]  /*3b3d0*/  HMMA.1688.F32.TF32 R20, R148.reuse, R198, R248 ;  /* 0x000000c69414723c */ /* 0x048ff600000810f8 */
[----:B------:R-:W-:Y:S11]  /*3b3e0*/  @!UPT UIADD3 URZ, URZ, URZ, URZ ;  /* 0x0000003f3f3ff290 */ /* 0x000ff6000fffe03f */
[----:B------:R-:W-:Y:S02]  /*3b3f0*/  @!UPT UIADD3 URZ, URZ, URZ, URZ ;  /* 0x0000003f3f3ff290 */ /* 0x000fe4000fffe03f */
[----:B------:R-:W-:Y:S01]  /*3b400*/  IMAD.MOV.U32 R44, RZ, RZ, R20 ;  /* 0x000000ffff2c7224 */ /* 0x000fe200078e0014 */
[----:B------:R-:W-:Y:S01]  /*3b410*/  MOV R47, R23 ;  /* 0x00000017002f7202 */ /* 0x000fe20000000f00 */
[----:B------:R-:W-:Y:S02]  /*3b420*/  IMAD.MOV.U32 R45, RZ, RZ, R21 ;  /* 0x000000ffff2d7224 */ /* 0x000fe400078e0015 */
[----:B------:R-:W-:Y:S02]  /*3b430*/  IMAD.MOV.U32 R46, RZ, RZ, R22 ;  /* 0x000000ffff2e7224 */ /* 0x000fe400078e0016 */
[----:B----4-:R-:W-:Y:S11]  /*3b440*/  HMMA.1688.F32.TF32 R20, R148, R194, R180 ;  /* 0x000000c29414723c */ /* 0x010ff600000810b4 */
[----:B------:R-:W-:Y:S11]  /*3b450*/  @!UPT UIADD3 URZ, URZ, URZ, URZ ;  /* 0x0000003f3f3ff290 */ /* 0x000ff6000fffe03f */
[----:B------:R-:W-:Y:S02]  /*3b460*/  @!UPT UIADD3 URZ, URZ, URZ, URZ ;  /* 0x0000003f3f3ff290 */ /* 0x000fe4000fffe03f */
[----:B------:R-:W-:Y:S01]  /*3b470*/  IMAD.MOV.U32 R59, RZ, RZ, R20 ;  /* 0x000000ffff3b7224 */ /* 0x000fe200078e0014 */
[----:B------:R-:W-:Y:S01]  /*3b480*/  MOV R111, R23 ;  /* 0x00000017006f7202 */ /* 0x000fe20000000f00 */
[----:B------:R-:W-:Y:S02]  /*3b490*/  IMAD.MOV.U32 R62, RZ, RZ, R21 ;  /* 0x000000ffff3e7224 */ /* 0x000fe400078e0015 */
[----:B------:R-:W-:Y:S02]  /*3b4a0*/  IMAD.MOV.U32 R63, RZ, RZ, R22 ;  /* 0x000000ffff3f7224 */ /* 0x000fe400078e0016 */
[C---:B------:R-:W-:Y:S01]  /*3b4b0*/  HMMA.1688.F32.TF32 R20, R152.reuse, R18, R156 ;  /* 0x000000129814723c */ /* 0x040fe2000008109c */
[----:B------:R-:W-:Y:S01]  /*3b4c0*/  IMAD.MOV.U32 R162, RZ, RZ, R2 ;  /* 0x000000ffffa27224 */ /* 0x000fe200078e0002 */
[----:B------:R-:W-:Y:S01]  /*3b4d0*/  MOV R163, R0 ;  /* 0x0000000000a37202 */ /* 0x000fe20000000f00 */
[----:B------:R-:W-:Y:S04]  /*3b4e0*/  LDS R156, [R252+0x6380] ;  /* 0x00638000fc9c7984 */ /* 0x000fe80000000800 */
[----:B------:R-:W-:Y:S01]  /*3b4f0*/  LDS R158, [R252+0x7380] ;  /* 0x00738000fc9e7984 */ /* 0x000fe20000000800 */
[C---:B------:R-:W-:Y:S03]  /*3b500*/  HMMA.1688.F32.TF32 R28, R152.reuse, R38, R168 ;  /* 0x00000026981c723c */ /* 0x040fe600000810a8 */
[----:B------:R-:W-:Y:S04]  /*3b510*/  LDS R157, [R3+0x6380] ;  /* 0x00638000039d7984 */ /* 0x000fe80000000800 */
[----:B------:R-:W-:Y:S01]  /*3b520*/  LDS R159, [R3+0x7380] ;  /* 0x00738000039f7984 */ /* 0x000fe20000000800 */
[----:B------:R-:W-:Y:S07]  /*3b530*/  HMMA.1688.F32.TF32 R24, R152, R14, R176 ;  /* 0x0000000e9818723c */ /* 0x000fee00000810b0 */
[----:B------:R1:W-:Y:S01]  /*3b540*/  STL.64 [R1+0x568], R22 ;  /* 0x0005681601007387 */ /* 0x0003e20000100a00 */
[----:B------:R-:W-:-:S02]  /*3b550*/  IMAD.MOV.U32 R200, RZ, RZ, R20 ;  /* 0x000000ffffc87224 */ /* 0x000fc400078e0014 */
[----:B------:R-:W-:Y:S02]  /*3b560*/  IMAD.MOV.U32 R201, RZ, RZ, R21 ;  /* 0x000000ffffc97224 */ /* 0x000fe400078e0015 */
[C---:B-1----:R-:W-:Y:S11]  /*3b570*/  HMMA.1688.F32.TF32 R20, R152.reuse, R42, R172 ;  /* 0x0000002a9814723c */ /* 0x042ff600000810ac */
[----:B------:R-:W-:Y:S04]  /*3b580*/  STL.64 [R1+0x5c0], R24 ;  /* 0x0005c01801007387 */ /* 0x000fe80000100a00 */
[----:B------:R1:W-:Y:S08]  /*3b590*/  STL.64 [R1+0x5c8], R26 ;  /* 0x0005c81a01007387 */ /* 0x0003f00000100a00 */
[----:B------:R-:W-:Y:S01]  /*3b5a0*/  STL.64 [R1+0x5f0], R20 ;  /* 0x0005f01401007387 */ /* 0x000fe20000100a00 */
[C---:B-1----:R-:W-:Y:S03]  /*3b5b0*/  HMMA.1688.F32.TF32 R24, R152.reuse, R10, R164 ;  /* 0x0000000a9818723c */ /* 0x042fe600000810a4 */
[----:B------:R1:W-:Y:S05]  /*3b5c0*/  STL.64 [R1+0x5f8], R22 ;  /* 0x0005f81601007387 */ /* 0x0003ea0000100a00 */
[----:B-1----:R-:W-:Y:S01]  /*3b5d0*/  HMMA.1688.F32.TF32 R20, R152, R6, R160 ;  /* 0x000000069814723c */ /* 0x002fe200000810a0 */
[----:B------:R-:W-:Y:S04]  /*3b5e0*/  STL.64 [R1+0x600], R28 ;  /* 0x0006001c01007387 */ /* 0x000fe80000100a00 */
[----:B------:R-:W-:Y:S10]  /*3b5f0*/  STL.64 [R1+0x608], R30 ;  /* 0x0006081e01007387 */ /* 0x000ff40000100a00 */
[----:B------:R-:W-:Y:S04]  /*3b600*/  STL.64 [R1+0x630], R24 ;  /* 0x0006301801007387 */ /* 0x000fe80000100a00 */
        /* <DEDUP_REMOVED lines=18> */
[----:B------:R-:W1:Y:S04]  /*3b730*/  LDL.LU R224, [R1+0x5d0] ;  /* 0x0005d00001e07983 */ /* 0x000e680000300800 */
[----:B------:R-:W1:Y:S04]  /*3b740*/  LDL.LU R225, [R1+0x5d4] ;  /* 0x0005d40001e17983 */ /* 0x000e680000300800 */
[----:B------:R-:W1:Y:S04]  /*3b750*/  LDL.LU R226, [R1+0x5d8] ;  /* 0x0005d80001e27983 */ /* 0x000e680000300800 */
[----:B------:R-:W1:Y:S04]  /*3b760*/  LDL.LU R227, [R1+0x5dc] ;  /* 0x0005dc0001e37983 */ /* 0x000e680000300800 */
        /* <DEDUP_REMOVED lines=33> */
[----:B------:R-:W-:-:S05]  /*3b980*/  MOV R0, R23 ;  /* 0x0000001700007202 */ /* 0x000fca0000000f00 */
[----:B------:R1:W-:Y:S04]  /*3b990*/  STL [R1+0x3478], R0 ;  /* 0x0034780001007387 */ /* 0x0003e80000100800 */
[----:B------:R1:W-:Y:S01]  /*3b9a0*/  STL [R1+0x3474], R2 ;  /* 0x0034740201007387 */ /* 0x0003e20000100800 */
[C---:B------:R-:W-:Y:S08]  /*3b9b0*/  HMMA.1688.F32.TF32 R112, R148.reuse, R14, R112 ;  /* 0x0000000e9470723c */ /* 0x040ff00000081070 */
[C---:B------:R-:W-:Y:S08]  /*3b9c0*/  HMMA.1688.F32.TF32 R144, R148.reuse, R42, R144 ;  /* 0x0000002a9490723c */ /* 0x040ff00000081090 */
[C---:B------:R-:W-:Y:S08]  /*3b9d0*/  HMMA.1688.F32.TF32 R120, R148.reuse, R38, R120 ;  /* 0x000000269478723c */ /* 0x040ff00000081078 */
[C---:B------:R-:W-:Y:S08]  /*3b9e0*/  HMMA.1688.F32.TF32 R124, R148.reuse, R10, R124 ;  /* 0x0000000a947c723c */ /* 0x040ff0000008107c */
[C---:B------:R-:W-:Y:S08]  /*3b9f0*/  HMMA.1688.F32.TF32 R128, R148.reuse, R6, R128 ;  /* 0x000000069480723c */ /* 0x040ff00000081080 */
        /* <DEDUP_REMOVED lines=8> */
[----:B--2---:R-:W-:Y:S11]  /*3ba80*/  HMMA.1688.F32.TF32 R24, R152, R190, R240 ;  /* 0x000000be9818723c */ /* 0x004ff600000810f0 */
[----:B------:R-:W-:Y:S05]  /*3ba90*/  @!UPT UIADD3 URZ, URZ, URZ, URZ ;  /* 0x0000003f3f3ff290 */ /* 0x000fea000fffe03f */
[----:B------:R-:W-:Y:S02]  /*3baa0*/  IMAD.MOV.U32 R0, RZ, RZ, R22 ;  /* 0x000000ffff007224 */ /* 0x000fe400078e0016 */
[----:B------:R-:W-:-:S05]  /*3bab0*/  IMAD.MOV.U32 R2, RZ, RZ, R23 ;  /* 0x000000ffff027224 */ /* 0x000fca00078e0017 */
[----:B------:R-:W-:Y:S04]  /*3bac0*/  STL.64 [R1+0x6e0], R24 ;  /* 0x0006e01801007387 */ /* 0x000fe80000100a00 */
[----:B------:R-:W-:Y:S04]  /*3bad0*/  STL.64 [R1+0x6e8], R26 ;  /* 0x0006e81a01007387 */ /* 0x000fe80000100a00 */
[----:B------:R3:W-:Y:S02]  /*3bae0*/  STL.64 [R1+0x6d0], R20 ;  /* 0x0006d01401007387 */ /* 0x0007e40000100a00 */
[C---:B---3--:R-:W-:Y:S08]  /*3baf0*/  HMMA.1688.F32.TF32 R20, R152.reuse, R222, R236 ;  /* 0x000000de9814723c */ /* 0x048ff000000810ec */
[C---:B------:R-:W-:Y:S11]  /*3bb00*/  HMMA.1688.F32.TF32 R24, R152.reuse, R218, R232 ;  /* 0x000000da9818723c */ /* 0x040ff600000810e8 */
[----:B------:R-:W-:Y:S04]  /*3bb10*/  @!UPT UIADD3 URZ, URZ, URZ, URZ ;  /* 0x0000003f3f3ff290 */ /* 0x000fe8000fffe03f */
[----:B------:R1:W-:Y:S01]  /*3bb20*/  STL.64 [R1+0x6c8], R22 ;  /* 0x0006c81601007387 */ /* 0x0003e20000100a00 */
[----:B------:R-:W-:Y:S01]  /*3bb30*/  IMAD.MOV.U32 R216, RZ, RZ, R20 ;  /* 0x000000ffffd87224 */ /* 0x000fe200078e0014 */
[----:B------:R-:W-:Y:S02]  /*3bb40*/  MOV R217, R21 ;  /* 0x0000001500d97202 */ /* 0x000fe40000000f00 */
[C---:B-1----:R-:W-:Y:S03]  /*3bb50*/  HMMA.1688.F32.TF32 R20, R152.reuse, R214, R228 ;  /* 0x000000d69814723c */ /* 0x042fe600000810e4 */
[----:B------:R-:W-:Y:S04]  /*3bb60*/  STL [R1+0x3464], R217 ;  /* 0x003464d901007387 */ /* 0x000fe80000100800 */
[----:B------:R-:W-:Y:S04]  /*3bb70*/  STL [R1+0x3460], R216 ;  /* 0x003460d801007387 */ /* 0x000fe80000100800 */
[----:B------:R-:W-:Y:S04]  /*3bb80*/  STL.64 [R1+0x6b0], R24 ;  /* 0x0006b01801007387 */ /* 0x000fe80000100a00 */
[----:B------:R4:W-:Y:S08]  /*3bb90*/  STL.64 [R1+0x6b8], R26 ;  /* 0x0006b81a01007387 */ /* 0x0009f00000100a00 */
[----:B------:R1:W-:Y:S01]  /*3bba0*/  STL.64 [R1+0x6a8], R22 ;  /* 0x0006a81601007387 */ /* 0x0003e20000100a00 */
[----:B------:R-:W-:Y:S01]  /*3bbb0*/  IMAD.MOV.U32 R196, RZ, RZ, R20 ;  /* 0x000000ffffc47224 */ /* 0x000fe200078e0014 */
[----:B----4-:R-:W-:Y:S01]  /*3bbc0*/  HMMA.1688.F32.TF32 R24, R152, R210, R244 ;  /* 0x000000d29818723c */ /* 0x010fe200000810f4 */
[----:B------:R-:W-:-:S07]  /*3bbd0*/  IMAD.MOV.U32 R197, RZ, RZ, R21 ;  /* 0x000000ffffc57224 */ /* 0x000fce00078e0015 */
[C---:B-1----:R-:W-:Y:S01]  /*3bbe0*/  HMMA.1688.F32.TF32 R20, R152.reuse, R206, R248 ;  /* 0x000000ce9814723c */ /* 0x042fe200000810f8 */
[----:B------:R-:W-:Y:S04]  /*3bbf0*/  STL [R1+0x3468], R197 ;  /* 0x003468c501007387 */ /* 0x000fe80000100800 */
[----:B------:R-:W-:Y:S03]  /*3bc00*/  STL [R1+0x345c], R196 ;  /* 0x00345cc401007387 */ /* 0x000fe60000100800 */
[C---:B------:R-:W-:Y:S07]  /*3bc10*/  HMMA.1688.F32.TF32 R28, R152.reuse, R202, R180 ;  /* 0x000000ca981c723c */ /* 0x040fee00000810b4 */
[----:B------:R-:W-:Y:S04]  /*3bc20*/  STL.64 [R1+0x690], R24 ;  /* 0x0006901801007387 */ /* 0x000fe80000100a00 */
[----:B------:R1:W-:Y:S04]  /*3bc30*/  STL.64 [R1+0x698], R26 ;  /* 0x0006981a01007387 */ /* 0x0003e80000100a00 */
[----:B------:R-:W-:Y:S04]  /*3bc40*/  STL.64 [R1+0x680], R20 ;  /* 0x0006801401007387 */ /* 0x000fe80000100a00 */
[----:B------:R2:W-:Y:S01]  /*3bc50*/  STL.64 [R1+0x688], R22 ;  /* 0x0006881601007387 */ /* 0x0005e20000100a00 */
[C---:B-1----:R-:W-:Y:S08]  /*3bc60*/  HMMA.1688.F32.TF32 R24, R152.reuse, R198, R176 ;  /* 0x000000c69818723c */ /* 0x042ff000000810b0 */
[----:B--2---:R-:W-:Y:S01]  /*3bc70*/  HMMA.1688.F32.TF32 R20, R152, R194, R172 ;  /* 0x000000c29814723c */ /* 0x004fe200000810ac */
[----:B------:R-:W-:Y:S04]  /*3bc80*/  STL.64 [R1+0x670], R28 ;  /* 0x0006701c01007387 */ /* 0x000fe80000100a00 */
[----:B------:R1:W-:Y:S10]  /*3bc90*/  STL.64 [R1+0x678], R30 ;  /* 0x0006781e01007387 */ /* 0x0003f40000100a00 */
[----:B------:R-:W-:Y:S01]  /*3bca0*/  STL.64 [R1+0x660], R24 ;  /* 0x0006601801007387 */ /* 0x000fe20000100a00 */
[----:B-1----:R-:W-:Y:S03]  /*3bcb0*/  HMMA.1688.F32.TF32 R28, R148, R18, R168 ;  /* 0x00000012941c723c */ /* 0x002fe600000810a8 */
[----:B------:R1:W-:Y:S05]  /*3bcc0*/  STL.64 [R1+0x668], R26 ;  /* 0x0006681a01007387 */ /* 0x0003ea0000100a00 */
[----:B------:R-:W-:Y:S01]  /*3bcd0*/  IMAD.MOV.U32 R197, RZ, RZ, R20 ;  /* 0x000000ffffc57224 */ /* 0x000fe200078e0014 */
[----:B------:R-:W-:Y:S01]  /*3bce0*/  MOV R217, R21 ;  /* 0x0000001500d97202 */ /* 0x000fe20000000f00 */
[----:B------:R-:W-:-:S02]  /*3bcf0*/  IMAD.MOV.U32 R216, RZ, RZ, R22 ;  /* 0x000000ffffd87224 */ /* 0x000fc400078e0016 */
[----:B------:R-:W-:Y:S01]  /*3bd00*/  IMAD.MOV.U32 R196, RZ, RZ, R23 ;  /* 0x000000ffffc47224 */ /* 0x000fe200078e0017 */
[C---:B-1----:R-:W-:Y:S08]  /*3bd10*/  HMMA.1688.F32.TF32 R24, R148.reuse, R14, R164 ;  /* 0x0000000e9418723c */ /* 0x042ff000000810a4 */
[----:B------:R-:W-:Y:S01]  /*3bd20*/  HMMA.1688.F32.TF32 R20, R148, R42, R160 ;  /* 0x0000002a9414723c */ /* 0x000fe200000810a0 */
[----:B------:R-:W-:Y:S04]  /*3bd30*/  STL [R1+0x3470], R216 ;  /* 0x003470d801007387 */ /* 0x000fe80000100800 */
[----:B------:R-:W-:Y:S04]  /*3bd40*/  STL [R1+0x346c], R196 ;  /* 0x00346cc401007387 */ /* 0x000fe80000100800 */
[----:B------:R-:W-:Y:S04]  /*3bd50*/  STL.64 [R1+0x650], R28 ;  /* 0x0006501c01007387 */ /* 0x000fe80000100a00 */
[----:B------:R-:W-:Y:S04]  /*3bd60*/  STL.64 [R1+0x658], R30 ;  /* 0x0006581e01007387 */ /* 0x000fe80000100a00 */
[----:B------:R1:W-:Y:S04]  /*3bd70*/  STL.64 [R1+0x700], R24 ;  /* 0x0007001801007387 */ /* 0x0003e80000100a00 */
[----:B------:R2:W-:Y:S04]  /*3bd80*/  STL.64 [R1+0x708], R26 ;  /* 0x0007081a01007387 */ /* 0x0005e80000100a00 */
        /* <DEDUP_REMOVED lines=35> */
[----:B--2---:R-:W4:Y:S04]  /*3bfc0*/  LDL.LU R26, [R1+0x488] ;  /* 0x00048800011a7983 */ /* 0x004f280000300800 */
        /* <DEDUP_REMOVED lines=13> */
[----:B------:R-:W-:-:S03]  /*3c0a0*/  IMAD.MOV.U32 R216, RZ, RZ, R20 ;  /* 0x000000ffffd87224 */ /* 0x000fc600078e0014 */
[----:B------:R-:W4:Y:S01]  /*3c0b0*/  LDL.LU R132, [R1+0x460] ;  /* 0x0004600001847983 */ /* 0x000f220000300800 */
[----:B------:R-:W-:-:S03]  /*3c0c0*/  MOV R196, R21 ;  /* 0x0000001500c47202 */ /* 0x000fc60000000f00 */
[----:B------:R-:W4:Y:S04]  /*3c0d0*/  LDL.LU R133, [R1+0x464] ;  /* 0x0004640001857983 */ /* 0x000f280000300800 */
[----:B------:R-:W4:Y:S04]  /*3c0e0*/  LDL.LU R134, [R1+0x468] ;  /* 0x0004680001867983 */ /* 0x000f280000300800 */
[----:B------:R-:W4:Y:S04]  /*3c0f0*/  LDL.LU R135, [R1+0x46c] ;  /* 0x00046c0001877983 */ /* 0x000f280000300800 */
[----:B------:R-:W4:Y:S04]  /*3c100*/  LDL.LU R20, [R1+0x430] ;  /* 0x0004300001147983 */ /* 0x000f280000300800 */
        /* <DEDUP_REMOVED lines=24> */
[C---:B------:R-:W-:Y:S08]  /*3c290*/  HMMA.1688.F32.TF32 R64, R148.reuse, R10, R32 ;  /* 0x0000000a9440723c */ /* 0x040ff00000081020 */
[C---:B----4-:R-:W-:Y:S08]  /*3c2a0*/  HMMA.1688.F32.TF32 R32, R148.reuse, R6, R28 ;  /* 0x000000069420723c */ /* 0x050ff0000008101c */
        /* <DEDUP_REMOVED lines=8> */
[----:B------:R-:W2:Y:S04]  /*3c330*/  LDL.LU R160, [R1+0x2c0] ;  /* 0x0002c00001a07983 */ /* 0x000ea80000300800 */
[----:B------:R-:W-:Y:S04]  /*3c340*/  STL.64 [R1+0x860], R28 ;  /* 0x0008601c01007387 */ /* 0x000fe80000100a00 */
[----:B------:R1:W-:Y:S04]  /*3c350*/  STL.64 [R1+0x868], R30 ;  /* 0x0008681e01007387 */ /* 0x0003e80000100a00 */
[----:B------:R-:W-:Y:S01]  /*3c360*/  STL.64 [R1+0x850], R24 ;  /* 0x0008501801007387 */ /* 0x000fe20000100a00 */
[C---:B---3--:R-:W-:Y:S03]  /*3c370*/  HMMA.1688.F32.TF32 R20, R148.reuse, R218, R20 ;  /* 0x000000da9414723c */ /* 0x048fe60000081014 */
[----:B------:R3:W-:Y:S04]  /*3c380*/  STL.64 [R1+0x858], R26 ;  /* 0x0008581a01007387 */ /* 0x0007e80000100a00 */
[----:B------:R-:W2:Y:S01]  /*3c390*/  LDL.LU R161, [R1+0x2c4] ;  /* 0x0002c40001a17983 */ /* 0x000ea20000300800 */
[C---:B-1----:R-:W-:Y:S03]  /*3c3a0*/  HMMA.1688.F32.TF32 R28, R148.reuse, R214, R240 ;  /* 0x000000d6941c723c */ /* 0x042fe600000810f0 */
[----:B------:R-:W2:Y:S04]  /*3c3b0*/  LDL.LU R162, [R1+0x2c8] ;  /* 0x0002c80001a27983 */ /* 0x000ea80000300800 */
[----:B------:R-:W2:Y:S01]  /*3c3c0*/  LDL.LU R163, [R1+0x2cc] ;  /* 0x0002cc0001a37983 */ /* 0x000ea20000300800 */
[C---:B---3--:R-:W-:Y:S11]  /*3c3d0*/  HMMA.1688.F32.TF32 R24, R148.reuse, R222, R132 ;  /* 0x000000de9418723c */ /* 0x048ff60000081084 */
[----:B------:R-:W-:Y:S11]  /*3c3e0*/  @!UPT UIADD3 URZ, URZ, URZ, URZ ;  /* 0x0000003f3f3ff290 */ /* 0x000ff6000fffe03f */
[----:B------:R-:W-:Y:S01]  /*3c3f0*/  @!UPT UIADD3 URZ, URZ, URZ, URZ ;  /* 0x0000003f3f3ff290 */ /* 0x000fe2000fffe03f */
[----:B------:R-:W-:Y:S04]  /*3c400*/  STL.64 [R1+0x840], R24 ;  /* 0x0008401801007387 */ /* 0x000fe80000100a00 */
[----:B------:R1:W-:Y:S04]  /*3c410*/  STL.64 [R1+0x848], R26 ;  /* 0x0008481a01007387 */ /* 0x0003e80000100a00 */
[----:B------:R-:W-:Y:S04]  /*3c420*/  STL.64 [R1+0x830], R20 ;  /* 0x0008301401007387 */ /* 0x000fe80000100a00 */
[----:B------:R3:W-:Y:S01]  /*3c430*/  STL.64 [R1+0x838], R22 ;  /* 0x0008381601007387 */ /* 0x0007e20000100a00 */
[C---:B-1----:R-:W-:Y:S08]  /*3c440*/  HMMA.1688.F32.TF32 R24, R148.reuse, R210, R224 ;  /* 0x000000d29418723c */ /* 0x042ff000000810e0 */
[C---:B---3--:R-:W-:Y:S01]  /*3c450*/  HMMA.1688.F32.TF32 R20, R148.reuse, R206, R168 ;  /* 0x000000ce9414723c */ /* 0x048fe200000810a8 */
[----:B------:R-:W-:Y:S04]  /*3c460*/  STL.64 [R1+0x820], R28 ;  /* 0x0008201c01007387 */ /* 0x000fe80000100a00 */
[----:B------:R-:W-:Y:S04]  /*3c470*/  STL.64 [R1+0x828], R30 ;  /* 0x0008281e01007387 */ /* 0x000fe80000100a00 */
[----:B------:R-:W3:Y:S06]  /*3c480*/  LDL.LU R168, [R1+0x2a0] ;  /* 0x0002a00001a87983 */ /* 0x000eec0000300800 */
[----:B------:R-:W-:Y:S04]  /*3c490*/  STL.64 [R1+0x810], R24 ;  /* 0x0008101801007387 */ /* 0x000fe80000100a00 */
[----:B------:R-:W-:Y:S04]  /*3c4a0*/  STL.64 [R1+0x818], R26 ;  /* 0x0008181a01007387 */ /* 0x000fe80000100a00 */
[----:B------:R-:W-:Y:S04]  /*3c4b0*/  STL.64 [R1+0x800], R20 ;  /* 0x0008001401007387 */ /* 0x000fe80000100a00 */
[----:B------:R1:W-:Y:S04]  /*3c4c0*/  STL.64 [R1+0x808], R22 ;  /* 0x0008081601007387 */ /* 0x0003e80000100a00 */
[----:B------:R-:W3:Y:S04]  /*3c4d0*/  LDL.LU R169, [R1+0x2a4] ;  /* 0x0002a40001a97983 */ /* 0x000ee80000300800 */
[----:B------:R-:W3:Y:S04]  /*3c4e0*/  LDL.LU R170, [R1+0x2a8] ;  /* 0x0002a80001aa7983 */ /* 0x000ee80000300800 */
[----:B------:R-:W3:Y:S01]  /*3c4f0*/  LDL.LU R171, [R1+0x2ac] ;  /* 0x0002ac0001ab7983 */ /* 0x000ee20000300800 */
[C---:B-1----:R-:W-:Y:S08]  /*3c500*/  HMMA.1688.F32.TF32 R20, R148.reuse, R202, R236 ;  /* 0x000000ca9414723c */ /* 0x042ff000000810ec */
[C---:B------:R-:W-:Y:S08]  /*3c510*/  HMMA.1688.F32.TF32 R28, R148.reuse, R198, R232 ;  /* 0x000000c6941c723c */ /* 0x040ff000000810e8 */
[----:B------:R-:W-:Y:S07]  /*3c520*/  HMMA.1688.F32.TF32 R24, R148, R194, R228 ;  /* 0x000000c29418723c */ /* 0x000fee00000810e4 */
        /* <DEDUP_REMOVED lines=9> */
[C---:B----4-:R-:W-:Y:S03]  /*3c5c0*/  HMMA.1688.F32.TF32 R24, R156.reuse, R42, R180 ;  /* 0x0000002a9c18723c */ /* 0x050fe600000810b4 */
[----:B------:R1:W-:Y:S05]  /*3c5d0*/  STL.64 [R1+0x778], R22 ;  /* 0x0007781601007387 */ /* 0x0003ea0000100a00 */
[C---:B-1----:R-:W-:Y:S06]  /*3c5e0*/  HMMA.1688.F32.TF32 R20, R156.reuse, R38, R176 ;  /* 0x000000269c14723c */ /* 0x042fec00000810b0 */
[----:B------:R-:W-:Y:S04]  /*3c5f0*/  STL.64 [R1+0x760], R28 ;  /* 0x0007601c01007387 */ /* 0x000fe80000100a00 */
[----:B------:R-:W-:Y:S05]  /*3c600*/  STL.64 [R1+0x768], R30 ;  /* 0x0007681e01007387 */ /* 0x000fea0000100a00 */
[----:B------:R-:W-:Y:S04]  /*3c610*/  STL.64 [R1+0x7d0], R24 ;  /* 0x0007d01801007387 */ /* 0x000fe80000100a00 */
[----:B------:R1:W-:Y:S04]  /*3c620*/  STL.64 [R1+0x7d8], R26 ;  /* 0x0007d81a01007387 */ /* 0x0003e80000100a00 */
[----:B------:R4:W-:Y:S01]  /*3c630*/  STL.64 [R1+0x7c8], R22 ;  /* 0x0007c81601007387 */ /* 0x0009e20000100a00 */
[----:B------:R-:W-:Y:S01]  /*3c640*/  IMAD.MOV.U32 R204, RZ, RZ, R20 ;  /* 0x000000ffffcc7224 */ /* 0x000fe200078e0014 */
[----:B-1----:R-:W-:Y:S01]  /*3c650*/  HMMA.1688.F32.TF32 R24, R156, R10, R172 ;  /* 0x0000000a9c18723c */ /* 0x002fe200000810ac */
[----:B------:R-:W-:-:S07]  /*3c660*/  IMAD.MOV.U32 R205, RZ, RZ, R21 ;  /* 0x000000ffffcd7224 */ /* 0x000fce00078e0015 */
[----:B----4-:R-:W-:Y:S01]  /*3c670*/  HMMA.1688.F32.TF32 R20, R156, R6, R164 ;  /* 0x000000069c14723c */ /* 0x010fe200000810a4 */
[----:B------:R-:W-:Y:S04]  /*3c680*/  STL [R1+0x342c], R205 ;  /* 0x00342ccd01007387 */ /* 0x000fe80000100800 */
[----:B------:R-:W-:Y:S10]  /*3c690*/  STL [R1+0x3428], R204 ;  /* 0x003428cc01007387 */ /* 0x000ff40000100800 */
[----:B------:R-:W-:Y:S04]  /*3c6a0*/  STL.64 [R1+0x7b0], R24 ;  /* 0x0007b01801007387 */ /* 0x000fe80000100a00 */
[----:B------:R-:W-:Y:S04]  /*3c6b0*/  STL.64 [R1+0x7b8], R26 ;  /* 0x0007b81a01007387 */ /* 0x000fe80000100a00 */
[----:B------:R2:W-:Y:S04]  /*3c6c0*/  STL.64 [R1+0x7a8], R22 ;  /* 0x0007a81601007387 */ /* 0x0005e80000100a00 */
[----:B------:R-:W4:Y:S04]  /*3c6d0*/  LDL.LU R164, [R1+0x280] ;  /* 0x0002800001a47983 */ /* 0x000f280000300800 */
[----:B------:R-:W4:Y:S04]  /*3c6e0*/  LDL.LU R165, [R1+0x284] ;  /* 0x0002840001a57983 */ /* 0x000f280000300800 */
[----:B------:R-:W4:Y:S04]  /*3c6f0*/  LDL.LU R166, [R1+0x288] ;  /* 0x0002880001a67983 */ /* 0x000f280000300800 */
[----:B------:R-:W4:Y:S01]  /*3c700*/  LDL.LU R167, [R1+0x28c] ;  /* 0x00028c0001a77983 */ /* 0x000f220000300800 */
[----:B------:R-:W-:Y:S01]  /*3c710*/  IMAD.MOV.U32 R208, RZ, RZ, R20 ;  /* 0x000000ffffd07224 */ /* 0x000fe200078e0014 */
[----:B------:R-:W-:-:S05]  /*3c720*/  MOV R209, R21 ;  /* 0x0000001500d17202 */ /* 0x000fca0000000f00 */
[----:B------:R-:W-:Y:S04]  /*3c730*/  STL [R1+0x3434], R209 ;  /* 0x003434d101007387 */ /* 0x000fe80000100800 */
[----:B------:R-:W-:Y:S01]  /*3c740*/  STL [R1+0x3430], R208 ;  /* 0x003430d001007387 */ /* 0x000fe20000100800 */
[----:B--2---:R-:W-:Y:S01]  /*3c750*/  HMMA.1688.F32.TF32 R20, R156, R190, R160 ;  /* 0x000000be9c14723c */ /* 0x004fe200000810a0 */
[----:B------:R-:W-:Y:S02]  /*3c760*/  IMAD.MOV.U32 R176, RZ, RZ, R221 ;  /* 0x000000ffffb07224 */ /* 0x000fe400078e00dd */
[----:B------:R-:W-:Y:S01]  /*3c770*/  IMAD.MOV.U32 R177, RZ, RZ, R220 ;  /* 0x000000ffffb17224 */ /* 0x000fe200078e00dc */
[----:B------:R-:W-:Y:S01]  /*3c780*/  MOV R178, R189 ;  /* 0x000000bd00b27202 */ /* 0x000fe20000000f00 */
        /* <DEDUP_REMOVED lines=9> */
[----:B------:R-:W-:Y:S04]  /*3c820*/  LDS R191, [R3+0x9000] ;  /* 0x0090000003bf7984 */ /* 0x000fe80000000800 */
[----:B------:R-:W-:Y:S01]  /*3c830*/  IMAD.MOV.U32 R205, RZ, RZ, R20 ;  /* 0x000000ffffcd7224 */ /* 0x000fe200078e0014 */
[----:B------:R3:W-:Y:S01]  /*3c840*/  STL.64 [R1+0x758], R22 ;  /* 0x0007581601007387 */ /* 0x0007e20000100a00 */
[----:B------:R-:W-:-:S03]  /*3c850*/  IMAD.MOV.U32 R204, RZ, RZ, R21 ;  /* 0x000000ffffcc7224 */ /* 0x000fc600078e0015 */
[----:B------:R-:W2:Y:S04]  /*3c860*/  LDL.LU R160, [R1+0x260] ;  /* 0x0002600001a07983 */ /* 0x000ea80000300800 */
[----:B------:R-:W2:Y:S04]  /*3c870*/  LDL.LU R161, [R1+0x264] ;  /* 0x0002640001a17983 */ /* 0x000ea80000300800 */
[----:B------:R-:W2:Y:S04]  /*3c880*/  LDL.LU R162, [R1+0x268] ;  /* 0x0002680001a27983 */ /* 0x000ea80000300800 */
[----:B------:R-:W2:Y:S04]  /*3c890*/  LDL.LU R163, [R1+0x26c] ;  /* 0x00026c0001a37983 */ /* 0x000ea80000300800 */
[----:B------:R-:W-:Y:S04]  /*3c8a0*/  STL [R1+0x343c], R204 ;  /* 0x00343ccc01007387 */ /* 0x000fe80000100800 */
[----:B------:R-:W-:Y:S01]  /*3c8b0*/  STL [R1+0x3438], R205 ;  /* 0x003438cd01007387 */ /* 0x000fe20000100800 */
[----:B---3--:R-:W-:Y:S03]  /*3c8c0*/  HMMA.1688.F32.TF32 R20, R156, R186, R168 ;  /* 0x000000ba9c14723c */ /* 0x008fe600000810a8 */
[----:B------:R-:W-:Y:S04]  /*3c8d0*/  LDS R186, [R252+0x9080] ;  /* 0x00908000fcba7984 */ /* 0x000fe80000000800 */
[----:B------:R-:W-:Y:S11]  /*3c8e0*/  LDS R187, [R3+0x9080] ;  /* 0x0090800003bb7984 */ /* 0x000ff60000000800 */
[----:B------:R-:W-:Y:S05]  /*3c8f0*/  @!UPT UIADD3 URZ, URZ, URZ, URZ ;  /* 0x0000003f3f3ff290 */ /* 0x000fea000fffe03f */
[----:B------:R4:W-:Y:S04]  /*3c900*/  STL [R1+0x73c], R23 ;  /* 0x00073c1701007387 */ /* 0x0009e80000100800 */
        /* <DEDUP_REMOVED lines=8> */
[----:B------:R-:W-:Y:S01]  /*3c990*/  IMAD.MOV.U32 R212, RZ, RZ, R20 ;  /* 0x000000ffffd47224 */ /* 0x000fe200078e0014 */
[----:B------:R-:W-:Y:S01]  /*3c9a0*/  MOV R213, R21 ;  /* 0x0000001500d57202 */ /* 0x000fe20000000f00 */
[----:B------:R-:W-:-:S05]  /*3c9b0*/  IMAD.MOV.U32 R208, RZ, RZ, R22 ;  /* 0x000000ffffd07224 */ /* 0x000fca00078e0016 */
[----:B------:R-:W-:Y:S04]  /*3c9c0*/  STL [R1+0x3448], R208 ;  /* 0x003448d001007387 */ /* 0x000fe80000100800 */
[----:B------:R-:W-:Y:S04]  /*3c9d0*/  STL [R1+0x3444], R213 ;  /* 0x003444d501007387 */ /* 0x000fe80000100800 */
[----:B------:R1:W-:Y:S01]  /*3c9e0*/  STL [R1+0x3440], R212 ;  /* 0x003440d401007387 */ /* 0x0003e20000100800 */
[C---:B----4-:R-:W-:Y:S11]  /*3c9f0*/  HMMA.1688.F32.TF32 R20, R156.reuse, R222, R164 ;  /* 0x000000de9c14723c */ /* 0x050ff600000810a4 */
[----:B------:R-:W-:Y:S11]  /*3ca00*/  @!UPT UIADD3 URZ, URZ, URZ, URZ ;  /* 0x0000003f3f3ff290 */ /* 0x000ff6000fffe03f */
[----:B------:R-:W-:Y:S01]  /*3ca10*/  @!UPT UIADD3 URZ, URZ, URZ, URZ ;  /* 0x0000003f3f3ff290 */ /* 0x000fe2000fffe03f */
[----:B------:R-:W-:Y:S04]  /*3ca20*/  STL.64 [R1+0x710], R20 ;  /* 0x0007101401007387 */ /* 0x000fe80000100a00 */
[----:B------:R-:W-:Y:S04]  /*3ca30*/  STL.64 [R1+0x718], R22 ;  /* 0x0007181601007387 */ /* 0x000fe80000100a00 */
[----:B------:R-:W4:Y:S01]  /*3ca40*/  LDL R251, [R1+0x9c0] ;  /* 0x0009c00001fb7983 */ /* 0x000f220000100800 */
[----:B--2---:R-:W-:Y:S07]  /*3ca50*/  HMMA.1688.F32.TF32 R220, R156, R218, R160 ;  /* 0x000000da9cdc723c */ /* 0x004fee00000810a0 */
[----:B------:R-:W-:Y:S01]  /*3ca60*/  MOV R162, R5 ;  /* 0x0000000500a27202 */ /* 0x000fe20000000f00 */
[----:B------:R-:W-:Y:S01]  /*3ca70*/  IMAD.MOV.U32 R163, RZ, RZ, R4 ;  /* 0x000000ffffa37224 */ /* 0x000fe200078e0004 */
[----:B------:R-:W-:Y:S01]  /*3ca80*/  MOV R166, R13 ;  /* 0x0000000d00a67202 */ /* 0x000fe20000000f00 */
[----:B------:R-:W-:-:S02]  /*3ca90*/  IMAD.MOV.U32 R164, RZ, RZ, R17 ;  /* 0x000000ffffa47224 */ /* 0x000fc400078e0011 */
[----:B------:R-:W-:Y:S02]  /*3caa0*/  IMAD.MOV.U32 R165, RZ, RZ, R16 ;  /* 0x000000ffffa57224 */ /* 0x000fe400078e0010 */
[----:B------:R-:W-:Y:S01]  /*3cab0*/  IMAD.MOV.U32 R167, RZ, RZ, R12 ;  /* 0x000000ffffa77224 */ /* 0x000fe200078e000c */
[C---:B---3--:R-:W-:Y:S11]  /*3cac0*/  HMMA.1688.F32.TF32 R4, R156.reuse, R214, R180 ;  /* 0x000000d69c04723c */ /* 0x048ff600000810b4 */
[----:B------:R-:W-:Y:S11]  /*3cad0*/  @!UPT UIADD3 URZ, URZ, URZ, URZ ;  /* 0x0000003f3f3ff290 */ /* 0x000ff6000fffe03f */
[----:B------:R-:W-:Y:S02]  /*3cae0*/  @!UPT UIADD3 URZ, URZ, URZ, URZ ;  /* 0x0000003f3f3ff290 */ /* 0x000fe4000fffe03f */
[----:B------:R-:W-:Y:S01]  /*3caf0*/  IMAD.MOV.U32 R205, RZ, RZ, R4 ;  /* 0x000000ffffcd7224 */ /* 0x000fe200078e0004 */
[----:B------:R-:W-:Y:S01]  /*3cb00*/  MOV R215, R6 ;  /* 0x0000000600d77202 */ /* 0x000fe20000000f00 */
[----:B------:R-:W-:Y:S02]  /*3cb10*/  IMAD.MOV.U32 R209, RZ, RZ, R5 ;  /* 0x000000ffffd17224 */ /* 0x000fe400078e0005 */
[----:B------:R-:W-:Y:S02]  /*3cb20*/  IMAD.MOV.U32 R214, RZ, RZ, R7 ;  /* 0x000000ffffd67224 */ /* 0x000fe400078e0007 */
[C---:B------:R-:W-:Y:S01]  /*3cb30*/  HMMA.1688.F32.TF32 R4, R156.reuse, R210, R176 ;  /* 0x000000d29c04723c */ /* 0x040fe200000810b0 */
[----:B------:R-:W-:Y:S11]  /*3cb40*/  IMAD.MOV.U32 R160, RZ, RZ, R9 ;  /* 0x000000ffffa07224 */ /* 0x000ff600078e0009 */
[----:B------:R-:W-:Y:S11]  /*3cb50*/  @!UPT UIADD3 URZ, URZ, URZ, URZ ;  /* 0x0000003f3f3ff290 */ /* 0x000ff6000fffe03f */
[----:B------:R-:W-:Y:S01]  /*3cb60*/  @!UPT UIADD3 URZ, URZ, URZ, URZ ;  /* 0x0000003f3f3ff290 */ /* 0x000fe2000fffe03f */
[----:B-1----:R-:W-:Y:S01]  /*3cb70*/  IMAD.MOV.U32 R212, RZ, RZ, R4 ;  /* 0x000000ffffd47224 */ /* 0x002fe200078e0004 */
[----:B------:R-:W-:Y:S01]  /*3cb80*/  MOV R211, R6 ;  /* 0x0000000600d37202 */ /* 0x000fe20000000f00 */
[----:B------:R-:W-:Y:S02]  /*3cb90*/  IMAD.MOV.U32 R204, RZ, RZ, R5 ;  /* 0x000000ffffcc7224 */ /* 0x000fe400078e0005 */
[----:B------:R-:W-:Y:S02]  /*3cba0*/  IMAD.MOV.U32 R210, RZ, RZ, R7 ;  /* 0x000000ffffd27224 */ /* 0x000fe400078e0007 */
[----:B------:R-:W-:Y:S01]  /*3cbb0*/  HMMA.1688.F32.TF32 R4, R156, R202, R168 ;  /* 0x000000ca9c04723c */ /* 0x000fe200000810a8 */
[----:B------:R-:W-:-:S07]  /*3cbc0*/  IMAD.MOV.U32 R161, RZ, RZ, R8 ;  /* 0x000000ffffa17224 */ /* 0x000fce00078e0008 */
[C---:B------:R-:W-:Y:S11]  /*3cbd0*/  HMMA.1688.F32.TF32 R8, R156.reuse, R206, R172 ;  /* 0x000000ce9c08723c */ /* 0x040ff600000810ac */
[----:B------:R-:W-:Y:S05]  /*3cbe0*/  @!UPT UIADD3 URZ, URZ, URZ, URZ ;  /* 0x0000003f3f3ff290 */ /* 0x000fea000fffe03f */
[----:B------:R-:W-:Y:S01]  /*3cbf0*/  IMAD.MOV.U32 R192, RZ, RZ, R4 ;  /* 0x000000ffffc07224 */ /* 0x000fe200078e0004 */
[----:B------:R-:W-:Y:S01]  /*3cc00*/  MOV R207, R6 ;  /* 0x0000000600cf7202 */ /* 0x000fe20000000f00 */
[----:B------:R-:W-:Y:S02]  /*3cc10*/  IMAD.MOV.U32 R193, RZ, RZ, R5 ;  /* 0x000000ffffc17224 */ /* 0x000fe400078e0005 */
[----:B------:R-:W-:Y:S02]  /*3cc20*/  IMAD.MOV.U32 R206, RZ, RZ, R7 ;  /* 0x000000ffffce7224 */ /* 0x000fe400078e0007 */
[----:B------:R-:W-:Y:S01]  /*3cc30*/  HMMA.1688.F32.TF32 R4, R156, R198, R164 ;  /* 0x000000c69c04723c */ /* 0x000fe200000810a4 */
[----:B------:R-:W-:Y:S04]  /*3cc40*/  STL [R1+0x3414], R220 ;  /* 0x003414dc01007387 */ /* 0x000fe80000100800 */
[----:B------:R-:W-:Y:S04]  /*3cc50*/  STL [R1+0x3410], R221 ;  /* 0x003410dd01007387 */ /* 0x000fe80000100800 */
[----:B------:R-:W-:Y:S04]  /*3cc60*/  STL [R1+0x340c], R222 ;  /* 0x00340cde01007387 */ /* 0x000fe80000100800 */
[----:B------:R-:W-:Y:S04]  /*3cc70*/  STL [R1+0x3408], R223 ;  /* 0x003408df01007387 */ /* 0x000fe80000100800 */
[----:B------:R-:W-:Y:S04]  /*3cc80*/  STL [R1+0x3458], R214 ;  /* 0x003458d601007387 */ /* 0x000fe80000100800 */
[----:B------:R-:W-:Y:S04]  /*3cc90*/  STL [R1+0x3454], R215 ;  /* 0x003454d701007387 */ /* 0x000fe80000100800 */
[----:B------:R1:W-:Y:S01]  /*3cca0*/  STL [R1+0x3450], R209 ;  /* 0x003450d101007387 */ /* 0x0003e20000100800 */
[----:B------:R-:W-:Y:S01]  /*3ccb0*/  MOV R208, R6 ;  /* 0x0000000600d07202 */ /* 0x000fe20000000f00 */
[----:B------:R-:W-:-:S02]  /*3ccc0*/  IMAD.MOV.U32 R213, RZ, RZ, R7 ;  /* 0x000000ffffd57224 */ /* 0x000fc400078e0007 */
[----:B------:R2:W-:Y:S01]  /*3ccd0*/  STL [R1+0x344c], R205 ;  /* 0x00344ccd01007387 */ /* 0x0005e20000100800 */
[----:B-1----:R-:W-:Y:S02]  /*3cce0*/  IMAD.MOV.U32 R209, RZ, RZ, R4 ;  /* 0x000000ffffd17224 */ /* 0x002fe400078e0004 */
[----:B--2---:R-:W-:Y:S02]  /*3ccf0*/  IMAD.MOV.U32 R205, RZ, RZ, R5 ;  /* 0x000000ffffcd7224 */ /* 0x004fe400078e0005 */
[----:B------:R-:W-:Y:S01]  /*3cd00*/  HMMA.1688.F32.TF32 R4, R156, R194, R160 ;  /* 0x000000c29c04723c */ /* 0x000fe200000810a0 */
[----:B------:R-:W-:Y:S04]  /*3cd10*/  STL.64 [R1+0x5e0], R8 ;  /* 0x0005e00801007387 */ /* 0x000fe80000100a00 */
[----:B------:R-:W-:Y:S04]  /*3cd20*/  STL.64 [R1+0x5e8], R10 ;  /* 0x0005e80a01007387 */ /* 0x000fe80000100a00 */
[----:B----4-:R-:W1:Y:S04]  /*3cd30*/  LDSM.16.M88.4 R180, [R251+0x40080] ;  /* 0x04008000fbb4783b */ /* 0x010e680000000200 */
[----:B------:R-:W2:Y:S04]  /*3cd40*/  LDSM.16.M88.4 R176, [R251+0x42080] ;  /* 0x04208000fbb0783b */ /* 0x000ea80000000200 */
[----:B------:R-:W3:Y:S07]  /*3cd50*/  LDSM.16.M88.4 R8, [R251+0x44080] ;  /* 0x04408000fb08783b */ /* 0x000eee0000000200 */
[----:B------:R-:W-:Y:S01]  /*3cd60*/  IMAD.MOV.U32 R214, RZ, RZ, R4 ;  /* 0x000000ffffd67224 */ /* 0x000fe200078e0004 */
[----:B------:R-:W-:Y:S01]  /*3cd70*/  MOV R195, R6 ;  /* 0x0000000600c37202 */ /* 0x000fe20000000f00 */
[----:B------:R-:W-:Y:S01]  /*3cd80*/  IMAD.MOV.U32 R215, RZ, RZ, R5 ;  /* 0x000000ffffd77224 */ /* 0x000fe200078e0005 */
[----:B------:R-:W-:Y:S01]  /*3cd90*/  LDSM.16.M88.4 R172, [R251+0x48080] ;  /* 0x04808000fbac783b */ /* 0x000fe20000000200 */
[----:B------:R-:W-:-:S03]  /*3cda0*/  IMAD.MOV.U32 R194, RZ, RZ, R7 ;  /* 0x000000ffffc27224 */ /* 0x000fc600078e0007 */
[----:B------:R-:W4:Y:S04]  /*3cdb0*/  LDSM.16.M88.4 R4, [R251+0x46080] ;  /* 0x04608000fb04783b */ /* 0x000f280000000200 */
[----:B------:R-:W1:Y:S04]  /*3cdc0*/  LDSM.16.M88.4 R168, [R251+0x4a080] ;  /* 0x04a08000fba8783b */ /* 0x000e680000000200 */
[----:B------:R-:W2:Y:S04]  /*3cdd0*/  LDSM.16.M88.4 R164, [R251+0x4c080] ;  /* 0x04c08000fba4783b */ /* 0x000ea80000000200 */
[----:B------:R-:W2:Y:S04]  /*3cde0*/  LDSM.16.M88.4 R160, [R251+0x4e080] ;  /* 0x04e08000fba0783b */ /* 0x000ea80000000200 */
[----:B------:R-:W3:Y:S04]  /*3cdf0*/  LDSM.16.M88.4 R156, [R251+0x50080] ;  /* 0x05008000fb9c783b */ /* 0x000ee80000000200 */
[----:B------:R-:W3:Y:S04]  /*3ce00*/  LDSM.16.M88.4 R152, [R251+0x52080] ;  /* 0x05208000fb98783b */ /* 0x000ee80000000200 */
[----:B------:R-:W4:Y:S04]  /*3ce10*/  LDSM.16.M88.4 R148, [R251+0x54080] ;  /* 0x05408000fb94783b */ /* 0x000f280000000200 */
[----:B------:R-:W4:Y:S04]  /*3ce20*/  LDSM.16.M88.4 R40, [R251+0x56080] ;  /* 0x05608000fb28783b */ /* 0x000f280000000200 */
[----:B------:R-:W4:Y:S04]  /*3ce30*/  LDSM.16.M88.4 R36, [R251+0x58080] ;  /* 0x05808000fb24783b */ /* 0x000f280000000200 */
[----:B------:R-:W4:Y:S04]  /*3ce40*/  LDSM.16.M88.4 R16, [R251+0x5a080] ;  /* 0x05a08000fb10783b */ /* 0x000f280000000200 */
[----:B------:R-:W4:Y:S04]  /*3ce50*/  LDSM.16.M88.4 R12, [R251+0x5c080] ;  /* 0x05c08000fb0c783b */ /* 0x000f280000000200 */
[----:B-1----:R-:W-:Y:S04]  /*3ce60*/  STL [R1+0x341c], R182 ;  /* 0x00341cb601007387 */ /* 0x002fe80000100800 */
[----:B------:R-:W-:Y:S04]  /*3ce70*/  STL [R1+0x3418], R183 ;  /* 0x003418b701007387 */ /* 0x000fe80000100800 */
[----:B--2---:R-:W-:Y:S04]  /*3ce80*/  STL [R1+0x3424], R178 ;  /* 0x003424b201007387 */ /* 0x004fe80000100800 */
[----:B------:R-:W-:Y:S04]  /*3ce90*/  STL [R1+0x3420], R179 ;  /* 0x003420b301007387 */ /* 0x000fe80000100800 */
[----:B---3--:R-:W-:Y:S04]  /*3cea0*/  STL [R1+0x32f0], R10 ;  /* 0x0032f00a01007387 */ /* 0x008fe80000100800 */
[----:B------:R-:W-:Y:S04]  /*3ceb0*/  STL [R1+0x32ec], R11 ;  /* 0x0032ec0b01007387 */ /* 0x000fe80000100800 */
[----:B----4-:R-:W-:Y:S04]  /*3cec0*/  STL [R1+0x32f8], R6 ;  /* 0x0032f80601007387 */ /* 0x010fe80000100800 */
[----:B------:R-:W-:Y:S04]  /*3ced0*/  STL [R1+0x32f4], R7 ;  /* 0x0032f40701007387 */ /* 0x000fe80000100800 */
        /* <DEDUP_REMOVED lines=26> */
[----:B------:R-:W3:Y:S04]  /*3d080*/  LDL.LU R248, [R1+0x2d0] ;  /* 0x0002d00001f87983 */ /* 0x000ee80000300800 */
[----:B------:R1:W4:Y:S04]  /*3d090*/  LDSM.16.M88.4 R236, [R251+0x5e080] ;  /* 0x05e08000fbec783b */ /* 0x0003280000000200 */
[----:B------:R-:W3:Y:S04]  /*3d0a0*/  LDL.LU R249, [R1+0x2d4] ;  /* 0x0002d40001f97983 */ /* 0x000ee80000300800 */
[----:B------:R-:W3:Y:S01]  /*3d0b0*/  LDL.LU R184, [R1+0x35c4] ;  /* 0x0035c40001b87983 */ /* 0x000ee20000300800 */
[----:B-1----:R-:W-:-:S03]  /*3d0c0*/  IMAD.MOV.U32 R251, RZ, RZ, R185 ;  /* 0x000000fffffb7224 */ /* 0x002fc600078e00b9 */
        /* <DEDUP_REMOVED lines=19> */
[----:B----4-:R-:W-:Y:S04]  /*3d200*/  STL [R1+0x3344], R238 ;  /* 0x003344ee01007387 */ /* 0x010fe80000100800 */
[----:B------:R-:W-:Y:S01]  /*3d210*/  STL [R1+0x3340], R239 ;  /* 0x003340ef01007387 */ /* 0x000fe20000100800 */
[----:B--2---:R-:W-:Y:S03]  /*3d220*/  HMMA.1688.F32.TF32 R24, R188, R180, R228 ;  /* 0x000000b4bc18723c */ /* 0x004fe600000810e4 */
[----:B------:R-:W2:Y:S04]  /*3d230*/  LDL.LU R228, [R1+0x290] ;  /* 0x0002900001e47983 */ /* 0x000ea80000300800 */
[----:B------:R-:W2:Y:S04]  /*3d240*/  LDL.LU R229, [R1+0x294] ;  /* 0x0002940001e57983 */ /* 0x000ea80000300800 */
[----:B------:R-:W2:Y:S04]  /*3d250*/  LDL.LU R230, [R1+0x298] ;  /* 0x0002980001e67983 */ /* 0x000ea80000300800 */
[----:B------:R-:W2:Y:S04]  /*3d260*/  LDL.LU R231, [R1+0x29c] ;  /* 0x00029c0001e77983 */ /* 0x000ea80000300800 */
[----:B------:R-:W4:Y:S04]  /*3d270*/  LDL.LU R224, [R1+0x2b0] ;  /* 0x0002b00001e07983 */ /* 0x000f280000300800 */
[----:B------:R-:W4:Y:S01]  /*3d280*/  LDL.LU R225, [R1+0x2b4] ;  /* 0x0002b40001e17983 */ /* 0x000f220000300800 */
[----:B------:R-:W-:Y:S01]  /*3d290*/  IMAD.MOV.U32 R220, RZ, RZ, R24 ;  /* 0x000000ffffdc7224 */ /* 0x000fe200078e0018 */
[----:B------:R-:W-:Y:S01]  /*3d2a0*/  MOV R222, R26 ;  /* 0x0000001a00de7202 */ /* 0x000fe20000000f00 */
[----:B------:R-:W-:Y:S01]  /*3d2b0*/  IMAD.MOV.U32 R221, RZ, RZ, R25 ;  /* 0x000000ffffdd7224 */ /* 0x000fe200078e0019 */
[----:B------:R-:W4:Y:S01]  /*3d2c0*/  LDL.LU R226, [R1+0x2b8] ;  /* 0x0002b80001e27983 */ /* 0x000f220000300800 */
[----:B------:R-:W-:-:S03]  /*3d2d0*/  IMAD.MOV.U32 R223, RZ, RZ, R27 ;  /* 0x000000ffffdf7224 */ /* 0x000fc600078e001b */
[----:B------:R-:W4:Y:S01]  /*3d2e0*/  LDL.LU R227, [R1+0x2bc] ;  /* 0x0002bc0001e37983 */ /* 0x000f220000300800 */
[C---:B---3--:R-:W-:Y:S08]  /*3d2f0*/  HMMA.1688.F32.TF32 R24, R188.reuse, R176, R132 ;  /* 0x000000b0bc18723c */ /* 0x048ff00000081084 */
[C---:B------:R-:W-:Y:S01]  /*3d300*/  HMMA.1688.F32.TF32 R28, R188.reuse, R8, R232 ;  /* 0x00000008bc1c723c */ /* 0x040fe200000810e8 */
[----:B------:R-:W3:Y:S11]  /*3d310*/  LDL.LU R232, [R1+0x270] ;  /* 0x0002700001e87983 */ /* 0x000ef60000300800 */
[----:B------:R-:W-:Y:S04]  /*3d320*/  @!UPT UIADD3 URZ, URZ, URZ, URZ ;  /* 0x0000003f3f3ff290 */ /* 0x000fe8000fffe03f */
[----:B------:R-:W-:Y:S01]  /*3d330*/  IMAD.MOV.U32 R178, RZ, RZ, R24 ;  /* 0x000000ffffb27224 */ /* 0x000fe200078e0018 */
[----:B------:R-:W-:Y:S01]  /*3d340*/  MOV R182, R26 ;  /* 0x0000001a00b67202 */ /* 0x000fe20000000f00 */
[----:B------:R-:W-:Y:S02]  /*3d350*/  IMAD.MOV.U32 R179, RZ, RZ, R25 ;  /* 0x000000ffffb37224 */ /* 0x000fe400078e0019 */
[----:B------:R-:W-:Y:S02]  /*3d360*/  IMAD.MOV.U32 R183, RZ, RZ, R27 ;  /* 0x000000ffffb77224 */ /* 0x000fe400078e001b */
[C---:B------:R-:W-:Y:S01]  /*3d370*/  HMMA.1688.F32.TF32 R24, R188.reuse, R4, R244 ;  /* 0x00000004bc18723c */ /* 0x040fe200000810f4 */
[----:B------:R-:W-:Y:S04]  /*3d380*/  STL.64 [R1+0x570], R28 ;  /* 0x0005701c01007387 */ /* 0x000fe80000100a00 */
[----:B------:R-:W-:Y:S11]  /*3d390*/  STL.64 [R1+0x578], R30 ;  /* 0x0005781e01007387 */ /* 0x000ff60000100a00 */
[----:B------:R-:W-:Y:S07]  /*3d3a0*/  @!UPT UIADD3 URZ, URZ, URZ, URZ ;  /* 0x0000003f3f3ff290 */ /* 0x000fee000fffe03f */
[----:B------:R-:W-:Y:S04]  /*3d3b0*/  STL.64 [R1+0x550], R24 ;  /* 0x0005501801007387 */ /* 0x000fe80000100a00 */
[----:B------:R1:W-:Y:S04]  /*3d3c0*/  STL.64 [R1+0x558], R26 ;  /* 0x0005581a01007387 */ /* 0x0003e80000100a00 */
[----:B------:R-:W3:Y:S04]  /*3d3d0*/  LDL.LU R233, [R1+0x274] ;  /* 0x0002740001e97983 */ /* 0x000ee80000300800 */
[----:B------:R-:W3:Y:S04]  /*3d3e0*/  LDL.LU R234, [R1+0x278] ;  /* 0x0002780001ea7983 */ /* 0x000ee80000300800 */
[----:B------:R-:W3:Y:S04]  /*3d3f0*/  LDL.LU R235, [R1+0x27c] ;  /* 0x00027c0001eb7983 */ /* 0x000ee80000300800 */
[----:B------:R-:W3:Y:S04]  /*3d400*/  LDL.LU R244, [R1+0x250] ;  /* 0x0002500001f47983 */ /* 0x000ee80000300800 */
[----:B------:R-:W3:Y:S04]  /*3d410*/  LDL.LU R245, [R1+0x254] ;  /* 0x0002540001f57983 */ /* 0x000ee80000300800 */
[----:B------:R-:W3:Y:S04]  /*3d420*/  LDL.LU R246, [R1+0x258] ;  /* 0x0002580001f67983 */ /* 0x000ee80000300800 */
[----:B------:R-:W3:Y:S01]  /*3d430*/  LDL.LU R247, [R1+0x25c] ;  /* 0x00025c0001f77983 */ /* 0x000ee20000300800 */
[----:B------:R-:W-:Y:S01]  /*3d440*/  MOV R22, R185 ;  /* 0x000000b900167202 */ /* 0x000fe20000000f00 */
[----:B------:R-:W-:Y:S01]  /*3d450*/  IMAD.MOV.U32 R23, RZ, RZ, R184 ;  /* 0x000000ffff177224 */ /* 0x000fe200078e00b8 */
[C---:B-1----:R-:W-:Y:S01]  /*3d460*/  HMMA.1688.F32.TF32 R24, R188.reuse, R168, R240 ;  /* 0x000000a8bc18723c */ /* 0x042fe200000810f0 */
[----:B------:R-:W-:Y:S04]  /*3d470*/  LDS R184, [R252+0x8080] ;  /* 0x00808000fcb87984 */ /* 0x000fe80000000800 */
[----:B------:R-:W1:Y:S03]  /*3d480*/  LDS R185, [R3+0x8080] ;  /* 0x0080800003b97984 */ /* 0x000e660000000800 */
[C---:B------:R-:W-:Y:S08]  /*3d490*/  HMMA.1688.F32.TF32 R28, R188.reuse, R172, R20 ;  /* 0x000000acbc1c723c */ /* 0x040ff00000081014 */
[----:B------:R-:W-:Y:S11]  /*3d4a0*/  HMMA.1688.F32.TF32 R20, R188, R164, R248 ;  /* 0x000000a4bc14723c */ /* 0x000ff600000810f8 */
[----:B------:R-:W-:Y:S04]  /*3d4b0*/  @!UPT UIADD3 URZ, URZ, URZ, URZ ;  /* 0x0000003f3f3ff290 */ /* 0x000fe8000fffe03f */
[----:B------:R-:W-:Y:S04]  /*3d4c0*/  STL.64 [R1+0x510], R28 ;  /* 0x0005101c01007387 */ /* 0x000fe80000100a00 */
[----:B------:R-:W-:Y:S04]  /*3d4d0*/  STL.64 [R1+0x518], R30 ;  /* 0x0005181e01007387 */ /* 0x000fe80000100a00 */
[----:B------:R-:W-:Y:S04]  /*3d4e0*/  STL.64 [R1+0x500], R24 ;  /* 0x0005001801007387 */ /* 0x000fe80000100a00 */
[----:B------:R4:W-:Y:S04]  /*3d4f0*/  STL.64 [R1+0x508], R26 ;  /* 0x0005081a01007387 */ /* 0x0009e80000100a00 */
[----:B------:R-:W3:Y:S04]  /*3d500*/  LDL.LU R248, [R1+0x230] ;  /* 0x0002300001f87983 */ /* 0x000ee80000300800 */
[----:B------:R-:W3:Y:S04]  /*3d510*/  LDL.LU R249, [R1+0x234] ;  /* 0x0002340001f97983 */ /* 0x000ee80000300800 */
[----:B------:R-:W3:Y:S04]  /*3d520*/  LDL.LU R250, [R1+0x238] ;  /* 0x0002380001fa7983 */ /* 0x000ee80000300800 */
[----:B------:R-:W3:Y:S01]  /*3d530*/  LDL.LU R251, [R1+0x23c] ;  /* 0x00023c0001fb7983 */ /* 0x000ee20000300800 */
[----:B------:R-:W-:Y:S01]  /*3d540*/  IMAD.MOV.U32 R15, RZ, RZ, R23 ;  /* 0x000000ffff0f7224 */ /* 0x000fe200078e0017 */
[----:B------:R-:W-:Y:S01]  /*3d550*/  MOV R14, R22 ;  /* 0x00000016000e7202 */ /* 0x000fe20000000f00 */
[----:B------:R-:W-:-:S02]  /*3d560*/  IMAD.MOV.U32 R239, RZ, RZ, R21 ;  /* 0x000000ffffef7224 */ /* 0x000fc400078e0015 */
[----:B------:R-:W-:Y:S01]  /*3d570*/  IMAD.MOV.U32 R238, RZ, RZ, R20 ;  /* 0x000000ffffee7224 */ /* 0x000fe200078e0014 */
[----:B------:R-:W-:Y:S04]  /*3d580*/  STL [R1+0x3354], R15 ;  /* 0x0033540f01007387 */ /* 0x000fe80000100800 */
[----:B------:R-:W-:Y:S04]  /*3d590*/  STL [R1+0x3350], R14 ;  /* 0x0033500e01007387 */ /* 0x000fe80000100800 */
[----:B------:R-:W-:Y:S04]  /*3d5a0*/  STL [R1+0x334c], R239 ;  /* 0x00334cef01007387 */ /* 0x000fe80000100800 */
[----:B------:R1:W-:Y:S01]  /*3d5b0*/  STL [R1+0x3348], R238 ;  /* 0x003348ee01007387 */ /* 0x0003e20000100800 */
[C---:B----4-:R-:W-:Y:S08]  /*3d5c0*/  HMMA.1688.F32.TF32 R24, R188.reuse, R160, R224 ;  /* 0x000000a0bc18723c */ /* 0x050ff000000810e0 */
[----:B--2---:R-:W-:Y:S11]  /*3d5d0*/  HMMA.1688.F32.TF32 R20, R188, R156, R228 ;  /* 0x0000009cbc14723c */ /* 0x004ff600000810e4 */
[----:B------:R-:W-:Y:S04]  /*3d5e0*/  @!UPT UIADD3 URZ, URZ, URZ, URZ ;  /* 0x0000003f3f3ff290 */ /* 0x000fe8000fffe03f */
[----:B------:R-:W-:Y:S04]  /*3d5f0*/  STL.64 [R1+0x4e0], R24 ;  /* 0x0004e01801007387 */ /* 0x000fe80000100a00 */
[----:B------:R3:W-:Y:S04]  /*3d600*/  STL.64 [R1+0x4e8], R26 ;  /* 0x0004e81a01007387 */ /* 0x0007e80000100a00 */
[----:B------:R-:W2:Y:S04]  /*3d610*/  LDL.LU R228, [R1+0x210] ;  /* 0x0002100001e47983 */ /* 0x000ea80000300800 */
[----:B------:R-:W2:Y:S04]  /*3d620*/  LDL.LU R229, [R1+0x214] ;  /* 0x0002140001e57983 */ /* 0x000ea80000300800 */
[----:B------:R-:W2:Y:S04]  /*3d630*/  LDL.LU R230, [R1+0x218] ;  /* 0x0002180001e67983 */ /* 0x000ea80000300800 */
[----:B------:R-:W2:Y:S01]  /*3d640*/  LDL.LU R231, [R1+0x21c] ;  /* 0x00021c0001e77983 */ /* 0x000ea20000300800 */
[----:B-1----:R-:W-:Y:S01]  /*3d650*/  IMAD.MOV.U32 R238, RZ, RZ, R23 ;  /* 0x000000ffffee7224 */ /* 0x002fe200078e0017 */
[----:B------:R-:W-:Y:S01]  /*3d660*/  MOV R239, R22 ;  /* 0x0000001600ef7202 */ /* 0x000fe20000000f00 */
[----:B------:R-:W-:-:S02]  /*3d670*/  IMAD.MOV.U32 R15, RZ, RZ, R20 ;  /* 0x000000ffff0f7224 */ /* 0x000fc400078e0014 */
[----:B------:R-:W-:Y:S01]  /*3d680*/  IMAD.MOV.U32 R14, RZ, RZ, R21 ;  /* 0x000000ffff0e7224 */ /* 0x000fe200078e0015 */
[----:B------:R1:W-:Y:S04]  /*3d690*/  STL [R1+0x3364], R238 ;  /* 0x003364ee01007387 */ /* 0x0003e80000100800 */
[----:B------:R-:W-:Y:S04]  /*3d6a0*/  STL [R1+0x3360], R239 ;  /* 0x003360ef01007387 */ /* 0x000fe80000100800 */
[----:B------:R4:W-:Y:S04]  /*3d6b0*/  STL [R1+0x335c], R15 ;  /* 0x00335c0f01007387 */ /* 0x0009e80000100800 */
[----:B------:R1:W-:Y:S01]  /*3d6c0*/  STL [R1+0x3358], R14 ;  /* 0x0033580e01007387 */ /* 0x0003e20000100800 */
[C---:B---3--:R-:W-:Y:S08]  /*3d6d0*/  HMMA.1688.F32.TF32 R24, R188.reuse, R152, R232 ;  /* 0x00000098bc18723c */ /* 0x048ff000000810e8 */
[----:B------:R-:W-:Y:S11]  /*3d6e0*/  HMMA.1688.F32.TF32 R20, R188, R148, R244 ;  /* 0x00000094bc14723c */ /* 0x000ff600000810f4 */
[----:B------:R-:W-:Y:S04]  /*3d6f0*/  @!UPT UIADD3 URZ, URZ, URZ, URZ ;  /* 0x0000003f3f3ff290 */ /* 0x000fe8000fffe03f */
[----:B------:R-:W-:Y:S04]  /*3d700*/  STL.64 [R1+0x4c0], R24 ;  /* 0x0004c01801007387 */ /* 0x000fe80000100a00 */
[----:B------:R-:W-:Y:S04]  /*3d710*/  STL.64 [R1+0x4c8], R26 ;  /* 0x0004c81a01007387 */ /* 0x000fe80000100a00 */
        /* <DEDUP_REMOVED lines=12> */
[----:B------:R-:W-:Y:S03]  /*3d7e0*/  HMMA.1688.F32.TF32 R20, R188, R40, R248 ;  /* 0x00000028bc14723c */ /* 0x000fe600000810f8 */
[----:B------:R-:W3:Y:S04]  /*3d7f0*/  LDL.LU R248, [R1+0x1d0] ;  /* 0x0001d00001f87983 */ /* 0x000ee80000300800 */
[----:B------:R-:W3:Y:S04]  /*3d800*/  LDL.LU R249, [R1+0x1d4] ;  /* 0x0001d40001f97983 */ /* 0x000ee80000300800 */
[----:B------:R-:W3:Y:S04]  /*3d810*/  LDL.LU R250, [R1+0x1d8] ;  /* 0x0001d80001fa7983 */ /* 0x000ee80000300800 */
[----:B------:R-:W3:Y:S09]  /*3d820*/  LDL.LU R251, [R1+0x1dc] ;  /* 0x0001dc0001fb7983 */ /* 0x000ef20000300800 */
[----:B-1----:R-:W-:Y:S01]  /*3d830*/  IMAD.MOV.U32 R238, RZ, RZ, R20 ;  /* 0x000000ffffee7224 */ /* 0x002fe200078e0014 */
[----:B----4-:R-:W-:Y:S01]  /*3d840*/  MOV R15, R22 ;  /* 0x00000016000f7202 */ /* 0x010fe20000000f00 */
[----:B------:R-:W-:-:S02]  /*3d850*/  IMAD.MOV.U32 R239, RZ, RZ, R21 ;  /* 0x000000ffffef7224 */ /* 0x000fc400078e0015 */
[----:B------:R-:W-:-:S05]  /*3d860*/  IMAD.MOV.U32 R14, RZ, RZ, R23 ;  /* 0x000000ffff0e7224 */ /* 0x000fca00078e0017 */
[----:B------:R-:W-:Y:S04]  /*3d870*/  STL [R1+0x3384], R14 ;  /* 0x0033840e01007387 */ /* 0x000fe80000100800 */
[----:B------:R-:W-:Y:S04]  /*3d880*/  STL [R1+0x3380], R15 ;  /* 0x0033800f01007387 */ /* 0x000fe80000100800 */
[----:B------:R-:W-:Y:S04]  /*3d890*/  STL [R1+0x337c], R238 ;  /* 0x00337cee01007387 */ /* 0x000fe80000100800 */
[----:B------:R1:W-:Y:S01]  /*3d8a0*/  STL [R1+0x3378], R239 ;  /* 0x003378ef01007387 */ /* 0x0003e20000100800 */
[----:B--2---:R-:W-:Y:S03]  /*3d8b0*/  HMMA.1688.F32.TF32 R20, R188, R36, R228 ;  /* 0x00000024bc14723c */ /* 0x004fe600000810e4 */
[----:B------:R-:W2:Y:S04]  /*3d8c0*/  LDL.LU R228, [R1+0x1b0] ;  /* 0x0001b00001e47983 */ /* 0x000ea80000300800 */
[----:B------:R-:W2:Y:S04]  /*3d8d0*/  LDL.LU R229, [R1+0x1b4] ;  /* 0x0001b40001e57983 */ /* 0x000ea80000300800 */
[----:B------:R-:W2:Y:S04]  /*3d8e0*/  LDL.LU R230, [R1+0x1b8] ;  /* 0x0001b80001e67983 */ /* 0x000ea80000300800 */
[----:B------:R-:W2:Y:S09]  /*3d8f0*/  LDL.LU R231, [R1+0x1bc] ;  /* 0x0001bc0001e77983 */ /* 0x000eb20000300800 */
[----:B------:R-:W-:Y:S01]  /*3d900*/  IMAD.MOV.U32 R18, RZ, RZ, R23 ;  /* 0x000000ffff127224 */ /* 0x000fe200078e0017 */
[----:B------:R-:W-:Y:S01]  /*3d910*/  MOV R19, R22 ;  /* 0x0000001600137202 */ /* 0x000fe20000000f00 */
[----:B------:R-:W-:-:S02]  /*3d920*/  IMAD.MOV.U32 R39, RZ, RZ, R20 ;  /* 0x000000ffff277224 */ /* 0x000fc400078e0014 */
[----:B------:R-:W-:Y:S01]  /*3d930*/  IMAD.MOV.U32 R38, RZ, RZ, R21 ;  /* 0x000000ffff267224 */ /* 0x000fe200078e0015 */
[----:B------:R4:W-:Y:S04]  /*3d940*/  STL [R1+0x3394], R18 ;  /* 0x0033941201007387 */ /* 0x0009e80000100800 */
[----:B------:R-:W-:Y:S04]  /*3d950*/  STL [R1+0x3390], R19 ;  /* 0x0033901301007387 */ /* 0x000fe80000100800 */
[----:B------:R1:W-:Y:S04]  /*3d960*/  STL [R1+0x338c], R39 ;  /* 0x00338c2701007387 */ /* 0x0003e80000100800 */
[----:B------:R1:W-:Y:S01]  /*3d970*/  STL [R1+0x3388], R38 ;  /* 0x0033882601007387 */ /* 0x0003e20000100800 */
[----:B---3--:R-:W-:Y:S03]  /*3d980*/  HMMA.1688.F32.TF32 R20, R188, R16, R244 ;  /* 0x00000010bc14723c */ /* 0x008fe600000810f4 */
[----:B------:R-:W3:Y:S04]  /*3d990*/  LDL.LU R244, [R1+0x1a0] ;  /* 0x0001a00001f47983 */ /* 0x000ee80000300800 */
[----:B------:R-:W3:Y:S04]  /*3d9a0*/  LDL.LU R245, [R1+0x1a4] ;  /* 0x0001a40001f57983 */ /* 0x000ee80000300800 */
[----:B------:R-:W3:Y:S04]  /*3d9b0*/  LDL.LU R246, [R1+0x1a8] ;  /* 0x0001a80001f67983 */ /* 0x000ee80000300800 */
[----:B------:R-:W3:Y:S09]  /*3d9c0*/  LDL.LU R247, [R1+0x1ac] ;  /* 0x0001ac0001f77983 */ /* 0x000ef20000300800 */
        /* <DEDUP_REMOVED lines=8> */
[----:B------:R-:W-:Y:S03]  /*3da50*/  HMMA.1688.F32.TF32 R20, R188, R12, R248 ;  /* 0x0000000cbc14723c */ /* 0x000fe600000810f8 */
[----:B------:R-:W3:Y:S04]  /*3da60*/  LDL.LU R248, [R1+0x180] ;  /* 0x0001800001f87983 */ /* 0x000ee80000300800 */
[----:B------:R-:W3:Y:S04]  /*3da70*/  LDL.LU R249, [R1+0x184] ;  /* 0x0001840001f97983 */ /* 0x000ee80000300800 */
[----:B------:R-:W3:Y:S04]  /*3da80*/  LDL.LU R250, [R1+0x188] ;  /* 0x0001880001fa7983 */ /* 0x000ee80000300800 */
[----:B------:R-:W3:Y:S09]  /*3da90*/  LDL.LU R251, [R1+0x18c] ;  /* 0x00018c0001fb7983 */ /* 0x000ef20000300800 */
[----:B------:R-:W-:Y:S01]  /*3daa0*/  IMAD.MOV.U32 R42, RZ, RZ, R20 ;  /* 0x000000ffff2a7224 */ /* 0x000fe200078e0014 */
[----:B------:R-:W-:Y:S01]  /*3dab0*/  MOV R150, R22 ;  /* 0x0000001600967202 */ /* 0x000fe20000000f00 */
[----:B------:R-:W-:-:S02]  /*3dac0*/  IMAD.MOV.U32 R43, RZ, RZ, R21 ;  /* 0x000000ffff2b7224 */ /* 0x000fc400078e0015 */
[----:B------:R-:W-:-:S05]  /*3dad0*/  IMAD.MOV.U32 R151, RZ, RZ, R23 ;  /* 0x000000ffff977224 */ /* 0x000fca00078e0017 */
[----:B------:R1:W-:Y:S04]  /*3dae0*/  STL [R1+0x33b4], R151 ;  /* 0x0033b49701007387 */ /* 0x0003e80000100800 */
[----:B------:R-:W-:Y:S04]  /*3daf0*/  STL [R1+0x33b0], R150 ;  /* 0x0033b09601007387 */ /* 0x000fe80000100800 */
[----:B------:R1:W-:Y:S04]  /*3db00*/  STL [R1+0x33ac], R43 ;  /* 0x0033ac2b01007387 */ /* 0x0003e80000100800 */
[----:B------:R1:W-:Y:S04]  /*3db10*/  STL [R1+0x33a8], R42 ;  /* 0x0033a82a01007387 */ /* 0x0003e80000100800 */
[----:B------:R-:W3:Y:S04]  /*3db20*/  LDL.LU R224, [R1+0x170] ;  /* 0x0001700001e07983 */ /* 0x000ee80000300800 */
[----:B------:R-:W3:Y:S04]  /*3db30*/  LDL.LU R225, [R1+0x174] ;  /* 0x0001740001e17983 */ /* 0x000ee80000300800 */
[----:B------:R-:W3:Y:S04]  /*3db40*/  LDL.LU R226, [R1+0x178] ;  /* 0x0001780001e27983 */ /* 0x000ee80000300800 */
[----:B------:R-:W3:Y:S01]  /*3db50*/  LDL.LU R227, [R1+0x17c] ;  /* 0x00017c0001e37983 */ /* 0x000ee20000300800 */
[----:B--2---:R-:W-:Y:S03]  /*3db60*/  HMMA.1688.F32.TF32 R20, R188, R236, R228 ;  /* 0x000000ecbc14723c */ /* 0x004fe600000810e4 */
[----:B------:R-:W-:Y:S04]  /*3db70*/  LDS R188, [R252+0x8100] ;  /* 0x00810000fcbc7984 */ /* 0x000fe80000000800 */
[----:B------:R-:W-:Y:S04]  /*3db80*/  LDS R190, [R252+0x9100] ;  /* 0x00910000fcbe7984 */ /* 0x000fe80000000800 */
[----:B------:R-:W-:Y:S04]  /*3db90*/  LDS R189, [R3+0x8100] ;  /* 0x0081000003bd7984 */ /* 0x000fe80000000800 */
[----:B------:R-:W2:Y:S09]  /*3dba0*/  LDS R191, [R3+0x9100] ;  /* 0x0091000003bf7984 */ /* 0x000eb20000000800 */
[----:B----4-:R-:W-:Y:S01]  /*3dbb0*/  IMAD.MOV.U32 R18, RZ, RZ, R20 ;  /* 0x000000ffff127224 */ /* 0x010fe200078e0014 */
[----:B------:R-:W-:Y:S01]  /*3dbc0*/  MOV R39, R22 ;  /* 0x0000001600277202 */ /* 0x000fe20000000f00 */
[----:B------:R-:W-:-:S02]  /*3dbd0*/  IMAD.MOV.U32 R19, RZ, RZ, R21 ;  /* 0x000000ffff137224 */ /* 0x000fc400078e0015 */
[----:B------:R-:W-:-:S05]  /*3dbe0*/  IMAD.MOV.U32 R38, RZ, RZ, R23 ;  /* 0x000000ffff267224 */ /* 0x000fca00078e0017 */
[----:B------:R4:W-:Y:S04]  /*3dbf0*/  STL [R1+0x33c4], R38 ;  /* 0x0033c42601007387 */ /* 0x0009e80000100800 */
[----:B------:R-:W-:Y:S04]  /*3dc00*/  STL [R1+0x33c0], R39 ;  /* 0x0033c02701007387 */ /* 0x000fe80000100800 */
[----:B------:R1:W-:Y:S04]  /*3dc10*/  STL [R1+0x33bc], R19 ;  /* 0x0033bc1301007387 */ /* 0x0003e80000100800 */
[----:B------:R1:W-:Y:S04]  /*3dc20*/  STL [R1+0x33b8], R18 ;  /* 0x0033b81201007387 */ /* 0x0003e80000100800 */
[----:B------:R-:W2:Y:S04]  /*3dc30*/  LDL.LU R232, [R1+0x160] ;  /* 0x0001600001e87983 */ /* 0x000ea80000300800 */
[----:B------:R-:W2:Y:S04]  /*3dc40*/  LDL.LU R233, [R1+0x164] ;  /* 0x0001640001e97983 */ /* 0x000ea80000300800 */
[----:B------:R-:W2:Y:S04]  /*3dc50*/  LDL.LU R234, [R1+0x168] ;  /* 0x0001680001ea7983 */ /* 0x000ea80000300800 */
[----:B------:R-:W2:Y:S01]  /*3dc60*/  LDL.LU R235, [R1+0x16c] ;  /* 0x00016c0001eb7983 */ /* 0x000ea20000300800 */
[C---:B---3--:R-:W-:Y:S11]  /*3dc70*/  HMMA.1688.F32.TF32 R20, R184.reuse, R180, R244 ;  /* 0x000000b4b814723c */ /* 0x048ff600000810f4 */
[----:B------:R-:W-:Y:S11]  /*3dc80*/  @!UPT UIADD3 URZ, URZ, URZ, URZ ;  /* 0x0000003f3f3ff290 */ /* 0x000ff6000fffe03f */
[----:B------:R-:W-:Y:S02]  /*3dc90*/  @!UPT UIADD3 URZ, URZ, URZ, URZ ;  /* 0x0000003f3f3ff290 */ /* 0x000fe4000fffe03f */
[----:B------:R-:W-:Y:S01]  /*3dca0*/  IMAD.MOV.U32 R159, RZ, RZ, R23 ;  /* 0x000000ffff9f7224 */ /* 0x000fe200078e0017 */
[----:B------:R-:W-:Y:S01]  /*3dcb0*/  MOV R158, R22 ;  /* 0x00000016009e7202 */ /* 0x000fe20000000f00 */
[----:B------:R-:W-:Y:S02]  /*3dcc0*/  IMAD.MOV.U32 R155, RZ, RZ, R21 ;  /* 0x000000ffff9b7224 */ /* 0x000fe400078e0015 */
[----:B------:R-:W-:Y:S01]  /*3dcd0*/  IMAD.MOV.U32 R154, RZ, RZ, R20 ;  /* 0x000000ffff9a7224 */ /* 0x000fe200078e0014 */
[----:B------:R3:W-:Y:S04]  /*3dce0*/  STL [R1+0x33d4], R159 ;  /* 0x0033d49f01007387 */ /* 0x0007e80000100800 */
[----:B------:R-:W-:Y:S04]  /*3dcf0*/  STL [R1+0x33d0], R158 ;  /* 0x0033d09e01007387 */ /* 0x000fe80000100800 */
[----:B------:R1:W-:Y:S04]  /*3dd00*/  STL [R1+0x33cc], R155 ;  /* 0x0033cc9b01007387 */ /* 0x0003e80000100800 */
[----:B------:R1:W-:Y:S04]  /*3dd10*/  STL [R1+0x33c8], R154 ;  /* 0x0033c89a01007387 */ /* 0x0003e80000100800 */
[----:B------:R-:W3:Y:S04]  /*3dd20*/  LDL.LU R228, [R1+0x150] ;  /* 0x0001500001e47983 */ /* 0x000ee80000300800 */
[----:B------:R-:W3:Y:S04]  /*3dd30*/  LDL.LU R229, [R1+0x154] ;  /* 0x0001540001e57983 */ /* 0x000ee80000300800 */
[----:B------:R-:W3:Y:S04]  /*3dd40*/  LDL.LU R230, [R1+0x158] ;  /* 0x0001580001e67983 */ /* 0x000ee80000300800 */
[----:B------:R-:W3:Y:S04]  /*3dd50*/  LDL.LU R231, [R1+0x15c] ;  /* 0x00015c0001e77983 */ /* 0x000ee80000300800 */
[----:B------:R-:W4:Y:S04]  /*3dd60*/  LDL.LU R244, [R1+0x140] ;  /* 0x0001400001f47983 */ /* 0x000f280000300800 */
[----:B------:R-:W4:Y:S04]  /*3dd70*/  LDL.LU R245, [R1+0x144] ;  /* 0x0001440001f57983 */ /* 0x000f280000300800 */
[----:B------:R-:W4:Y:S04]  /*3dd80*/  LDL.LU R246, [R1+0x148] ;  /* 0x0001480001f67983 */ /* 0x000f280000300800 */
[----:B------:R-:W4:Y:S01]  /*3dd90*/  LDL.LU R247, [R1+0x14c] ;  /* 0x00014c0001f77983 */ /* 0x000f220000300800 */
[----:B------:R-:W-:Y:S03]  /*3dda0*/  HMMA.1688.F32.TF32 R20, R184, R176, R248 ;  /* 0x000000b0b814723c */ /* 0x000fe600000810f8 */
[----:B------:R-:W4:Y:S04]  /*3ddb0*/  LDL.LU R248, [R1+0x130] ;  /* 0x0001300001f87983 */ /* 0x000f280000300800 */
[----:B------:R-:W4:Y:S04]  /*3ddc0*/  LDL.LU R249, [R1+0x134] ;  /* 0x0001340001f97983 */ /* 0x000f280000300800 */
[----:B------:R-:W4:Y:S04]  /*3ddd0*/  LDL.LU R250, [R1+0x138] ;  /* 0x0001380001fa7983 */ /* 0x000f280000300800 */
[----:B------:R-:W4:Y:S09]  /*3dde0*/  LDL.LU R251, [R1+0x13c] ;  /* 0x00013c0001fb7983 */ /* 0x000f320000300800 */
[----:B-1----:R-:W-:Y:S01]  /*3ddf0*/  IMAD.MOV.U32 R239, RZ, RZ, R20 ;  /* 0x000000ffffef7224 */ /* 0x002fe200078e0014 */
[----:B------:R-:W-:Y:S01]  /*3de00*/  MOV R14, R22 ;  /* 0x00000016000e7202 */ /* 0x000fe20000000f00 */
[----:B------:R-:W-:-:S02]  /*3de10*/  IMAD.MOV.U32 R238, RZ, RZ, R21 ;  /* 0x000000ffffee7224 */ /* 0x000fc400078e0015 */
        /* <DEDUP_REMOVED lines=8> */
[----:B------:R-:W-:Y:S04]  /*3dea0*/  STL [R1+0x33e4], R15 ;  /* 0x0033e40f01007387 */ /* 0x000fe80000100800 */
[----:B------:R-:W-:Y:S04]  /*3deb0*/  STL [R1+0x33e0], R14 ;  /* 0x0033e00e01007387 */ /* 0x000fe80000100800 */
[----:B------:R1:W-:Y:S04]  /*3dec0*/  STL [R1+0x33dc], R238 ;  /* 0x0033dcee01007387 */ /* 0x0003e80000100800 */
[----:B------:R1:W-:Y:S04]  /*3ded0*/  STL [R1+0x33d8], R239 ;  /* 0x0033d8ef01007387 */ /* 0x0003e80000100800 */
[----:B------:R-:W-:Y:S04]  /*3dee0*/  STL [R1+0x33f4], R6 ;  /* 0x0033f40601007387 */ /* 0x000fe80000100800 */
[----:B------:R-:W-:Y:S04]  /*3def0*/  STL [R1+0x33f0], R174 ;  /* 0x0033f0ae01007387 */ /* 0x000fe80000100800 */
[----:B------:R1:W-:Y:S04]  /*3df00*/  STL [R1+0x33ec], R170 ;  /* 0x0033ecaa01007387 */ /* 0x0003e80000100800 */
[----:B------:R1:W-:Y:S01]  /*3df10*/  STL [R1+0x33e8], R162 ;  /* 0x0033e8a201007387 */ /* 0x0003e20000100800 */
[C---:B--2---:R-:W-:Y:S11]  /*3df20*/  HMMA.1688.F32.TF32 R20, R184.reuse, R4, R232 ;  /* 0x00000004b814723c */ /* 0x044ff600000810e8 */
[----:B------:R-:W-:Y:S11]  /*3df30*/  @!UPT UIADD3 URZ, URZ, URZ, URZ ;  /* 0x0000003f3f3ff290 */ /* 0x000ff6000fffe03f */
[----:B------:R-:W-:Y:S02]  /*3df40*/  @!UPT UIADD3 URZ, URZ, URZ, URZ ;  /* 0x0000003f3f3ff290 */ /* 0x000fe4000fffe03f */
[----:B------:R-:W-:Y:S01]  /*3df50*/  IMAD.MOV.U32 R151, RZ, RZ, R20 ;  /* 0x000000ffff977224 */ /* 0x000fe200078e0014 */
[----:B------:R-:W-:Y:S01]  /*3df60*/  MOV R43, R22 ;  /* 0x00000016002b7202 */ /* 0x000fe20000000f00 */
[----:B------:R-:W-:Y:S02]  /*3df70*/  IMAD.MOV.U32 R150, RZ, RZ, R21 ;  /* 0x000000ffff967224 */ /* 0x000fe400078e0015 */
[----:B------:R-:W-:Y:S02]  /*3df80*/  IMAD.MOV.U32 R42, RZ, RZ, R23 ;  /* 0x000000ffff2a7224 */ /* 0x000fe400078e0017 */
[C---:B---3--:R-:W-:Y:S11]  /*3df90*/  HMMA.1688.F32.TF32 R20, R184.reuse, R172, R228 ;  /* 0x000000acb814723c */ /* 0x048ff600000810e4 */
[----:B------:R-:W-:Y:S11]  /*3dfa0*/  @!UPT UIADD3 URZ, URZ, URZ, URZ ;  /* 0x0000003f3f3ff290 */ /* 0x000ff6000fffe03f */
[----:B------:R-:W-:Y:S02]  /*3dfb0*/  @!UPT UIADD3 URZ, URZ, URZ, URZ ;  /* 0x0000003f3f3ff290 */ /* 0x000fe4000fffe03f */
[----:B----4-:R-:W-:Y:S01]  /*3dfc0*/  IMAD.MOV.U32 R38, RZ, RZ, R20 ;  /* 0x000000ffff267224 */ /* 0x010fe200078e0014 */
[----:B------:R-:W-:Y:S01]  /*3dfd0*/  MOV R19, R22 ;  /* 0x0000001600137202 */ /* 0x000fe20000000f00 */
[----:B------:R-:W-:Y:S02]  /*3dfe0*/  IMAD.MOV.U32 R39, RZ, RZ, R21 ;  /* 0x000000ffff277224 */ /* 0x000fe400078e0015 */
[----:B------:R-:W-:Y:S02]  /*3dff0*/  IMAD.MOV.U32 R18, RZ, RZ, R23 ;  /* 0x000000ffff127224 */ /* 0x000fe400078e0017 */
[----:B------:R-:W-:Y:S01]  /*3e000*/  HMMA.1688.F32.TF32 R20, R184, R168, R244 ;  /* 0x000000a8b814723c */ /* 0x000fe200000810f4 */
[----:B------:R-:W-:Y:S04]  /*3e010*/  STL [R1+0x3404], R42 ;  /* 0x0034042a01007387 */ /* 0x000fe80000100800 */
[----:B------:R-:W-:Y:S04]  /*3e020*/  STL [R1+0x3400], R43 ;  /* 0x0034002b01007387 */ /* 0x000fe80000100800 */
[----:B------:R2:W-:Y:S04]  /*3e030*/  STL [R1+0x33fc], R150 ;  /* 0x0033fc9601007387 */ /* 0x0005e80000100800 */
[----:B------:R3:W-:Y:S11]  /*3e040*/  STL [R1+0x33f8], R151 ;  /* 0x0033f89701007387 */ /* 0x0007f60000100800 */
[----:B------:R-:W-:Y:S01]  /*3e050*/  IMAD.MOV.U32 R159, RZ, RZ, R20 ;  /* 0x000000ffff9f7224 */ /* 0x000fe200078e0014 */
[----:B------:R-:W-:Y:S01]  /*3e060*/  MOV R155, R22 ;  /* 0x00000016009b7202 */ /* 0x000fe20000000f00 */
[----:B------:R-:W-:-:S02]  /*3e070*/  IMAD.MOV.U32 R158, RZ, RZ, R21 ;  /* 0x000000ffff9e7224 */ /* 0x000fc400078e0015 */
[----:B------:R-:W-:Y:S02]  /*3e080*/  IMAD.MOV.U32 R154, RZ, RZ, R23 ;  /* 0x000000ffff9a7224 */ /* 0x000fe400078e0017 */
[----:B------:R-:W-:Y:S01]  /*3e090*/  HMMA.1688.F32.TF32 R20, R184, R164, R248 ;  /* 0x000000a4b814723c */ /* 0x000fe200000810f8 */
[----:B------:R-:W4:Y:S04]  /*3e0a0*/  LDL.LU R248, [R1] ;  /* 0x0000000001f87983 */ /* 0x000f280000300800 */
        /* <DEDUP_REMOVED lines=59> */
[C---:B----4-:R-:W-:Y:S08]  /*3e460*/  HMMA.1688.F32.TF32 R248, R188.reuse, R172, R248 ;  /* 0x000000acbcf8723c */ /* 0x050ff000000810f8 */
[C---:B--2---:R-:W-:Y:S08]  /*3e470*/  HMMA.1688.F32.TF32 R244, R188.reuse, R4, R244 ;  /* 0x00000004bcf4723c */ /* 0x044ff000000810f4 */
[----:B---3--:R-:W-:Y:S08]  /*3e480*/  HMMA.1688.F32.TF32 R228, R188, R8, R228 ;  /* 0x00000008bce4723c */ /* 0x008ff000000810e4 */
[C---:B------:R-:W-:Y:S08]  /*3e490*/  HMMA.1688.F32.TF32 R72, R184.reuse, R160, R72 ;  /* 0x000000a0b848723c */ /* 0x040ff00000081048 */
[C---:B------:R-:W-:Y:S08]  /*3e4a0*/  HMMA.1688.F32.TF32 R68, R184.reuse, R156, R68 ;  /* 0x0000009cb844723c */ /* 0x040ff00000081044 */
[C---:B------:R-:W-:Y:S08]  /*3e4b0*/  HMMA.1688.F32.TF32 R20, R184.reuse, R12, R20 ;  /* 0x0000000cb814723c */ /* 0x040ff00000081014 */
[C---:B------:R-:W-:Y:S08]  /*3e4c0*/  HMMA.1688.F32.TF32 R24, R184.reuse, R36, R24 ;  /* 0x00000024b818723c */ /* 0x040ff00000081018 */
[C---:B------:R-:W-:Y:S08]  /*3e4d0*/  HMMA.1688.F32.TF32 R64, R184.reuse, R152, R64 ;  /* 0x00000098b840723c */ /* 0x040ff00000081040 */
[----:B------:R-:W-:Y:S01]  /*3e4e0*/  HMMA.1688.F32.TF32 R32, R184, R148, R32 ;  /* 0x00000094b820723c */ /* 0x000fe20000081020 */
[----:B-1----:R-:W-:Y:S01]  /*3e4f0*/  MOV R238, R74 ;  /* 0x0000004a00ee7202 */ /* 0x002fe20000000f00 */
[----:B------:R-:W-:-:S06]  /*3e500*/  IMAD.MOV.U32 R239, RZ, RZ, R75 ;  /* 0x000000ffffef7224 */ /* 0x000fcc00078e004b */
[C---:B------:R-:W-:Y:S01]  /*3e510*/  HMMA.1688.F32.TF32 R28, R184.reuse, R40, R28 ;  /* 0x00000028b81c723c */ /* 0x040fe2000008101c */
[----:B------:R-:W-:Y:S01]  /*3e520*/  IMAD.MOV.U32 R15, RZ, RZ, R72 ;  /* 0x000000ffff0f7224 */ /* 0x000fe200078e0048 */
[----:B------:R-:W2:Y:S01]  /*3e530*/  LDL.LU.64 R74, [R1+0x35b8] ;  /* 0x0035b800014a7983 */ /* 0x000ea20000300a00 */
[----:B------:R-:W-:Y:S01]  /*3e540*/  IMAD.MOV.U32 R14, RZ, RZ, R73 ;  /* 0x000000ffff0e7224 */ /* 0x000fe200078e0049 */
[----:B------:R-:W-:Y:S01]  /*3e550*/  MOV R170, R70 ;  /* 0x0000004600aa7202 */ /* 0x000fe20000000f00 */
[----:B------:R-:W-:Y:S01]  /*3e560*/  IMAD.MOV.U32 R162, RZ, RZ, R71 ;  /* 0x000000ffffa27224 */ /* 0x000fe200078e0047 */
[----:B------:R-:W2:Y:S01]  /*3e570*/  LDL.LU.64 R72, [R1+0x35b0] ;  /* 0x0035b00001487983 */ /* 0x000ea20000300a00 */
[----:B------:R-:W-:Y:S01]  /*3e580*/  IMAD.MOV.U32 R6, RZ, RZ, R68 ;  /* 0x000000ffff067224 */ /* 0x000fe200078e0044 */
[----:B------:R-:W-:Y:S01]  /*3e590*/  HMMA.1688.F32.TF32 R132, R184, R16, R132 ;  /* 0x00000010b884723c */ /* 0x000fe20000081084 */
[----:B------:R-:W-:Y:S01]  /*3e5a0*/  IMAD.MOV.U32 R174, RZ, RZ, R69 ;  /* 0x000000ffffae7224 */ /* 0x000fe200078e0045 */
[----:B------:R-:W3:Y:S01]  /*3e5b0*/  LDL.LU.64 R70, [R1+0x35a8] ;  /* 0x0035a80001467983 */ /* 0x000ee20000300a00 */
[----:B------:R-:W-:Y:S01]  /*3e5c0*/  MOV R150, R66 ;  /* 0x0000004200967202 */ /* 0x000fe20000000f00 */
[----:B------:R-:W-:-:S02]  /*3e5d0*/  IMAD.MOV.U32 R151, RZ, RZ, R67 ;  /* 0x000000ffff977224 */ /* 0x000fc400078e0043 */
[----:B------:R-:W3:Y:S01]  /*3e5e0*/  LDL.LU.64 R68, [R1+0x35a0] ;  /* 0x0035a00001447983 */ /* 0x000ee20000300a00 */
[----:B------:R-:W-:Y:S01]  /*3e5f0*/  IMAD.MOV.U32 R42, RZ, RZ, R64 ;  /* 0x000000ffff2a7224 */ /* 0x000fe200078e0040 */
[----:B------:R-:W-:Y:S01]  /*3e600*/  HMMA.1688.F32.TF32 R184, R184, R236, R240 ;  /* 0x000000ecb8b8723c */ /* 0x000fe200000810f0 */
[----:B------:R-:W-:Y:S01]  /*3e610*/  IMAD.MOV.U32 R43, RZ, RZ, R65 ;  /* 0x000000ffff2b7224 */ /* 0x000fe200078e0041 */
[----:B------:R-:W4:Y:S01]  /*3e620*/  LDL.LU.64 R66, [R1+0x3598] ;  /* 0x0035980001427983 */ /* 0x000f220000300a00 */
[----:B------:R-:W-:Y:S01]  /*3e630*/  MOV R166, R34 ;  /* 0x0000002200a67202 */ /* 0x000fe20000000f00 */
[----:B------:R-:W-:Y:S02]  /*3e640*/  IMAD.MOV.U32 R167, RZ, RZ, R35 ;  /* 0x000000ffffa77224 */ /* 0x000fe400078e0023 */
[----:B------:R-:W4:Y:S01]  /*3e650*/  LDL.LU.64 R64, [R1+0x3590] ;  /* 0x0035900001407983 */ /* 0x000f220000300a00 */
[----:B------:R-:W-:Y:S01]  /*3e660*/  IMAD.MOV.U32 R171, RZ, RZ, R32 ;  /* 0x000000ffffab7224 */ /* 0x000fe200078e0020 */
[C---:B------:R-:W-:Y:S01]  /*3e670*/  HMMA.1688.F32.TF32 R224, R188.reuse, R180, R224 ;  /* 0x000000b4bce0723c */ /* 0x040fe200000810e0 */
[----:B------:R-:W-:Y:S01]  /*3e680*/  IMAD.MOV.U32 R163, RZ, RZ, R33 ;  /* 0x000000ffffa37224 */ /* 0x000fe200078e0021 */
[----:B------:R-:W2:Y:S04]  /*3e690*/  LDL.LU.64 R34, [R1+0x3588] ;  /* 0x0035880001227983 */ /* 0x000ea80000300a00 */
[----:B------:R-:W2:Y:S04]  /*3e6a0*/  LDL.LU.64 R32, [R1+0x3580] ;  /* 0x0035800001207983 */ /* 0x000ea80000300a00 */
[----:B------:R-:W-:Y:S04]  /*3e6b0*/  STL.64 [R1+0x390], R28 ;  /* 0x0003901c01007387 */ /* 0x000fe80000100a00 */
[----:B------:R1:W-:Y:S01]  /*3e6c0*/  STL.64 [R1+0x398], R30 ;  /* 0x0003981e01007387 */ /* 0x0003e20000100a00 */
[C---:B------:R-:W-:Y:S03]  /*3e6d0*/  HMMA.1688.F32.TF32 R232, R188.reuse, R176, R232 ;  /* 0x000000b0bce8723c */ /* 0x040fe600000810e8 */
        /* <DEDUP_REMOVED lines=12> */
[----:B-1----:R-:W4:Y:S04]  /*3e7a0*/  LDL.LU.64 R22, [R1+0x3548] ;  /* 0x0035480001167983 */ /* 0x002f280000300a00 */
[----:B------:R-:W4:Y:S04]  /*3e7b0*/  LDL.LU.64 R20, [R1+0x3540] ;  /* 0x0035400001147983 */ /* 0x000f280000300a00 */
[----:B------:R-:W4:Y:S04]  /*3e7c0*/  LDL.LU.64 R242, [R1+0x3538] ;  /* 0x0035380001f27983 */ /* 0x000f280000300a00 */
[----:B------:R-:W4:Y:S04]  /*3e7d0*/  LDL.LU.64 R240, [R1+0x3530] ;  /* 0x0035300001f07983 */ /* 0x000f280000300a00 */
[----:B------:R-:W-:Y:S04]  /*3e7e0*/  STL.64 [R1+0x350], R184 ;  /* 0x000350b801007387 */ /* 0x000fe80000100a00 */
[----:B------:R-:W-:Y:S04]  /*3e7f0*/  STL.64 [R1+0x358], R186 ;  /* 0x000358ba01007387 */ /* 0x000fe80000100a00 */
[----:B------:R-:W-:Y:S04]  /*3e800*/  STL.64 [R1+0x340], R224 ;  /* 0x000340e001007387 */ /* 0x000fe80000100a00 */
[----:B------:R1:W-:Y:S04]  /*3e810*/  STL.64 [R1+0x348], R226 ;  /* 0x000348e201007387 */ /* 0x0003e80000100a00 */
[----:B------:R-:W-:Y:S04]  /*3e820*/  LDS R184, [R252+0x8180] ;  /* 0x00818000fcb87984 */ /* 0x000fe80000000800 */
[----:B------:R-:W-:Y:S04]  /*3e830*/  LDS R186, [R252+0x9180] ;  /* 0x00918000fcba7984 */ /* 0x000fe80000000800 */
[----:B-1----:R-:W4:Y:S04]  /*3e840*/  LDL.LU.64 R226, [R1+0x3528] ;  /* 0x0035280001e27983 */ /* 0x002f280000300a00 */
[----:B------:R-:W4:Y:S04]  /*3e850*/  LDL.LU.64 R224, [R1+0x3520] ;  /* 0x0035200001e07983 */ /* 0x000f280000300a00 */
[----:B------:R-:W-:Y:S04]  /*3e860*/  STL.64 [R1+0x330], R232 ;  /* 0x000330e801007387 */ /* 0x000fe80000100a00 */
[----:B------:R1:W-:Y:S04]  /*3e870*/  STL.64 [R1+0x338], R234 ;  /* 0x000338ea01007387 */ /* 0x0003e80000100a00 */
[----:B------:R-:W-:Y:S04]  /*3e880*/  LDS R185, [R3+0x8180] ;  /* 0x0081800003b97984 */ /* 0x000fe80000000800 */
[----:B------:R-:W2:Y:S04]  /*3e890*/  LDS R187, [R3+0x9180] ;  /* 0x0091800003bb7984 */ /* 0x000ea80000000800 */
[----:B-1----:R-:W4:Y:S04]  /*3e8a0*/  LDL.LU.64 R234, [R1+0x3518] ;  /* 0x0035180001ea7983 */ /* 0x002f280000300a00 */
[----:B------:R-:W4:Y:S04]  /*3e8b0*/  LDL.LU.64 R232, [R1+0x3510] ;  /* 0x0035100001e87983 */ /* 0x000f280000300a00 */
[----:B------:R-:W-:Y:S04]  /*3e8c0*/  STL.64 [R1+0x320], R228 ;  /* 0x000320e401007387 */ /* 0x000fe80000100a00 */
[----:B------:R1:W-:Y:S04]  /*3e8d0*/  STL.64 [R1+0x328], R230 ;  /* 0x000328e601007387 */ /* 0x0003e80000100a00 */
        /* <DEDUP_REMOVED lines=9> */
[----:B------:R-:W4:Y:S01]  /*3e970*/  LDL.LU.64 R248, [R1+0x34e0] ;  /* 0x0034e00001f87983 */ /* 0x000f220000300a00 */
[C---:B--2---:R-:W-:Y:S08]  /*3e980*/  HMMA.1688.F32.TF32 R28, R188.reuse, R12, R28 ;  /* 0x0000000cbc1c723c */ /* 0x044ff0000008101c */
[C---:B---3--:R-:W-:Y:S08]  /*3e990*/  HMMA.1688.F32.TF32 R132, R188.reuse, R36, R132 ;  /* 0x00000024bc84723c */ /* 0x048ff00000081084 */
[C---:B----4-:R-:W-:Y:S08]  /*3e9a0*/  HMMA.1688.F32.TF32 R228, R188.reuse, R160, R228 ;  /* 0x000000a0bce4723c */ /* 0x050ff000000810e4 */
[C---:B------:R-:W-:Y:S11]  /*3e9b0*/  HMMA.1688.F32.TF32 R248, R188.reuse, R168, R248 ;  /* 0x000000a8bcf8723c */ /* 0x040ff600000810f8 */
[----:B------:R-:W-:Y:S11]  /*3e9c0*/  @!UPT UIADD3 URZ, URZ, URZ, URZ ;  /* 0x0000003f3f3ff290 */ /* 0x000ff6000fffe03f */
[----:B------:R-:W-:Y:S01]  /*3e9d0*/  @!UPT UIADD3 URZ, URZ, URZ, URZ ;  /* 0x0000003f3f3ff290 */ /* 0x000fe2000fffe03f */
[----:B------:R-:W-:Y:S04]  /*3e9e0*/  STL.64 [R1+0x2f0], R248 ;  /* 0x0002f0f801007387 */ /* 0x000fe80000100a00 */
[----:B------:R1:W-:Y:S02]  /*3e9f0*/  STL.64 [R1+0x2f8], R250 ;  /* 0x0002f8fa01007387 */ /* 0x0003e40000100a00 */
[C---:B-1----:R-:W-:Y:S08]  /*3ea00*/  HMMA.1688.F32.TF32 R248, R188.reuse, R164, R244 ;  /* 0x000000a4bcf8723c */ /* 0x042ff000000810f4 */
[C---:B------:R-:W-:Y:S08]  /*3ea10*/  HMMA.1688.F32.TF32 R244, R188.reuse, R156, R232 ;  /* 0x0000009cbcf4723c */ /* 0x040ff000000810e8 */
[C---:B------:R-:W-:Y:S07]  /*3ea20*/  HMMA.1688.F32.TF32 R232, R188.reuse, R152, R224 ;  /* 0x00000098bce8723c */ /* 0x040fee00000810e0 */
[----:B------:R-:W-:Y:S04]  /*3ea30*/  STL.64 [R1+0x2e0], R248 ;  /* 0x0002e0f801007387 */ /* 0x000fe80000100a00 */
[----:B------:R-:W-:Y:S04]  /*3ea40*/  STL.64 [R1+0x2e8], R250 ;  /* 0x0002e8fa01007387 */ /* 0x000fe80000100a00 */
[----:B------:R-:W-:Y:S01]  /*3ea50*/  STL.64 [R1+0x2d0], R228 ;  /* 0x0002d0e401007387 */ /* 0x000fe20000100a00 */
[C---:B------:R-:W-:Y:S03]  /*3ea60*/  HMMA.1688.F32.TF32 R224, R188.reuse, R40, R20 ;  /* 0x00000028bce0723c */ /* 0x040fe60000081014 */
[----:B------:R1:W-:Y:S05]  /*3ea70*/  STL.64 [R1+0x2d8], R230 ;  /* 0x0002d8e601007387 */ /* 0x0003ea0000100a00 */
[C---:B------:R-:W-:Y:S08]  /*3ea80*/  HMMA.1688.F32.TF32 R20, R188.reuse, R16, R24 ;  /* 0x00000010bc14723c */ /* 0x040ff00000081018 */
[C---:B-1----:R-:W-:Y:S08]  /*3ea90*/  HMMA.1688.F32.TF32 R228, R188.reuse, R148, R240 ;  /* 0x00000094bce4723c */ /* 0x042ff000000810f0 */
[----:B------:R-:W-:Y:S01]  /*3eaa0*/  HMMA.1688.F32.TF32 R24, R188, R236, R32 ;  /* 0x000000ecbc18723c */ /* 0x000fe20000081020 */
[----:B------:R-:W-:Y:S04]  /*3eab0*/  STL.64 [R1+0x2c0], R244 ;  /* 0x0002c0f401007387 */ /* 0x000fe80000100a00 */
[----:B------:R-:W-:Y:S04]  /*3eac0*/  STL.64 [R1+0x2c8], R246 ;  /* 0x0002c8f601007387 */ /* 0x000fe80000100a00 */
[----:B------:R-:W-:Y:S04]  /*3ead0*/  STL.64 [R1+0x2b0], R232 ;  /* 0x0002b0e801007387 */ /* 0x000fe80000100a00 */
[----:B------:R-:W-:Y:S04]  /*3eae0*/  STL.64 [R1+0x2b8], R234 ;  /* 0x0002b8ea01007387 */ /* 0x000fe80000100a00 */
[----:B------:R-:W-:Y:S04]  /*3eaf0*/  STL.64 [R1+0x2a0], R228 ;  /* 0x0002a0e401007387 */ /* 0x000fe80000100a00 */
[----:B------:R-:W-:Y:S04]  /*3eb00*/  STL.64 [R1+0x2a8], R230 ;  /* 0x0002a8e601007387 */ /* 0x000fe80000100a00 */
[----:B------:R1:W-:Y:S04]  /*3eb10*/  STL.64 [R1+0x280], R224 ;  /* 0x000280e001007387 */ /* 0x0003e80000100a00 */
[----:B------:R2:W-:Y:S04]  /*3eb20*/  STL.64 [R1+0x288], R226 ;  /* 0x000288e201007387 */ /* 0x0005e80000100a00 */
[----:B------:R-:W-:Y:S04]  /*3eb30*/  STL.64 [R1+0x270], R132 ;  /* 0x0002708401007387 */ /* 0x000fe80000100a00 */
[----:B------:R-:W-:Y:S04]  /*3eb40*/  STL.64 [R1+0x278], R134 ;  /* 0x0002788601007387 */ /* 0x000fe80000100a00 */
[----:B------:R-:W-:Y:S04]  /*3eb50*/  STL.64 [R1+0x260], R20 ;  /* 0x0002601401007387 */ /* 0x000fe80000100a00 */
[----:B------:R-:W-:Y:S04]  /*3eb60*/  STL.64 [R1+0x268], R22 ;  /* 0x0002681601007387 */ /* 0x000fe80000100a00 */
[----:B------:R-:W-:Y:S04]  /*3eb70*/  STL.64 [R1+0x250], R28 ;  /* 0x0002501c01007387 */ /* 0x000fe80000100a00 */
[----:B------:R-:W-:Y:S04]  /*3eb80*/  STL.64 [R1+0x258], R30 ;  /* 0x0002581e01007387 */ /* 0x000fe80000100a00 */
[----:B------:R-:W-:Y:S04]  /*3eb90*/  STL.64 [R1+0x240], R24 ;  /* 0x0002401801007387 */ /* 0x000fe80000100a00 */
[----:B------:R3:W-:Y:S01]  /*3eba0*/  STL.64 [R1+0x248], R26 ;  /* 0x0002481a01007387 */ /* 0x0007e20000100a00 */
[----:B------:R-:W-:Y:S01]  /*3ebb0*/  HMMA.1688.F32.TF32 R32, R184, R176, R68 ;  /* 0x000000b0b820723c */ /* 0x000fe20000081044 */
[----:B------:R-:W-:Y:S01]  /*3ebc0*/  IMAD.MOV.U32 R248, RZ, RZ, R61 ;  /* 0x000000fffff87224 */ /* 0x000fe200078e003d */
[----:B------:R-:W-:Y:S01]  /*3ebd0*/  MOV R250, R57 ;  /* 0x0000003900fa7202 */ /* 0x000fe20000000f00 */
[----:B------:R-:W-:-:S02]  /*3ebe0*/  IMAD.MOV.U32 R249, RZ, RZ, R56 ;  /* 0x000000fffff97224 */ /* 0x000fc400078e0038 */
[----:B------:R-:W-:Y:S02]  /*3ebf0*/  IMAD.MOV.U32 R251, RZ, RZ, R58 ;  /* 0x000000fffffb7224 */ /* 0x000fe400078e003a */
[----:B-1----:R-:W-:Y:S01]  /*3ec00*/  IMAD.MOV.U32 R224, RZ, RZ, R52 ;  /* 0x000000ffffe07224 */ /* 0x002fe200078e0034 */
[----:B--2---:R-:W-:Y:S01]  /*3ec10*/  MOV R226, R54 ;  /* 0x0000003600e27202 */ /* 0x004fe20000000f00 */
[----:B------:R-:W-:Y:S02]  /*3ec20*/  IMAD.MOV.U32 R225, RZ, RZ, R53 ;  /* 0x000000ffffe17224 */ /* 0x000fe400078e0035 */
[----:B------:R-:W-:Y:S01]  /*3ec30*/  IMAD.MOV.U32 R240, RZ, RZ, R48 ;  /* 0x000000fffff07224 */ /* 0x000fe200078e0030 */
[----:B---3--:R-:W-:Y:S01]  /*3ec40*/  HMMA.1688.F32.TF32 R24, R184, R180, R64 ;  /* 0x000000b4b818723c */ /* 0x008fe20000081040 */
[----:B------:R-:W-:Y:S01]  /*3ec50*/  IMAD.MOV.U32 R227, RZ, RZ, R55 ;  /* 0x000000ffffe37224 */ /* 0x000fe200078e0037 */
[----:B------:R-:W-:Y:S01]  /*3ec60*/  MOV R242, R50 ;  /* 0x0000003200f27202 */ /* 0x000fe20000000f00 */
[----:B------:R-:W-:-:S02]  /*3ec70*/  IMAD.MOV.U32 R241, RZ, RZ, R49 ;  /* 0x000000fffff17224 */ /* 0x000fc400078e0031 */
[----:B------:R-:W-:Y:S02]  /*3ec80*/  IMAD.MOV.U32 R243, RZ, RZ, R104 ;  /* 0x000000fffff37224 */ /* 0x000fe400078e0068 */
[----:B------:R-:W-:Y:S01]  /*3ec90*/  IMAD.MOV.U32 R232, RZ, RZ, R105 ;  /* 0x000000ffffe87224 */ /* 0x000fe200078e0069 */
[----:B------:R-:W-:Y:S01]  /*3eca0*/  HMMA.1688.F32.TF32 R28, R184, R8, R72 ;  /* 0x00000008b81c723c */ /* 0x000fe20000081048 */
[----:B------:R-:W-:Y:S01]  /*3ecb0*/  IMAD.MOV.U32 R233, RZ, RZ, R106 ;  /* 0x000000ffffe97224 */ /* 0x000fe200078e006a */
[----:B------:R-:W-:Y:S01]  /*3ecc0*/  MOV R234, R107 ;  /* 0x0000006b00ea7202 */ /* 0x000fe20000000f00 */
[----:B------:R-:W-:Y:S02]  /*3ecd0*/  IMAD.MOV.U32 R235, RZ, RZ, R51 ;  /* 0x000000ffffeb7224 */ /* 0x000fe400078e0033 */
[----:B------:R-:W-:Y:S01]  /*3ece0*/  IMAD.MOV.U32 R244, RZ, RZ, R44 ;  /* 0x000000fffff47224 */ /* 0x000fe200078e002c */
[----:B------:R-:W-:Y:S01]  /*3ecf0*/  MOV R246, R46 ;  /* 0x0000002e00f67202 */ /* 0x000fe20000000f00 */
[----:B------:R-:W-:-:S02]  /*3ed00*/  IMAD.MOV.U32 R245, RZ, RZ, R45 ;  /* 0x000000fffff57224 */ /* 0x000fc400078e002d */
[----:B------:R-:W-:Y:S02]  /*3ed10*/  IMAD.MOV.U32 R247, RZ, RZ, R47 ;  /* 0x000000fffff77224 */ /* 0x000fe400078e002f */
[----:B------:R-:W-:Y:S01]  /*3ed20*/  IMAD.MOV.U32 R228, RZ, RZ, R59 ;  /* 0x000000ffffe47224 */ /* 0x000fe200078e003b */
[----:B------:R-:W-:Y:S01]  /*3ed30*/  MOV R230, R63 ;  /* 0x0000003f00e67202 */ /* 0x000fe20000000f00 */
[----:B------:R-:W-:Y:S01]  /*3ed40*/  IMAD.MOV.U32 R229, RZ, RZ, R62 ;  /* 0x000000ffffe57224 */ /* 0x000fe200078e003e */
[----:B------:R-:W-:Y:S04]  /*3ed50*/  LDS R20, [R252+0x8200] ;  /* 0x00820000fc147984 */ /* 0x000fe80000000800 */
[----:B------:R-:W-:Y:S04]  /*3ed60*/  STL.64 [R1+0x230], R24 ;  /* 0x0002301801007387 */ /* 0x000fe80000100a00 */
[----:B------:R1:W-:Y:S01]  /*3ed70*/  STL.64 [R1+0x238], R26 ;  /* 0x0002381a01007387 */ /* 0x0003e20000100a00 */
[----:B------:R-:W-:-:S03]  /*3ed80*/  IMAD.MOV.U32 R231, RZ, RZ, R111 ;  /* 0x000000ffffe77224 */ /* 0x000fc600078e006f */
[----:B------:R-:W-:Y:S04]  /*3ed90*/  LDS R22, [R252+0x9200] ;  /* 0x00920000fc167984 */ /* 0x000fe80000000800 */
[----:B------:R-:W-:Y:S01]  /*3eda0*/  LDS R21, [R3+0x8200] ;  /* 0x0082000003157984 */ /* 0x000fe20000000800 */
[C---:B-1----:R-:W-:Y:S03]  /*3edb0*/  HMMA.1688.F32.TF32 R24, R184.reuse, R4, R76 ;  /* 0x00000004b818723c */ /* 0x042fe6000008104c */
[----:B------:R-:W-:Y:S04]  /*3edc0*/  STL.64 [R1+0x220], R32 ;  /* 0x0002202001007387 */ /* 0x000fe80000100a00 */
[----:B------:R1:W-:Y:S04]  /*3edd0*/  STL.64 [R1+0x228], R34 ;  /* 0x0002282201007387 */ /* 0x0003e80000100a00 */
[----:B------:R-:W-:Y:S04]  /*3ede0*/  STL.64 [R1+0x210], R28 ;  /* 0x0002101c01007387 */ /* 0x000fe80000100a00 */
[----:B------:R2:W-:Y:S01]  /*3edf0*/  STL.64 [R1+0x218], R30 ;  /* 0x0002181e01007387 */ /* 0x0005e20000100a00 */
[C---:B-1----:R-:W-:Y:S03]  /*3ee00*/  HMMA.1688.F32.TF32 R32, R184.reuse, R172, R80 ;  /* 0x000000acb820723c */ /* 0x042fe60000081050 */
[----:B------:R-:W1:Y:S04]  /*3ee10*/  LDS R23, [R3+0x9200] ;  /* 0x0092000003177984 */ /* 0x000e680000000800 */
[----:B------:R-:W-:Y:S01]  /*3ee20*/  STL.64 [R1+0x200], R24 ;  /* 0x0002001801007387 */ /* 0x000fe20000100a00 */
[C---:B--2---:R-:W-:Y:S03]  /*3ee30*/  HMMA.1688.F32.TF32 R28, R184.reuse, R168, R84 ;  /* 0x000000a8b81c723c */ /* 0x044fe60000081054 */
[----:B------:R2:W-:Y:S05]  /*3ee40*/  STL.64 [R1+0x208], R26 ;  /* 0x0002081a01007387 */ /* 0x0005ea0000100a00 */
[C---:B--2---:R-:W-:Y:S07]  /*3ee50*/  HMMA.1688.F32.TF32 R24, R184.reuse, R164, R88 ;  /* 0x000000a4b818723c */ /* 0x044fee0000081058 */
[----:B------:R-:W-:Y:S04]  /*3ee60*/  STL.64 [R1+0x1f0], R32 ;  /* 0x0001f02001007387 */ /* 0x000fe80000100a00 */
[----:B------:R2:W-:Y:S04]  /*3ee70*/  STL.64 [R1+0x1f8], R34 ;  /* 0x0001f82201007387 */ /* 0x0005e80000100a00 */
[----:B------:R-:W-:Y:S04]  /*3ee80*/  STL.64 [R1+0x1e0], R28 ;  /* 0x0001e01c01007387 */ /* 0x000fe80000100a00 */
[----:B------:R3:W-:Y:S01]  /*3ee90*/  STL.64 [R1+0x1e8], R30 ;  /* 0x0001e81e01007387 */ /* 0x0007e20000100a00 */
[C---:B--2---:R-:W-:Y:S03]  /*3eea0*/  HMMA.1688.F32.TF32 R32, R184.reuse, R160, R92 ;  /* 0x000000a0b820723c */ /* 0x044fe6000008105c */
[----:B------:R-:W-:Y:S05]  /*3eeb0*/  STL.64 [R1+0x1d0], R24 ;  /* 0x0001d01801007387 */ /* 0x000fea0000100a00 */
[C---:B---3--:R-:W-:Y:S01]  /*3eec0*/  HMMA.1688.F32.TF32 R28, R184.reuse, R156, R96 ;  /* 0x0000009cb81c723c */ /* 0x048fe20000081060 */
[----:B------:R2:W-:Y:S07]  /*3eed0*/  STL.64 [R1+0x1d8], R26 ;  /* 0x0001d81a01007387 */ /* 0x0005ee0000100a00 */
[C---:B--2---:R-:W-:Y:S07]  /*3eee0*/  HMMA.1688.F32.TF32 R24, R184.reuse, R152, R100 ;  /* 0x00000098b818723c */ /* 0x044fee0000081064 */
[----:B------:R-:W-:Y:S04]  /*3eef0*/  STL.64 [R1+0x1c0], R32 ;  /* 0x0001c02001007387 */ /* 0x000fe80000100a00 */
[----:B------:R-:W-:Y:S04]  /*3ef00*/  STL.64 [R1+0x1c8], R34 ;  /* 0x0001c82201007387 */ /* 0x000fe80000100a00 */
[----:B------:R-:W-:Y:S04]  /*3ef10*/  STL.64 [R1+0x1b0], R28 ;  /* 0x0001b01c01007387 */ /* 0x000fe80000100a00 */
[----:B------:R-:W-:Y:S04]  /*3ef20*/  STL.64 [R1+0x1b8], R30 ;  /* 0x0001b81e01007387 */ /* 0x000fe80000100a00 */
[----:B------:R-:W2:Y:S04]  /*3ef30*/  LDL.LU R61, [R1+0x34d8] ;  /* 0x0034d800013d7983 */ /* 0x000ea80000300800 */
[----:B------:R-:W-:Y:S04]  /*3ef40*/  STL.64 [R1+0x1a0], R24 ;  /* 0x0001a01801007387 */ /* 0x000fe80000100a00 */
[----:B------:R3:W-:Y:S04]  /*3ef50*/  STL.64 [R1+0x1a8], R26 ;  /* 0x0001a81a01007387 */ /* 0x0007e80000100a00 */
        /* <DEDUP_REMOVED lines=18> */
[----:B------:R-:W2:Y:S04]  /*3f080*/  LDL.LU R51, [R1+0x349c] ;  /* 0x00349c0001337983 */ /* 0x000ea80000300800 */
[----:B------:R-:W2:Y:S04]  /*3f090*/  LDL.LU R44, [R1+0x3498] ;  /* 0x00349800012c7983 */ /* 0x000ea80000300800 */
[----:B------:R-:W2:Y:S04]  /*3f0a0*/  LDL.LU R45, [R1+0x3494] ;  /* 0x00349400012d7983 */ /* 0x000ea80000300800 */
[----:B------:R-:W2:Y:S04]  /*3f0b0*/  LDL.LU R46, [R1+0x3490] ;  /* 0x00349000012e7983 */ /* 0x000ea80000300800 */
[----:B------:R-:W2:Y:S04]  /*3f0c0*/  LDL.LU R47, [R1+0x348c] ;  /* 0x00348c00012f7983 */ /* 0x000ea80000300800 */
[----:B------:R-:W2:Y:S01]  /*3f0d0*/  LDL.LU R59, [R1+0x3488] ;  /* 0x00348800013b7983 */ /* 0x000ea20000300800 */
[C---:B---3--:R-:W-:Y:S11]  /*3f0e0*/  HMMA.1688.F32.TF32 R24, R184.reuse, R148, R104 ;  /* 0x00000094b818723c */ /* 0x048ff60000081068 */
[----:B------:R-:W-:Y:S11]  /*3f0f0*/  @!UPT UIADD3 URZ, URZ, URZ, URZ ;  /* 0x0000003f3f3ff290 */ /* 0x000ff6000fffe03f */
[----:B------:R-:W-:Y:S01]  /*3f100*/  @!UPT UIADD3 URZ, URZ, URZ, URZ ;  /* 0x0000003f3f3ff290 */ /* 0x000fe2000fffe03f */
[----:B------:R-:W-:Y:S04]  /*3f110*/  STL.64 [R1+0x190], R24 ;  /* 0x0001901801007387 */ /* 0x000fe80000100a00 */
[----:B------:R3:W-:Y:S04]  /*3f120*/  STL.64 [R1+0x198], R26 ;  /* 0x0001981a01007387 */ /* 0x0007e80000100a00 */
[----:B------:R-:W4:Y:S04]  /*3f130*/  LDL.LU R62, [R1+0x3484] ;  /* 0x00348400013e7983 */ /* 0x000f280000300800 */
[----:B------:R-:W4:Y:S04]  /*3f140*/  LDL.LU R63, [R1+0x3480] ;  /* 0x00348000013f7983 */ /* 0x000f280000300800 */
[----:B------:R-:W4:Y:S01]  /*3f150*/  LDL.LU R111, [R1+0x347c] ;  /* 0x00347c00016f7983 */ /* 0x000f220000300800 */
[C---:B--2---:R-:W-:Y:S08]  /*3f160*/  HMMA.1688.F32.TF32 R28, R184.reuse, R40, R44 ;  /* 0x00000028b81c723c */ /* 0x044ff0000008102c */
[C---:B---3--:R-:W-:Y:S08]  /*3f170*/  HMMA.1688.F32.TF32 R24, R184.reuse, R36, R48 ;  /* 0x00000024b818723c */ /* 0x048ff00000081030 */
[C---:B------:R-:W-:Y:S01]  /*3f180*/  HMMA.1688.F32.TF32 R32, R184.reuse, R16, R52 ;  /* 0x00000010b820723c */ /* 0x040fe20000081034 */
[----:B------:R-:W-:Y:S04]  /*3f190*/  LDS R52, [R252+0x8280] ;  /* 0x00828000fc347984 */ /* 0x000fe80000000800 */
[----:B------:R-:W-:Y:S04]  /*3f1a0*/  LDS R54, [R252+0x9280] ;  /* 0x00928000fc367984 */ /* 0x000fe80000000800 */
[----:B------:R-:W-:Y:S04]  /*3f1b0*/  STL.64 [R1+0x180], R28 ;  /* 0x0001801c01007387 */ /* 0x000fe80000100a00 */
[----:B------:R2:W-:Y:S04]  /*3f1c0*/  STL.64 [R1+0x188], R30 ;  /* 0x0001881e01007387 */ /* 0x0005e80000100a00 */
[----:B------:R-:W-:Y:S04]  /*3f1d0*/  STL.64 [R1+0x170], R24 ;  /* 0x0001701801007387 */ /* 0x000fe80000100a00 */
[----:B------:R-:W-:Y:S01]  /*3f1e0*/  STL.64 [R1+0x178], R26 ;  /* 0x0001781a01007387 */ /* 0x000fe20000100a00 */
[----:B--2---:R-:W-:Y:S03]  /*3f1f0*/  HMMA.1688.F32.TF32 R28, R184, R12, R56 ;  /* 0x0000000cb81c723c */ /* 0x004fe60000081038 */
[----:B------:R-:W-:Y:S04]  /*3f200*/  STL.64 [R1+0x160], R32 ;  /* 0x0001602001007387 */ /* 0x000fe80000100a00 */
[----:B------:R2:W-:Y:S01]  /*3f210*/  STL.64 [R1+0x168], R34 ;  /* 0x0001682201007387 */ /* 0x0005e20000100a00 */
[C---:B-1----:R-:W-:Y:S03]  /*3f220*/  HMMA.1688.F32.TF32 R248, R20.reuse, R16, R248 ;  /* 0x0000001014f8723c */ /* 0x042fe600000810f8 */
[----:B------:R-:W-:Y:S04]  /*3f230*/  LDS R53, [R3+0x8280] ;  /* 0x0082800003357984 */ /* 0x000fe80000000800 */
[----:B------:R-:W1:Y:S08]  /*3f240*/  LDS R55, [R3+0x9280] ;  /* 0x0092800003377984 */ /* 0x000e700000000800 */
[----:B------:R-:W-:Y:S04]  /*3f250*/  STL.64 [R1+0x150], R28 ;  /* 0x0001501c01007387 */ /* 0x000fe80000100a00 */
[----:B------:R3:W-:Y:S01]  /*3f260*/  STL.64 [R1+0x158], R30 ;  /* 0x0001581e01007387 */ /* 0x0007e20000100a00 */
[C---:B--2---:R-:W-:Y:S08]  /*3f270*/  HMMA.1688.F32.TF32 R32, R20.reuse, R176, R112 ;  /* 0x000000b01420723c */ /* 0x044ff00000081070 */
[C---:B---3--:R-:W-:Y:S08]  /*3f280*/  HMMA.1688.F32.TF32 R28, R20.reuse, R8, R144 ;  /* 0x00000008141c723c */ /* 0x048ff00000081090 */
[----:B------:R-:W-:Y:S08]  /*3f290*/  HMMA.1688.F32.TF32 R244, R20, R12, R244 ;  /* 0x0000000c14f4723c */ /* 0x000ff000000810f4 */
[----:B----4-:R-:W-:Y:S11]  /*3f2a0*/  HMMA.1688.F32.TF32 R24, R184, R236, R60 ;  /* 0x000000ecb818723c */ /* 0x010ff6000008103c */
[----:B------:R-:W-:Y:S11]  /*3f2b0*/  @!UPT UIADD3 URZ, URZ, URZ, URZ ;  /* 0x0000003f3f3ff290 */ /* 0x000ff6000fffe03f */
[----:B------:R-:W-:Y:S01]  /*3f2c0*/  @!UPT UIADD3 URZ, URZ, URZ, URZ ;  /* 0x0000003f3f3ff290 */ /* 0x000fe2000fffe03f */
[----:B------:R-:W-:Y:S04]  /*3f2d0*/  STL.64 [R1+0x140], R24 ;  /* 0x0001401801007387 */ /* 0x000fe80000100a00 */
[----:B------:R2:W-:Y:S02]  /*3f2e0*/  STL.64 [R1+0x148], R26 ;  /* 0x0001481a01007387 */ /* 0x0005e40000100a00 */
[C---:B--2---:R-:W-:Y:S11]  /*3f2f0*/  HMMA.1688.F32.TF32 R24, R20.reuse, R180, R108 ;  /* 0x000000b41418723c */ /* 0x044ff6000008106c */
[----:B------:R-:W-:Y:S11]  /*3f300*/  @!UPT UIADD3 URZ, URZ, URZ, URZ ;  /* 0x0000003f3f3ff290 */ /* 0x000ff6000fffe03f */
[----:B------:R-:W-:Y:S01]  /*3f310*/  @!UPT UIADD3 URZ, URZ, URZ, URZ ;  /* 0x0000003f3f3ff290 */ /* 0x000fe2000fffe03f */
[----:B------:R-:W-:Y:S04]  /*3f320*/  STL.64 [R1+0x130], R24 ;  /* 0x0001301801007387 */ /* 0x000fe80000100a00 */
[----:B------:R2:W-:Y:S02]  /*3f330*/  STL.64 [R1+0x138], R26 ;  /* 0x0001381a01007387 */ /* 0x0005e40000100a00 */
[C---:B--2---:R-:W-:Y:S02]  /*3f340*/  HMMA.1688.F32.TF32 R24, R20.reuse, R4, R120 ;  /* 0x000000041418723c */ /* 0x044fe40000081078 */
[----:B------:R-:W-:Y:S04]  /*3f350*/  STL.64 [R1+0x120], R32 ;  /* 0x0001202001007387 */ /* 0x000fe80000100a00 */
[----:B------:R2:W-:Y:S04]  /*3f360*/  STL.64 [R1+0x128], R34 ;  /* 0x0001282201007387 */ /* 0x0005e80000100a00 */
[----:B------:R-:W-:Y:S04]  /*3f370*/  STL.64 [R1+0x110], R28 ;  /* 0x0001101c01007387 */ /* 0x000fe80000100a00 */
[----:B------:R3:W-:Y:S01]  /*3f380*/  STL.64 [R1+0x118], R30 ;  /* 0x0001181e01007387 */ /* 0x0007e20000100a00 */
[C---:B--2---:R-:W-:Y:S08]  /*3f390*/  HMMA.1688.F32.TF32 R32, R20.reuse, R172, R124 ;  /* 0x000000ac1420723c */ /* 0x044ff0000008107c */
[----:B------:R-:W-:Y:S01]  /*3f3a0*/  STL.64 [R1+0x100], R24 ;  /* 0x0001001801007387 */ /* 0x000fe20000100a00 */
[C---:B---3--:R-:W-:Y:S03]  /*3f3b0*/  HMMA.1688.F32.TF32 R28, R20.reuse, R168, R128 ;  /* 0x000000a8141c723c */ /* 0x048fe60000081080 */
[----:B------:R2:W-:Y:S05]  /*3f3c0*/  STL.64 [R1+0x108], R26 ;  /* 0x0001081a01007387 */ /* 0x0005ea0000100a00 */
[C---:B--2---:R-:W-:Y:S06]  /*3f3d0*/  HMMA.1688.F32.TF32 R24, R20.reuse, R164, R116 ;  /* 0x000000a41418723c */ /* 0x044fec0000081074 */
[----:B------:R-:W-:Y:S04]  /*3f3e0*/  STL.64 [R1+0xf0], R32 ;  /* 0x0000f02001007387 */ /* 0x000fe80000100a00 */
[----:B------:R2:W-:Y:S05]  /*3f3f0*/  STL.64 [R1+0xf8], R34 ;  /* 0x0000f82201007387 */ /* 0x0005ea0000100a00 */
[----:B------:R-:W-:Y:S04]  /*3f400*/  STL.64 [R1+0xe0], R28 ;  /* 0x0000e01c01007387 */ /* 0x000fe80000100a00 */
[----:B------:R3:W-:Y:S01]  /*3f410*/  STL.64 [R1+0xe8], R30 ;  /* 0x0000e81e01007387 */ /* 0x0007e20000100a00 */
[C---:B--2---:R-:W-:Y:S03]  /*3f420*/  HMMA.1688.F32.TF32 R32, R20.reuse, R160, R136 ;  /* 0x000000a01420723c */ /* 0x044fe60000081088 */
[----:B------:R-:W-:Y:S04]  /*3f430*/  LDS R116, [R252+0x8300] ;  /* 0x00830000fc747984 */ /* 0x000fe80000000800 */
[----:B------:R-:W-:Y:S01]  /*3f440*/  LDS R118, [R252+0x9300] ;  /* 0x00930000fc767984 */ /* 0x000fe20000000800 */
[C---:B---3--:R-:W-:Y:S03]  /*3f450*/  HMMA.1688.F32.TF32 R28, R20.reuse, R156, R140 ;  /* 0x0000009c141c723c */ /* 0x048fe6000008108c */
[----:B------:R-:W-:Y:S04]  /*3f460*/  STL.64 [R1+0xd0], R24 ;  /* 0x0000d01801007387 */ /* 0x000fe80000100a00 */
[----:B------:R2:W-:Y:S04]  /*3f470*/  STL.64 [R1+0xd8], R26 ;  /* 0x0000d81a01007387 */ /* 0x0005e80000100a00 */
[----:B------:R-:W-:Y:S04]  /*3f480*/  LDS R117, [R3+0x8300] ;  /* 0x0083000003757984 */ /* 0x000fe80000000800 */
[----:B------:R-:W3:Y:S01]  /*3f490*/  LDS R119, [R3+0x9300] ;  /* 0x0093000003777984 */ /* 0x000ee20000000800 */
[C---:B--2---:R-:W-:Y:S03]  /*3f4a0*/  HMMA.1688.F32.TF32 R24, R20.reuse, R152, R132 ;  /* 0x000000981418723c */ /* 0x044fe60000081084 */
[----:B------:R-:W-:Y:S04]  /*3f4b0*/  STL.64 [R1+0x50], R32 ;  /* 0x0000502001007387 */ /* 0x000fe80000100a00 */
[----:B------:R2:W-:Y:S04]  /*3f4c0*/  STL.64 [R1+0x58], R34 ;  /* 0x0000582201007387 */ /* 0x0005e80000100a00 */
[----:B------:R-:W-:Y:S04]  /*3f4d0*/  STL.64 [R1+0x40], R28 ;  /* 0x0000401c01007387 */ /* 0x000fe80000100a00 */
[----:B------:R4:W-:Y:S01]  /*3f4e0*/  STL.64 [R1+0x48], R30 ;  /* 0x0000481e01007387 */ /* 0x0009e20000100a00 */
[C---:B--2---:R-:W-:Y:S07]  /*3f4f0*/  HMMA.1688.F32.TF32 R32, R20.reuse, R148, R240 ;  /* 0x000000941420723c */ /* 0x044fee00000810f0 */
[----:B------:R-:W-:Y:S01]  /*3f500*/  STL.64 [R1+0x30], R24 ;  /* 0x0000301801007387 */ /* 0x000fe20000100a00 */
[C---:B----4-:R-:W-:Y:S03]  /*3f510*/  HMMA.1688.F32.TF32 R28, R20.reuse, R40, R224 ;  /* 0x00000028141c723c */ /* 0x050fe600000810e0 */
[----:B------:R2:W-:Y:S05]  /*3f520*/  STL.64 [R1+0x38], R26 ;  /* 0x0000381a01007387 */ /* 0x0005ea0000100a00 */
[C---:B--2---:R-:W-:Y:S07]  /*3f530*/  HMMA.1688.F32.TF32 R24, R20.reuse, R36, R232 ;  /* 0x000000241418723c */ /* 0x044fee00000810e8 */
[----:B------:R2:W-:Y:S04]  /*3f540*/  STL.64 [R1+0x20], R32 ;  /* 0x0000202001007387 */ /* 0x0005e80000100a00 */
[----:B------:R4:W-:Y:S04]  /*3f550*/  STL.64 [R1+0x28], R34 ;  /* 0x0000282201007387 */ /* 0x0009e80000100a00 */
[----:B------:R1:W-:Y:S04]  /*3f560*/  STL.64 [R1+0x10], R28 ;  /* 0x0000101c01007387 */ /* 0x0003e80000100a00 */
[----:B------:R1:W-:Y:S04]  /*3f570*/  STL.64 [R1+0x18], R30 ;  /* 0x0000181e01007387 */ /* 0x0003e80000100a00 */
[----:B------:R-:W-:Y:S04]  /*3f580*/  STL.64 [R1+0x3170], R250 ;  /* 0x003170fa01007387 */ /* 0x000fe80000100a00 */
[----:B------:R-:W-:Y:S04]  /*3f590*/  STL.64 [R1], R24 ;  /* 0x0000001801007387 */ /* 0x000fe80000100a00 */
[----:B------:R1:W-:Y:S04]  /*3f5a0*/  STL.64 [R1+0x8], R26 ;  /* 0x0000081a01007387 */ /* 0x0003e80000100a00 */
[----:B------:R1:W-:Y:S01]  /*3f5b0*/  STL.64 [R1+0x3168], R248 ;  /* 0x003168f801007387 */ /* 0x0003e20000100a00 */
[----:B------:R-:W-:Y:S03]  /*3f5c0*/  HMMA.1688.F32.TF32 R20, R20, R236, R228 ;  /* 0x000000ec1414723c */ /* 0x000fe600000810e4 */
[----:B------:R-:W-:Y:S04]  /*3f5d0*/  STL [R1+0x315c], R244 ;  /* 0x00315cf401007387 */ /* 0x000fe80000100800 */
[----:B------:R-:W-:Y:S01]  /*3f5e0*/  STL [R1+0x3158], R245 ;  /* 0x003158f501007387 */ /* 0x000fe20000100800 */
[----:B------:R-:W-:-:S03]  /*3f5f0*/  IMAD.MOV.U32 R230, RZ, RZ, R0 ;  /* 0x000000ffffe67224 */ /* 0x000fc600078e0000 */
[----:B------:R-:W-:Y:S01]  /*3f600*/  STL [R1+0x3154], R246 ;  /* 0x003154f601007387 */ /* 0x000fe20000100800 */
[----:B------:R-:W-:-:S03]  /*3f610*/  IMAD.MOV.U32 R231, RZ, RZ, R2 ;  /* 0x000000ffffe77224 */ /* 0x000fc600078e0002 */
        /* <DEDUP_REMOVED lines=11> */
[----:B--2---:R-:W2:Y:S04]  /*3f6d0*/  LDL.LU R32, [R1+0x5c0] ;  /* 0x0005c00001207983 */ /* 0x004ea80000300800 */
[----:B------:R-:W2:Y:S04]  /*3f6e0*/  LDL.LU R33, [R1+0x5c4] ;  /* 0x0005c40001217983 */ /* 0x000ea80000300800 */
[----:B----4-:R-:W2:Y:S04]  /*3f6f0*/  LDL.LU R34, [R1+0x5c8] ;  /* 0x0005c80001227983 */ /* 0x010ea80000300800 */
[----:B------:R-:W2:Y:S04]  /*3f700*/  LDL.LU R35, [R1+0x5cc] ;  /* 0x0005cc0001237983 */ /* 0x000ea80000300800 */
[----:B-1----:R-:W4:Y:S04]  /*3f710*/  LDL.LU R28, [R1+0x5f0] ;  /* 0x0005f000011c7983 */ /* 0x002f280000300800 */
        /* <DEDUP_REMOVED lines=13> */
[----:B------:R-:W-:Y:S04]  /*3f7f0*/  STL [R1+0x314c], R20 ;  /* 0x00314c1401007387 */ /* 0x000fe80000100800 */
[----:B------:R-:W-:Y:S04]  /*3f800*/  STL [R1+0x3148], R21 ;  /* 0x0031481501007387 */ /* 0x000fe80000100800 */
[----:B------:R-:W-:Y:S04]  /*3f810*/  STL [R1+0x3144], R22 ;  /* 0x0031441601007387 */ /* 0x000fe80000100800 */
[----:B------:R-:W-:Y:S01]  /*3f820*/  STL [R1+0x3140], R23 ;  /* 0x0031401701007387 */ /* 0x000fe20000100800 */
[----:B---3--:R-:W-:Y:S01]  /*3f830*/  HMMA.1688.F32.TF32 R24, R52, R180, R200 ;  /* 0x000000b43418723c */ /* 0x008fe200000810c8 */
[----:B------:R-:W-:Y:S01]  /*3f840*/  MOV R226, R2 ;  /* 0x0000000200e27202 */ /* 0x000fe20000000f00 */
[----:B------:R-:W-:-:S02]  /*3f850*/  IMAD.MOV.U32 R227, RZ, RZ, R0 ;  /* 0x000000ffffe37224 */ /* 0x000fc400078e0000 */
[----:B------:R-:W-:Y:S02]  /*3f860*/  IMAD.MOV.U32 R184, RZ, RZ, R212 ;  /* 0x000000ffffb87224 */ /* 0x000fe400078e00d4 */
[----:B------:R-:W-:Y:S01]  /*3f870*/  IMAD.MOV.U32 R185, RZ, RZ, R204 ;  /* 0x000000ffffb97224 */ /* 0x000fe200078e00cc */
[----:B------:R-:W-:Y:S01]  /*3f880*/  MOV R187, R210 ;  /* 0x000000d200bb7202 */ /* 0x000fe20000000f00 */
[----:B------:R-:W-:Y:S01]  /*3f890*/  IMAD.MOV.U32 R186, RZ, RZ, R211 ;  /* 0x000000ffffba7224 */ /* 0x000fe200078e00d3 */
[----:B------:R-:W-:Y:S01]  /*3f8a0*/  MOV R248, R178 ;  /* 0x000000b200f87202 */ /* 0x000fe20000000f00 */
[----:B------:R-:W-:Y:S01]  /*3f8b0*/  IMAD.MOV.U32 R249, RZ, RZ, R179 ;  /* 0x000000fffff97224 */ /* 0x000fe200078e00b3 */
[----:B------:R-:W-:Y:S01]  /*3f8c0*/  LDS R200, [R252+0x8380] ;  /* 0x00838000fcc87984 */ /* 0x000fe20000000800 */
[----:B------:R-:W-:Y:S02]  /*3f8d0*/  IMAD.MOV.U32 R250, RZ, RZ, R182 ;  /* 0x000000fffffa7224 */ /* 0x000fe400078e00b6 */
[----:B------:R-:W-:Y:S01]  /*3f8e0*/  IMAD.MOV.U32 R251, RZ, RZ, R183 ;  /* 0x000000fffffb7224 */ /* 0x000fe200078e00b7 */
[----:B------:R-:W-:Y:S04]  /*3f8f0*/  LDS R202, [R252+0x9380] ;  /* 0x00938000fcca7984 */ /* 0x000fe80000000800 */
[----:B------:R-:W-:Y:S04]  /*3f900*/  LDS R201, [R3+0x8380] ;  /* 0x0083800003c97984 */ /* 0x000fe80000000800 */
[----:B------:R-:W-:Y:S04]  /*3f910*/  STL [R1+0x313c], R24 ;  /* 0x00313c1801007387 */ /* 0x000fe80000100800 */
[----:B------:R-:W-:Y:S04]  /*3f920*/  STL [R1+0x3138], R25 ;  /* 0x0031381901007387 */ /* 0x000fe80000100800 */
[----:B------:R-:W-:Y:S04]  /*3f930*/  STL [R1+0x3134], R26 ;  /* 0x0031341a01007387 */ /* 0x000fe80000100800 */
[----:B------:R2:W-:Y:S04]  /*3f940*/  STL [R1+0x3130], R27 ;  /* 0x0031301b01007387 */ /* 0x0005e80000100800 */
[----:B------:R-:W1:Y:S01]  /*3f950*/  LDS R203, [R3+0x9380] ;  /* 0x0093800003cb7984 */ /* 0x000e620000000800 */
[C---:B--2---:R-:W-:Y:S08]  /*3f960*/  HMMA.1688.F32.TF32 R24, R52.reuse, R176, R32 ;  /* 0x000000b03418723c */ /* 0x044ff00000081020 */
[C---:B----4-:R-:W-:Y:S11]  /*3f970*/  HMMA.1688.F32.TF32 R20, R52.reuse, R8, R28 ;  /* 0x000000083414723c */ /* 0x050ff6000008101c */
[----:B------:R-:W-:Y:S11]  /*3f980*/  @!UPT UIADD3 URZ, URZ, URZ, URZ ;  /* 0x0000003f3f3ff290 */ /* 0x000ff6000fffe03f */
[----:B------:R-:W-:Y:S01]  /*3f990*/  @!UPT UIADD3 URZ, URZ, URZ, URZ ;  /* 0x0000003f3f3ff290 */ /* 0x000fe2000fffe03f */
[----:B------:R-:W-:Y:S04]  /*3f9a0*/  STL.64 [R1+0xb0], R20 ;  /* 0x0000b01401007387 */ /* 0x000fe80000100a00 */
[----:B------:R-:W-:Y:S04]  /*3f9b0*/  STL.64 [R1+0xc0], R24 ;  /* 0x0000c01801007387 */ /* 0x000fe80000100a00 */
[----:B------:R2:W-:Y:S02]  /*3f9c0*/  STL.64 [R1+0xc8], R26 ;  /* 0x0000c81a01007387 */ /* 0x0005e40000100a00 */
[----:B--2---:R-:W-:Y:S02]  /*3f9d0*/  HMMA.1688.F32.TF32 R24, R52, R172, R240 ;  /* 0x000000ac3418723c */ /* 0x004fe400000810f0 */
[----:B------:R2:W-:Y:S01]  /*3f9e0*/  STL [R1+0xb8], R22 ;  /* 0x0000b81601007387 */ /* 0x0005e20000100800 */
[----:B------:R-:W-:-:S05]  /*3f9f0*/  IMAD.MOV.U32 R244, RZ, RZ, R23 ;  /* 0x000000fffff47224 */ /* 0x000fca00078e0017 */
[----:B--2---:R-:W-:Y:S01]  /*3fa00*/  HMMA.1688.F32.TF32 R20, R52, R4, R132 ;  /* 0x000000043414723c */ /* 0x004fe20000081084 */
[----:B------:R2:W-:Y:S11]  /*3fa10*/  STL [R1+0x3160], R244 ;  /* 0x003160f401007387 */ /* 0x0005f60000100800 */
[----:B------:R-:W-:Y:S03]  /*3fa20*/  @!UPT UIADD3 URZ, URZ, URZ, URZ ;  /* 0x0000003f3f3ff290 */ /* 0x000fe6000fffe03f */
[----:B------:R-:W-:Y:S01]  /*3fa30*/  STL.64 [R1+0x90], R24 ;  /* 0x0000901801007387 */ /* 0x000fe20000100a00 */
[----:B--2---:R-:W-:-:S03]  /*3fa40*/  IMAD.MOV.U32 R244, RZ, RZ, R27 ;  /* 0x000000fffff47224 */ /* 0x004fc600078e001b */
[----:B------:R2:W-:Y:S02]  /*3fa50*/  STL [R1+0x98], R26 ;  /* 0x0000981a01007387 */ /* 0x0005e40000100800 */
[----:B--2---:R-:W-:Y:S03]  /*3fa60*/  HMMA.1688.F32.TF32 R24, R52, R168, R224 ;  /* 0x000000a83418723c */ /* 0x004fe600000810e0 */
[----:B------:R-:W-:Y:S01]  /*3fa70*/  MOV R246, R21 ;  /* 0x0000001500f67202 */ /* 0x000fe20000000f00 */
[----:B------:R-:W-:Y:S02]  /*3fa80*/  IMAD.MOV.U32 R247, RZ, RZ, R22 ;  /* 0x000000fffff77224 */ /* 0x000fe400078e0016 */
[----:B------:R-:W-:-:S03]  /*3fa90*/  IMAD.MOV.U32 R245, RZ, RZ, R20 ;  /* 0x000000fffff57224 */ /* 0x000fc600078e0014 */
[----:B------:R-:W-:Y:S01]  /*3faa0*/  STL.64 [R1+0x3180], R246 ;  /* 0x003180f601007387 */ /* 0x000fe20000100a00 */
[----:B------:R-:W-:Y:S03]  /*3fab0*/  HMMA.1688.F32.TF32 R28, R52, R164, R232 ;  /* 0x000000a4341c723c */ /* 0x000fe600000810e8 */
[----:B------:R-:W-:Y:S04]  /*3fac0*/  STL.64 [R1+0x3178], R244 ;  /* 0x003178f401007387 */ /* 0x000fe80000100a00 */
[----:B------:R-:W-:Y:S02]  /*3fad0*/  IMAD.MOV.U32 R232, RZ, RZ, R216 ;  /* 0x000000ffffe87224 */ /* 0x000fe400078e00d8 */
[----:B------:R-:W-:-:S04]  /*3fae0*/  IMAD.MOV.U32 R233, RZ, RZ, R196 ;  /* 0x000000ffffe97224 */ /* 0x000fc800078e00c4 */
[----:B------:R2:W-:Y:S04]  /*3faf0*/  STL [R1+0x84], R25 ;  /* 0x0000841901007387 */ /* 0x0005e80000100800 */
[----:B------:R3:W-:Y:S04]  /*3fb00*/  STL.64 [R1+0x88], R26 ;  /* 0x0000881a01007387 */ /* 0x0007e80000100a00 */
[----:B------:R-:W4:Y:S04]  /*3fb10*/  LDL.LU R216, [R1+0x3470] ;  /* 0x0034700001d87983 */ /* 0x000f280000300800 */
[----:B------:R-:W4:Y:S01]  /*3fb20*/  LDL.LU R196, [R1+0x346c] ;  /* 0x00346c0001c47983 */ /* 0x000f220000300800 */
[----:B--2---:R-:W-:Y:S01]  /*3fb30*/  IMAD.MOV.U32 R25, RZ, RZ, R28 ;  /* 0x000000ffff197224 */ /* 0x004fe200078e001c */
[----:B------:R-:W-:Y:S01]  /*3fb40*/  MOV R0, R31 ;  /* 0x0000001f00007202 */ /* 0x000fe20000000f00 */
[----:B------:R-:W-:Y:S01]  /*3fb50*/  IMAD.MOV.U32 R2, RZ, RZ, R30 ;  /* 0x000000ffff027224 */ /* 0x000fe200078e001e */
[----:B------:R-:W2:Y:S01]  /*3fb60*/  LDL.LU R234, [R1+0x728] ;  /* 0x0007280001ea7983 */ /* 0x000ea20000300800 */
[----:B---3--:R-:W-:-:S02]  /*3fb70*/  IMAD.MOV.U32 R26, RZ, RZ, R29 ;  /* 0x000000ffff1a7224 */ /* 0x008fc400078e001d */
[----:B------:R-:W-:Y:S01]  /*3fb80*/  HMMA.1688.F32.TF32 R28, R52, R160, R228 ;  /* 0x000000a0341c723c */ /* 0x000fe200000810e4 */
[----:B------:R-:W2:Y:S01]  /*3fb90*/  LDL.LU R235, [R1+0x72c] ;  /* 0x00072c0001eb7983 */ /* 0x000ea20000300800 */
[----:B------:R-:W-:Y:S01]  /*3fba0*/  IMAD.MOV.U32 R132, RZ, RZ, R197 ;  /* 0x000000ffff847224 */ /* 0x000fe200078e00c5 */
[----:B------:R-:W-:Y:S02]  /*3fbb0*/  MOV R133, R217 ;  /* 0x000000d900857202 */ /* 0x000fe40000000f00 */
[----:B------:R-:W3:Y:S01]  /*3fbc0*/  LDL.LU R197, [R1+0x3468] ;  /* 0x0034680001c57983 */ /* 0x000ee20000300800 */
[----:B------:R-:W-:-:S03]  /*3fbd0*/  IMAD.MOV.U32 R20, RZ, RZ, R23 ;  /* 0x000000ffff147224 */ /* 0x000fc600078e0017 */
[----:B------:R-:W2:Y:S01]  /*3fbe0*/  LDL.LU R217, [R1+0x3464] ;  /* 0x0034640001d97983 */ /* 0x000ea20000300800 */
[----:B------:R-:W-:Y:S11]  /*3fbf0*/  MOV R27, R24 ;  /* 0x00000018001b7202 */ /* 0x000ff60000000f00 */
[----:B------:R-:W-:Y:S03]  /*3fc00*/  @!UPT UIADD3 URZ, URZ, URZ, URZ ;  /* 0x0000003f3f3ff290 */ /* 0x000fe6000fffe03f */
[----:B------:R-:W-:Y:S02]  /*3fc10*/  IMAD.MOV.U32 R21, RZ, RZ, R28 ;  /* 0x000000ffff157224 */ /* 0x000fe400078e001c */
[----:B------:R-:W-:Y:S01]  /*3fc20*/  IMAD.MOV.U32 R22, RZ, RZ, R29 ;  /* 0x000000ffff167224 */ /* 0x000fe200078e001d */
[----:B------:R-:W-:Y:S01]  /*3fc30*/  MOV R24, R31 ;  /* 0x0000001f00187202 */ /* 0x000fe20000000f00 */
[----:B------:R-:W-:Y:S02]  /*3fc40*/  IMAD.MOV.U32 R23, RZ, RZ, R30 ;  /* 0x000000ffff177224 */ /* 0x000fe400078e001e */
[----:B----4-:R-:W-:Y:S02]  /*3fc50*/  IMAD.MOV.U32 R134, RZ, RZ, R216 ;  /* 0x000000ffff867224 */ /* 0x010fe400078e00d8 */
[----:B------:R-:W2:Y:S01]  /*3fc60*/  LDL.LU R216, [R1+0x3460] ;  /* 0x0034600001d87983 */ /* 0x000ea20000300800 */
[----:B------:R-:W-:-:S03]  /*3fc70*/  IMAD.MOV.U32 R135, RZ, RZ, R196 ;  /* 0x000000ffff877224 */ /* 0x000fc600078e00c4 */
[----:B------:R-:W3:Y:S04]  /*3fc80*/  LDL.LU R196, [R1+0x345c] ;  /* 0x00345c0001c47983 */ /* 0x000ee80000300800 */
[----:B------:R-:W4:Y:S04]  /*3fc90*/  LDL.LU R28, [R1+0x690] ;  /* 0x00069000011c7983 */ /* 0x000f280000300800 */
[----:B------:R-:W4:Y:S04]  /*3fca0*/  LDL.LU R29, [R1+0x694] ;  /* 0x00069400011d7983 */ /* 0x000f280000300800 */
[----:B------:R-:W4:Y:S04]  /*3fcb0*/  LDL.LU R30, [R1+0x698] ;  /* 0x00069800011e7983 */ /* 0x000f280000300800 */
[----:B------:R-:W4:Y:S04]  /*3fcc0*/  LDL.LU R31, [R1+0x69c] ;  /* 0x00069c00011f7983 */ /* 0x000f280000300800 */
        /* <DEDUP_REMOVED lines=28> */
[----:B------:R-:W-:Y:S04]  /*3fe90*/  STL.64 [R1+0x31a0], R26 ;  /* 0x0031a01a01007387 */ /* 0x000fe80000100a00 */
[----:B------:R-:W-:Y:S04]  /*3fea0*/  STL.64 [R1+0x3198], R24 ;  /* 0x0031981801007387 */ /* 0x000fe80000100a00 */
[----:B------:R-:W-:Y:S04]  /*3feb0*/  STL.64 [R1+0x3190], R22 ;  /* 0x0031901601007387 */ /* 0x000fe80000100a00 */
[----:B------:R-:W-:Y:S01]  /*3fec0*/  STL.64 [R1+0x3188], R20 ;  /* 0x0031881401007387 */ /* 0x000fe20000100a00 */
[C---:B----4-:R-:W-:Y:S08]  /*3fed0*/  HMMA.1688.F32.TF32 R28, R52.reuse, R40, R28 ;  /* 0x00000028341c723c */ /* 0x050ff0000008101c */
[C---:B--2---:R-:W-:Y:S08]  /*3fee0*/  HMMA.1688.F32.TF32 R216, R52.reuse, R156, R216 ;  /* 0x0000009c34d8723c */ /* 0x044ff000000810d8 */
[C---:B---3--:R-:W-:Y:S08]  /*3fef0*/  HMMA.1688.F32.TF32 R228, R52.reuse, R152, R228 ;  /* 0x0000009834e4723c */ /* 0x048ff000000810e4 */
[C---:B------:R-:W-:Y:S07]  /*3ff00*/  HMMA.1688.F32.TF32 R196, R52.reuse, R148, R196 ;  /* 0x0000009434c4723c */ /* 0x040fee00000810c4 */
[----:B------:R-:W-:Y:S01]  /*3ff10*/  STL.64 [R1+0x30f8], R218 ;  /* 0x0030f8da01007387 */ /* 0x000fe20000100a00 */
[C---:B------:R-:W-:Y:S03]  /*3ff20*/  HMMA.1688.F32.TF32 R32, R52.reuse, R36, R32 ;  /* 0x000000243420723c */ /* 0x040fe60000081020 */
[----:B------:R-:W-:Y:S05]  /*3ff30*/  STL.64 [R1+0x30f0], R216 ;  /* 0x0030f0d801007387 */ /* 0x000fea0000100a00 */
[C---:B------:R-:W-:Y:S01]  /*3ff40*/  HMMA.1688.F32.TF32 R44, R52.reuse, R16, R64 ;  /* 0x00000010342c723c */ /* 0x040fe20000081040 */
[----:B------:R-:W-:Y:S07]  /*3ff50*/  STL.64 [R1+0x3108], R230 ;  /* 0x003108e601007387 */ /* 0x000fee0000100a00 */
[C---:B------:R-:W-:Y:S08]  /*3ff60*/  HMMA.1688.F32.TF32 R48, R52.reuse, R12, R188 ;  /* 0x0000000c3430723c */ /* 0x040ff000000810bc */
[----:B------:R-:W-:Y:S08]  /*3ff70*/  HMMA.1688.F32.TF32 R52, R52, R236, R132 ;  /* 0x000000ec3434723c */ /* 0x000ff00000081084 */
[C---:B------:R-:W-:Y:S01]  /*3ff80*/  HMMA.1688.F32.TF32 R56, R116.reuse, R180, R240 ;  /* 0x000000b47438723c */ /* 0x040fe200000810f0 */
[----:B------:R-:W-:Y:S04]  /*3ff90*/  STL.64 [R1+0x3100], R228 ;  /* 0x003100e401007387 */ /* 0x000fe80000100a00 */
[----:B------:R-:W-:Y:S03]  /*3ffa0*/  STL.64 [R1+0x3118], R198 ;  /* 0x003118c601007387 */ /* 0x000fe60000100a00 */
        /* <DEDUP_REMOVED lines=56> */
[C---:B------:R-:W-:Y:S03]  /*40330*/  HMMA.1688.F32.TF32 R64, R116.reuse, R8, R232 ;  /* 0x000000087440723c */ /* 0x040fe600000810e8 */
[----:B------:R-:W4:Y:S04]  /*40340*/  LDL.LU R232, [R1+0x7f0] ;  /* 0x0007f00001e87983 */ /* 0x000f280000300800 */
[----:B------:R-:W4:Y:S04]  /*40350*/  LDL.LU R233, [R1+0x7f4] ;  /* 0x0007f40001e97983 */ /* 0x000f280000300800 */
[----:B------:R-:W4:Y:S04]  /*40360*/  LDL.LU R234, [R1+0x7f8] ;  /* 0x0007f80001ea7983 */ /* 0x000f280000300800 */
[----:B------:R-:W4:Y:S08]  /*40370*/  LDL.LU R235, [R1+0x7fc] ;  /* 0x0007fc0001eb7983 */ /* 0x000f300000300800 */
[----:B------:R-:W-:Y:S04]  /*40380*/  STL.64 [R1+0x3210], R66 ;  /* 0x0032104201007387 */ /* 0x000fe80000100a00 */
[----:B------:R-:W-:Y:S01]  /*40390*/  STL.64 [R1+0x3208], R64 ;  /* 0x0032084001007387 */ /* 0x000fe20000100a00 */
[C---:B--2---:R-:W-:Y:S08]  /*403a0*/  HMMA.1688.F32.TF32 R104, R116.reuse, R36, R224 ;  /* 0x000000247468723c */ /* 0x044ff000000810e0 */
[C---:B---3--:R-:W-:Y:S08]  /*403b0*/  HMMA.1688.F32.TF32 R88, R116.reuse, R156, R88 ;  /* 0x0000009c7458723c */ /* 0x048ff00000081058 */
[C---:B----4-:R-:W-:Y:S08]  /*403c0*/  HMMA.1688.F32.TF32 R72, R116.reuse, R172, R72 ;  /* 0x000000ac7448723c */ /* 0x050ff00000081048 */
[C---:B------:R-:W-:Y:S08]  /*403d0*/  HMMA.1688.F32.TF32 R68, R116.reuse, R4, R68 ;  /* 0x000000047444723c */ /* 0x040ff00000081044 */
[C---:B------:R-:W-:Y:S08]  /*403e0*/  HMMA.1688.F32.TF32 R76, R116.reuse, R168, R76 ;  /* 0x000000a8744c723c */ /* 0x040ff0000008104c */
[C---:B------:R-:W-:Y:S07]  /*403f0*/  HMMA.1688.F32.TF32 R80, R116.reuse, R164, R80 ;  /* 0x000000a47450723c */ /* 0x040fee0000081050 */
[----:B------:R-:W-:Y:S01]  /*40400*/  STL.64 [R1+0x3220], R70 ;  /* 0x0032204601007387 */ /* 0x000fe20000100a00 */
[C---:B------:R-:W-:Y:S03]  /*40410*/  HMMA.1688.F32.TF32 R84, R116.reuse, R160, R84 ;  /* 0x000000a07454723c */ /* 0x040fe60000081054 */
[----:B------:R-:W-:Y:S05]  /*40420*/  STL.64 [R1+0x3218], R68 ;  /* 0x0032184401007387 */ /* 0x000fea0000100a00 */
[C---:B------:R-:W-:Y:S01]  /*40430*/  HMMA.1688.F32.TF32 R92, R116.reuse, R152, R188 ;  /* 0x00000098745c723c */ /* 0x040fe200000810bc */
[----:B------:R-:W-:Y:S07]  /*40440*/  STL.64 [R1+0x3230], R74 ;  /* 0x0032304a01007387 */ /* 0x000fee0000100a00 */
[C---:B------:R-:W-:Y:S01]  /*40450*/  HMMA.1688.F32.TF32 R96, R116.reuse, R148, R132 ;  /* 0x000000947460723c */ /* 0x040fe20000081084 */
[----:B------:R-:W-:Y:S04]  /*40460*/  STL.64 [R1+0x3228], R72 ;  /* 0x0032284801007387 */ /* 0x000fe80000100a00 */
[----:B------:R-:W-:Y:S03]  /*40470*/  STL.64 [R1+0x3240], R78 ;  /* 0x0032404e01007387 */ /* 0x000fe60000100a00 */
        /* <DEDUP_REMOVED lines=12> */
[----:B------:R-:W-:-:S03]  /*40540*/  IMAD.MOV.U32 R240, RZ, RZ, R214 ;  /* 0x000000fffff07224 */ /* 0x000fc600078e00d6 */
[----:B------:R-:W-:Y:S01]  /*40550*/  STL.64 [R1+0x32a0], R102 ;  /* 0x0032a06601007387 */ /* 0x000fe20000100a00 */
[----:B------:R-:W-:-:S03]  /*40560*/  MOV R241, R215 ;  /* 0x000000d700f17202 */ /* 0x000fc60000000f00 */
[----:B------:R-:W-:Y:S01]  /*40570*/  STL.64 [R1+0x3298], R100 ;  /* 0x0032986401007387 */ /* 0x000fe20000100a00 */
[----:B------:R-:W-:-:S03]  /*40580*/  IMAD.MOV.U32 R224, RZ, RZ, R209 ;  /* 0x000000ffffe07224 */ /* 0x000fc600078e00d1 */
[----:B------:R-:W-:Y:S01]  /*40590*/  STL.64 [R1+0x32b0], R106 ;  /* 0x0032b06a01007387 */ /* 0x000fe20000100a00 */
[----:B------:R-:W-:-:S03]  /*405a0*/  MOV R225, R205 ;  /* 0x000000cd00e17202 */ /* 0x000fc60000000f00 */
[----:B------:R-:W-:Y:S04]  /*405b0*/  STL.64 [R1+0x32a8], R104 ;  /* 0x0032a86801007387 */ /* 0x000fe80000100a00 */
[----:B------:R-:W2:Y:S04]  /*405c0*/  LDL.LU R214, [R1+0x3458] ;  /* 0x0034580001d67983 */ /* 0x000ea80000300800 */
[----:B------:R-:W3:Y:S04]  /*405d0*/  LDL.LU R215, [R1+0x3454] ;  /* 0x0034540001d77983 */ /* 0x000ee80000300800 */
[----:B------:R-:W4:Y:S04]  /*405e0*/  LDL.LU R209, [R1+0x3450] ;  /* 0x0034500001d17983 */ /* 0x000f280000300800 */
[----:B------:R-:W2:Y:S01]  /*405f0*/  LDL.LU R205, [R1+0x344c] ;  /* 0x00344c0001cd7983 */ /* 0x000ea20000300800 */
[----:B------:R-:W-:-:S02]  /*40600*/  IMAD.MOV.U32 R226, RZ, RZ, R208 ;  /* 0x000000ffffe27224 */ /* 0x000fc400078e00d0 */
[----:B------:R-:W-:Y:S01]  /*40610*/  IMAD.MOV.U32 R227, RZ, RZ, R213 ;  /* 0x000000ffffe37224 */ /* 0x000fe200078e00d5 */
[----:B------:R-:W3:Y:S04]  /*40620*/  LDL.LU R208, [R1+0x3448] ;  /* 0x0034480001d07983 */ /* 0x000ee80000300800 */
[----:B------:R-:W3:Y:S04]  /*40630*/  LDL.LU R213, [R1+0x3444] ;  /* 0x0034440001d57983 */ /* 0x000ee80000300800 */
[----:B------:R-:W3:Y:S04]  /*40640*/  LDL.LU R212, [R1+0x3440] ;  /* 0x0034400001d47983 */ /* 0x000ee80000300800 */
[----:B------:R-:W3:Y:S01]  /*40650*/  LDL.LU R204, [R1+0x343c] ;  /* 0x00343c0001cc7983 */ /* 0x000ee20000300800 */
[----:B--2---:R-:W-:-:S03]  /*40660*/  IMAD.MOV.U32 R144, RZ, RZ, R205 ;  /* 0x000000ffff907224 */ /* 0x004fc600078e00cd */
[----:B------:R-:W2:Y:S01]  /*40670*/  LDL.LU R205, [R1+0x3438] ;  /* 0x0034380001cd7983 */ /* 0x000ea20000300800 */
[----:B----4-:R-:W-:Y:S01]  /*40680*/  IMAD.MOV.U32 R145, RZ, RZ, R209 ;  /* 0x000000ffff917224 */ /* 0x010fe200078e00d1 */
[----:B------:R-:W-:Y:S01]  /*40690*/  MOV R147, R214 ;  /* 0x000000d600937202 */ /* 0x000fe20000000f00 */
[----:B---3--:R-:W-:Y:S01]  /*406a0*/  IMAD.MOV.U32 R214, RZ, RZ, R208 ;  /* 0x000000ffffd67224 */ /* 0x008fe200078e00d0 */
[----:B------:R-:W3:Y:S01]  /*406b0*/  LDL.LU R209, [R1+0x3434] ;  /* 0x0034340001d17983 */ /* 0x000ee20000300800 */
[----:B------:R-:W-:-:S03]  /*406c0*/  IMAD.MOV.U32 R146, RZ, RZ, R215 ;  /* 0x000000ffff927224 */ /* 0x000fc600078e00d7 */
[----:B------:R-:W3:Y:S04]  /*406d0*/  LDL.LU R208, [R1+0x3430] ;  /* 0x0034300001d07983 */ /* 0x000ee80000300800 */
[----:B------:R-:W4:Y:S01]  /*406e0*/  LDL.LU R215, [R1+0x73c] ;  /* 0x00073c0001d77983 */ /* 0x000f220000300800 */
[----:B------:R-:W-:Y:S02]  /*406f0*/  IMAD.MOV.U32 R137, RZ, RZ, R204 ;  /* 0x000000ffff897224 */ /* 0x000fe400078e00cc */
[----:B------:R-:W-:Y:S01]  /*40700*/  IMAD.MOV.U32 R242, RZ, RZ, R195 ;  /* 0x000000fffff27224 */ /* 0x000fe200078e00c3 */
[----:B------:R-:W-:Y:S01]  /*40710*/  MOV R195, R206 ;  /* 0x000000ce00c37202 */ /* 0x000fe20000000f00 */
[----:B------:R-:W-:Y:S01]  /*40720*/  IMAD.MOV.U32 R243, RZ, RZ, R194 ;  /* 0x000000fffff37224 */ /* 0x000fe200078e00c2 */
[----:B------:R-:W-:Y:S01]  /*40730*/  HMMA.1688.F32.TF32 R108, R116, R16, R232 ;  /* 0x00000010746c723c */ /* 0x000fe200000810e8 */
[----:B------:R-:W-:-:S02]  /*40740*/  IMAD.MOV.U32 R194, RZ, RZ, R207 ;  /* 0x000000ffffc27224 */ /* 0x000fc400078e00cf */
[----:B--2---:R-:W-:Y:S02]  /*40750*/  IMAD.MOV.U32 R136, RZ, RZ, R205 ;  /* 0x000000ffff887224 */ /* 0x004fe400078e00cd */
[----:B------:R-:W2:Y:S04]  /*40760*/  LDL.LU R205, [R1+0x342c] ;  /* 0x00342c0001cd7983 */ /* 0x000ea80000300800 */
[----:B------:R-:W2:Y:S04]  /*40770*/  LDL.LU R204, [R1+0x3428] ;  /* 0x0034280001cc7983 */ /* 0x000ea80000300800 */
[----:B------:R-:W2:Y:S04]  /*40780*/  LDL.LU R138, [R1+0x758] ;  /* 0x00075800018a7983 */ /* 0x000ea80000300800 */
[----:B------:R-:W2:Y:S04]  /*40790*/  LDL.LU R139, [R1+0x75c] ;  /* 0x00075c00018b7983 */ /* 0x000ea80000300800 */
[----:B------:R-:W3:Y:S04]  /*407a0*/  LDL.LU R210, [R1+0x7a8] ;  /* 0x0007a80001d27983 */ /* 0x000ee80000300800 */
[----:B------:R-:W3:Y:S04]  /*407b0*/  LDL.LU R211, [R1+0x7ac] ;  /* 0x0007ac0001d37983 */ /* 0x000ee80000300800 */
        /* <DEDUP_REMOVED lines=37> */
[----:B------:R-:W4:Y:S01]  /*40a10*/  LDL.LU R183, [R1+0x3418] ;  /* 0x0034180001b77983 */ /* 0x000f220000300800 */
[----:B------:R-:W-:Y:S01]  /*40a20*/  MOV R244, R220 ;  /* 0x000000dc00f47202 */ /* 0x000fe20000000f00 */
[----:B------:R-:W-:-:S02]  /*40a30*/  IMAD.MOV.U32 R245, RZ, RZ, R221 ;  /* 0x000000fffff57224 */ /* 0x000fc400078e00dd */
[----:B------:R-:W-:Y:S01]  /*40a40*/  IMAD.MOV.U32 R246, RZ, RZ, R222 ;  /* 0x000000fffff67224 */ /* 0x000fe200078e00de */
[----:B------:R-:W4:Y:S01]  /*40a50*/  LDL.LU R220, [R1+0x3414] ;  /* 0x0034140001dc7983 */ /* 0x000f220000300800 */
[----:B------:R-:W-:-:S03]  /*40a60*/  IMAD.MOV.U32 R247, RZ, RZ, R223 ;  /* 0x000000fffff77224 */ /* 0x000fc600078e00df */
[----:B------:R-:W4:Y:S04]  /*40a70*/  LDL.LU R221, [R1+0x3410] ;  /* 0x0034100001dd7983 */ /* 0x000f280000300800 */
[----:B------:R-:W4:Y:S04]  /*40a80*/  LDL.LU R222, [R1+0x340c] ;  /* 0x00340c0001de7983 */ /* 0x000f280000300800 */
[----:B------:R-:W4:Y:S04]  /*40a90*/  LDL.LU R223, [R1+0x3408] ;  /* 0x0034080001df7983 */ /* 0x000f280000300800 */
[----:B------:R-:W-:Y:S04]  /*40aa0*/  STL.64 [R1+0x32c0], R110 ;  /* 0x0032c06e01007387 */ /* 0x000fe80000100a00 */
[----:B------:R-:W-:Y:S01]  /*40ab0*/  STL.64 [R1+0x32b8], R108 ;  /* 0x0032b86c01007387 */ /* 0x000fe20000100a00 */
[C---:B--2---:R-:W-:Y:S08]  /*40ac0*/  HMMA.1688.F32.TF32 R112, R116.reuse, R12, R112 ;  /* 0x0000000c7470723c */ /* 0x044ff00000081070 */
[----:B------:R-:W-:Y:S08]  /*40ad0*/  HMMA.1688.F32.TF32 R116, R116, R236, R124 ;  /* 0x000000ec7474723c */ /* 0x000ff0000008107c */
[----:B-1----:R-:W-:Y:S01]  /*40ae0*/  HMMA.1688.F32.TF32 R124, R200, R176, R232 ;  /* 0x000000b0c87c723c */ /* 0x002fe200000810e8 */
[----:B------:R-:W-:Y:S04]  /*40af0*/  LDS R232, [R252+0xa000] ;  /* 0x00a00000fce87984 */ /* 0x000fe80000000800 */
[----:B------:R-:W-:Y:S04]  /*40b00*/  LDS R234, [R252+0xb000] ;  /* 0x00b00000fcea7984 */ /* 0x000fe80000000800 */
[----:B------:R-:W-:Y:S04]  /*40b10*/  LDS R233, [R3+0xa000] ;  /* 0x00a0000003e97984 */ /* 0x000fe80000000800 */
[----:B------:R-:W3:Y:S04]  /*40b20*/  LDS R235, [R3+0xb000] ;  /* 0x00b0000003eb7984 */ /* 0x000ee80000000800 */
[----:B------:R-:W-:Y:S04]  /*40b30*/  STL.64 [R1+0x32d0], R114 ;  /* 0x0032d07201007387 */ /* 0x000fe80000100a00 */
[----:B------:R-:W-:Y:S01]  /*40b40*/  STL.64 [R1+0x32c8], R112 ;  /* 0x0032c87001007387 */ /* 0x000fe20000100a00 */
[C---:B---3--:R-:W-:Y:S08]  /*40b50*/  HMMA.1688.F32.TF32 R20, R232.reuse, R178, R248 ;  /* 0x000000b2e814723c */ /* 0x048ff000000810f8 */
[----:B----4-:R-:W-:Y:S07]  /*40b60*/  HMMA.1688.F32.TF32 R24, R232, R182, R244 ;  /* 0x000000b6e818723c */ /* 0x010fee00000810f4 */
[----:B------:R-:W-:Y:S01]  /*40b70*/  MOV R244, R42 ;  /* 0x0000002a00f47202 */ /* 0x000fe20000000f00 */
[----:B------:R-:W-:-:S02]  /*40b80*/  IMAD.MOV.U32 R245, RZ, RZ, R43 ;  /* 0x000000fffff57224 */ /* 0x000fc400078e002b */
[----:B------:R-:W-:Y:S02]  /*40b90*/  IMAD.MOV.U32 R246, RZ, RZ, R150 ;  /* 0x000000fffff67224 */ /* 0x000fe400078e0096 */
[----:B------:R-:W-:-:S11]  /*40ba0*/  IMAD.MOV.U32 R247, RZ, RZ, R151 ;  /* 0x000000fffff77224 */ /* 0x000fd600078e0097 */
[----:B------:R1:W-:Y:S04]  /*40bb0*/  STL.64 [R1+0x8c0], R24 ;  /* 0x0008c01801007387 */ /* 0x0003e80000100a00 */
[----:B------:R2:W-:Y:S04]  /*40bc0*/  STL.64 [R1+0x8c8], R26 ;  /* 0x0008c81a01007387 */ /* 0x0005e80000100a00 */
[----:B------:R-:W3:Y:S04]  /*40bd0*/  LDL.LU R42, [R1+0x3404] ;  /* 0x00340400012a7983 */ /* 0x000ee80000300800 */
[----:B------:R4:W-:Y:S01]  /*40be0*/  STL.64 [R1+0x8b0], R20 ;  /* 0x0008b01401007387 */ /* 0x0009e20000100a00 */
[----:B-1----:R-:W-:-:S03]  /*40bf0*/  MOV R24, R6 ;  /* 0x0000000600187202 */ /* 0x002fc60000000f00 */
[----:B------:R1:W-:Y:S01]  /*40c00*/  STL.64 [R1+0x8b8], R22 ;  /* 0x0008b81601007387 */ /* 0x0003e20000100a00 */
[----:B------:R-:W-:-:S03]  /*40c10*/  IMAD.MOV.U32 R25, RZ, RZ, R174 ;  /* 0x000000ffff197224 */ /* 0x000fc600078e00ae */
[----:B------:R-:W3:Y:S01]  /*40c20*/  LDL.LU R43, [R1+0x3400] ;  /* 0x00340000012b7983 */ /* 0x000ee20000300800 */
[----:B--2---:R-:W-:-:S03]  /*40c30*/  IMAD.MOV.U32 R26, RZ, RZ, R170 ;  /* 0x000000ffff1a7224 */ /* 0x004fc600078e00aa */
[----:B------:R-:W2:Y:S01]  /*40c40*/  LDL.LU R150, [R1+0x33fc] ;  /* 0x0033fc0001967983 */ /* 0x000ea20000300800 */
[----:B------:R-:W-:-:S03]  /*40c50*/  IMAD.MOV.U32 R27, RZ, RZ, R162 ;  /* 0x000000ffff1b7224 */ /* 0x000fc600078e00a2 */
[----:B------:R-:W2:Y:S01]  /*40c60*/  LDL.LU R151, [R1+0x33f8] ;  /* 0x0033f80001977983 */ /* 0x000ea20000300800 */
[----:B----4-:R-:W-:-:S03]  /*40c70*/  MOV R20, R15 ;  /* 0x0000000f00147202 */ /* 0x010fc60000000f00 */
[----:B------:R-:W4:Y:S01]  /*40c80*/  LDL.LU R6, [R1+0x33f4] ;  /* 0x0033f40001067983 */ /* 0x000f220000300800 */
[----:B------:R-:W-:-:S03]  /*40c90*/  IMAD.MOV.U32 R21, RZ, RZ, R14 ;  /* 0x000000ffff157224 */ /* 0x000fc600078e000e */
[----:B------:R-:W4:Y:S01]  /*40ca0*/  LDL.LU R174, [R1+0x33f0] ;  /* 0x0033f00001ae7983 */ /* 0x000f220000300800 */
[----:B-1----:R-:W-:-:S03]  /*40cb0*/  IMAD.MOV.U32 R22, RZ, RZ, R238 ;  /* 0x000000ffff167224 */ /* 0x002fc600078e00ee */
[----:B------:R-:W4:Y:S01]  /*40cc0*/  LDL.LU R170, [R1+0x33ec] ;  /* 0x0033ec0001aa7983 */ /* 0x000f220000300800 */
[----:B------:R-:W-:-:S03]  /*40cd0*/  IMAD.MOV.U32 R23, RZ, RZ, R239 ;  /* 0x000000ffff177224 */ /* 0x000fc600078e00ef */
[----:B------:R-:W4:Y:S04]  /*40ce0*/  LDL.LU R162, [R1+0x33e8] ;  /* 0x0033e80001a27983 */ /* 0x000f280000300800 */
[----:B------:R-:W4:Y:S04]  /*40cf0*/  LDL.LU R15, [R1+0x33e4] ;  /* 0x0033e400010f7983 */ /* 0x000f280000300800 */
[----:B------:R-:W4:Y:S04]  /*40d00*/  LDL.LU R14, [R1+0x33e0] ;  /* 0x0033e000010e7983 */ /* 0x000f280000300800 */
[----:B------:R-:W4:Y:S04]  /*40d10*/  LDL.LU R238, [R1+0x33dc] ;  /* 0x0033dc0001ee7983 */ /* 0x000f280000300800 */
[----:B------:R-:W4:Y:S01]  /*40d20*/  LDL.LU R239, [R1+0x33d8] ;  /* 0x0033d80001ef7983 */ /* 0x000f220000300800 */
[----:B------:R-:W-:Y:S01]  /*40d30*/  MOV R228, R159 ;  /* 0x0000009f00e47202 */ /* 0x000fe20000000f00 */
[----:B------:R-:W-:-:S02]  /*40d40*/  IMAD.MOV.U32 R229, RZ, RZ, R158 ;  /* 0x000000ffffe57224 */ /* 0x000fc400078e009e */
[----:B------:R-:W4:Y:S01]  /*40d50*/  LDL.LU R159, [R1+0x33d4] ;  /* 0x0033d400019f7983 */ /* 0x000f220000300800 */
[----:B------:R-:W-:Y:S01]  /*40d60*/  IMAD.MOV.U32 R230, RZ, RZ, R155 ;  /* 0x000000ffffe67224 */ /* 0x000fe200078e009b */
[----:B------:R-:W-:Y:S01]  /*40d70*/  MOV R196, R38 ;  /* 0x0000002600c47202 */ /* 0x000fe20000000f00 */
[----:B------:R-:W-:Y:S01]  /*40d80*/  IMAD.MOV.U32 R231, RZ, RZ, R154 ;  /* 0x000000ffffe77224 */ /* 0x000fe200078e009a */
[----:B------:R-:W4:Y:S01]  /*40d90*/  LDL.LU R158, [R1+0x33d0] ;  /* 0x0033d000019e7983 */ /* 0x000f220000300800 */
[----:B------:R-:W-:-:S03]  /*40da0*/  IMAD.MOV.U32 R197, RZ, RZ, R39 ;  /* 0x000000ffffc57224 */ /* 0x000fc600078e0027 */
[----:B------:R-:W4:Y:S01]  /*40db0*/  LDL.LU R155, [R1+0x33cc] ;  /* 0x0033cc00019b7983 */ /* 0x000f220000300800 */
[----:B------:R-:W-:-:S03]  /*40dc0*/  IMAD.MOV.U32 R198, RZ, RZ, R19 ;  /* 0x000000ffffc67224 */ /* 0x000fc600078e0013 */
[----:B------:R-:W4:Y:S01]  /*40dd0*/  LDL.LU R154, [R1+0x33c8] ;  /* 0x0033c800019a7983 */ /* 0x000f220000300800 */
[----:B------:R-:W-:-:S03]  /*40de0*/  IMAD.MOV.U32 R199, RZ, RZ, R18 ;  /* 0x000000ffffc77224 */ /* 0x000fc600078e0012 */
[----:B------:R-:W4:Y:S04]  /*40df0*/  LDL.LU R38, [R1+0x33c4] ;  /* 0x0033c40001267983 */ /* 0x000f280000300800 */
[----:B------:R-:W4:Y:S04]  /*40e00*/  LDL.LU R39, [R1+0x33c0] ;  /* 0x0033c00001277983 */ /* 0x000f280000300800 */
[----:B------:R-:W4:Y:S04]  /*40e10*/  LDL.LU R19, [R1+0x33bc] ;  /* 0x0033bc0001137983 */ /* 0x000f280000300800 */
[----:B------:R-:W4:Y:S01]  /*40e20*/  LDL.LU R18, [R1+0x33b8] ;  /* 0x0033b80001127983 */ /* 0x000f220000300800 */
[----:B---3--:R-:W-:-:S02]  /*40e30*/  IMAD.MOV.U32 R31, RZ, RZ, R42 ;  /* 0x000000ffff1f7224 */ /* 0x008fc400078e002a */
[----:B------:R-:W-:Y:S02]  /*40e40*/  IMAD.MOV.U32 R30, RZ, RZ, R43 ;  /* 0x000000ffff1e7224 */ /* 0x000fe400078e002b */
[----:B--2---:R-:W-:Y:S01]  /*40e50*/  IMAD.MOV.U32 R29, RZ, RZ, R150 ;  /* 0x000000ffff1d7224 */ /* 0x004fe200078e0096 */
[----:B------:R-:W-:Y:S02]  /*40e60*/  MOV R28, R151 ;  /* 0x00000097001c7202 */ /* 0x000fe40000000f00 */
[----:B------:R-:W2:Y:S04]  /*40e70*/  LDL.LU R151, [R1+0x33b4] ;  /* 0x0033b40001977983 */ /* 0x000ea80000300800 */
[----:B------:R-:W3:Y:S04]  /*40e80*/  LDL.LU R150, [R1+0x33b0] ;  /* 0x0033b00001967983 */ /* 0x000ee80000300800 */
[----:B------:R-:W2:Y:S04]  /*40e90*/  LDL.LU R43, [R1+0x33ac] ;  /* 0x0033ac00012b7983 */ /* 0x000ea80000300800 */
[----:B------:R-:W2:Y:S01]  /*40ea0*/  LDL.LU R42, [R1+0x33a8] ;  /* 0x0033a800012a7983 */ /* 0x000ea20000300800 */
[----:B----4-:R-:W-:-:S02]  /*40eb0*/  IMAD.MOV.U32 R47, RZ, RZ, R15 ;  /* 0x000000ffff2f7224 */ /* 0x010fc400078e000f */
[----:B------:R-:W-:Y:S02]  /*40ec0*/  IMAD.MOV.U32 R46, RZ, RZ, R14 ;  /* 0x000000ffff2e7224 */ /* 0x000fe400078e000e */
[----:B------:R-:W-:Y:S01]  /*40ed0*/  IMAD.MOV.U32 R45, RZ, RZ, R238 ;  /* 0x000000ffff2d7224 */ /* 0x000fe200078e00ee */
[----:B------:R-:W-:Y:S02]  /*40ee0*/  MOV R44, R239 ;  /* 0x000000ef002c7202 */ /* 0x000fe40000000f00 */
[----:B------:R-:W4:Y:S04]  /*40ef0*/  LDL.LU R239, [R1+0x33a4] ;  /* 0x0033a40001ef7983 */ /* 0x000f280000300800 */
[----:B------:R-:W2:Y:S04]  /*40f00*/  LDL.LU R238, [R1+0x33a0] ;  /* 0x0033a00001ee7983 */ /* 0x000ea80000300800 */
[----:B------:R-:W3:Y:S04]  /*40f10*/  LDL.LU R14, [R1+0x339c] ;  /* 0x00339c00010e7983 */ /* 0x000ee80000300800 */
[----:B------:R-:W3:Y:S01]  /*40f20*/  LDL.LU R15, [R1+0x3398] ;  /* 0x00339800010f7983 */ /* 0x000ee20000300800 */
[----:B------:R-:W-:-:S02]  /*40f30*/  IMAD.MOV.U32 R55, RZ, RZ, R38 ;  /* 0x000000ffff377224 */ /* 0x000fc400078e0026 */
[----:B------:R-:W-:Y:S02]  /*40f40*/  IMAD.MOV.U32 R54, RZ, RZ, R39 ;  /* 0x000000ffff367224 */ /* 0x000fe400078e0027 */
[----:B------:R-:W-:Y:S01]  /*40f50*/  IMAD.MOV.U32 R53, RZ, RZ, R19 ;  /* 0x000000ffff357224 */ /* 0x000fe200078e0013 */
[----:B------:R-:W-:Y:S02]  /*40f60*/  MOV R52, R18 ;  /* 0x0000001200347202 */ /* 0x000fe40000000f00 */
[----:B------:R-:W3:Y:S04]  /*40f70*/  LDL.LU R18, [R1+0x3394] ;  /* 0x0033940001127983 */ /* 0x000ee80000300800 */
[----:B------:R-:W3:Y:S04]  /*40f80*/  LDL.LU R19, [R1+0x3390] ;  /* 0x0033900001137983 */ /* 0x000ee80000300800 */
[----:B------:R-:W3:Y:S04]  /*40f90*/  LDL.LU R39, [R1+0x338c] ;  /* 0x00338c0001277983 */ /* 0x000ee80000300800 */
[----:B------:R-:W3:Y:S01]  /*40fa0*/  LDL.LU R38, [R1+0x3388] ;  /* 0x0033880001267983 */ /* 0x000ee20000300800 */
[----:B----4-:R-:W-:-:S02]  /*40fb0*/  IMAD.MOV.U32 R63, RZ, RZ, R239 ;  /* 0x000000ffff3f7224 */ /* 0x010fc400078e00ef */
[----:B--2---:R-:W-:Y:S01]  /*40fc0*/  IMAD.MOV.U32 R62, RZ, RZ, R238 ;  /* 0x000000ffff3e7224 */ /* 0x004fe200078e00ee */
[----:B---3--:R-:W-:Y:S02]  /*40fd0*/  MOV R60, R14 ;  /* 0x0000000e003c7202 */ /* 0x008fe40000000f00 */
[----:B------:R-:W2:Y:S01]  /*40fe0*/  LDL.LU R14, [R1+0x3384] ;  /* 0x00338400010e7983 */ /* 0x000ea20000300800 */
[----:B------:R-:W-:-:S03]  /*40ff0*/  IMAD.MOV.U32 R61, RZ, RZ, R15 ;  /* 0x000000ffff3d7224 */ /* 0x000fc600078e000f */
[----:B------:R-:W3:Y:S04]  /*41000*/  LDL.LU R15, [R1+0x3380] ;  /* 0x00338000010f7983 */ /* 0x000ee80000300800 */
[----:B------:R-:W4:Y:S04]  /*41010*/  LDL.LU R238, [R1+0x337c] ;  /* 0x00337c0001ee7983 */ /* 0x000f280000300800 */
[----:B------:R-:W4:Y:S01]  /*41020*/  LDL.LU R239, [R1+0x3378] ;  /* 0x0033780001ef7983 */ /* 0x000f220000300800 */
[----:B------:R-:W-:Y:S02]  /*41030*/  IMAD.MOV.U32 R67, RZ, RZ, R18 ;  /* 0x000000ffff437224 */ /* 0x000fe400078e0012 */
[----:B------:R-:W-:Y:S01]  /*41040*/  IMAD.MOV.U32 R66, RZ, RZ, R19 ;  /* 0x000000ffff427224 */ /* 0x000fe200078e0013 */
[----:B------:R-:W-:-:S02]  /*41050*/  MOV R64, R39 ;  /* 0x0000002700407202 */ /* 0x000fc40000000f00 */
        /* <DEDUP_REMOVED lines=12> */
[----:B------:R-:W4:Y:S04]  /*41120*/  LDL.LU R14, [R1+0x3358] ;  /* 0x00335800010e7983 */ /* 0x000f280000300800 */
[----:B------:R-:W4:Y:S04]  /*41130*/  LDL.LU R76, [R1+0x4c0] ;  /* 0x0004c000014c7983 */ /* 0x000f280000300800 */
[----:B------:R-:W4:Y:S04]  /*41140*/  LDL.LU R77, [R1+0x4c4] ;  /* 0x0004c400014d7983 */ /* 0x000f280000300800 */
[----:B------:R-:W4:Y:S04]  /*41150*/  LDL.LU R78, [R1+0x4c8] ;  /* 0x0004c800014e7983 */ /* 0x000f280000300800 */
[----:B------:R-:W4:Y:S01]  /*41160*/  LDL.LU R79, [R1+0x4cc] ;  /* 0x0004cc00014f7983 */ /* 0x000f220000300800 */
[----:B--2---:R-:W-:-:S02]  /*41170*/  IMAD.MOV.U32 R83, RZ, RZ, R238 ;  /* 0x000000ffff537224 */ /* 0x004fc400078e00ee */
[----:B---3--:R-:W-:Y:S01]  /*41180*/  IMAD.MOV.U32 R82, RZ, RZ, R239 ;  /* 0x000000ffff527224 */ /* 0x008fe200078e00ef */
[----:B----4-:R-:W-:Y:S02]  /*41190*/  MOV R80, R15 ;  /* 0x0000000f00507202 */ /* 0x010fe40000000f00 */
        /* <DEDUP_REMOVED lines=25> */
[----:B------:R-:W-:Y:S01]  /*41330*/  MOV R72, R18 ;  /* 0x0000001200487202 */ /* 0x000fe20000000f00 */
[----:B------:R-:W-:-:S02]  /*41340*/  IMAD.MOV.U32 R73, RZ, RZ, R19 ;  /* 0x000000ffff497224 */ /* 0x000fc400078e0013 */
[----:B------:R-:W-:Y:S01]  /*41350*/  IMAD.MOV.U32 R74, RZ, RZ, R38 ;  /* 0x000000ffff4a7224 */ /* 0x000fe200078e0026 */
[----:B------:R-:W-:Y:S01]  /*41360*/  MOV R56, R42 ;  /* 0x0000002a00387202 */ /* 0x000fe20000000f00 */
[----:B------:R-:W-:Y:S02]  /*41370*/  IMAD.MOV.U32 R75, RZ, RZ, R39 ;  /* 0x000000ffff4b7224 */ /* 0x000fe400078e0027 */
[----:B------:R-:W-:Y:S02]  /*41380*/  IMAD.MOV.U32 R57, RZ, RZ, R43 ;  /* 0x000000ffff397224 */ /* 0x000fe400078e002b */
[----:B------:R-:W-:Y:S01]  /*41390*/  IMAD.MOV.U32 R58, RZ, RZ, R150 ;  /* 0x000000ffff3a7224 */ /* 0x000fe200078e0096 */
[----:B------:R-:W-:Y:S01]  /*413a0*/  MOV R48, R154 ;  /* 0x0000009a00307202 */ /* 0x000fe20000000f00 */
[----:B------:R-:W-:Y:S02]  /*413b0*/  IMAD.MOV.U32 R59, RZ, RZ, R151 ;  /* 0x000000ffff3b7224 */ /* 0x000fe400078e0097 */
        /* <DEDUP_REMOVED lines=13> */
[----:B------:R-:W-:Y:S02]  /*41490*/  IMAD.MOV.U32 R250, RZ, RZ, R166 ;  /* 0x000000fffffa7224 */ /* 0x000fe400078e00a6 */
[----:B------:R-:W-:Y:S02]  /*414a0*/  IMAD.MOV.U32 R251, RZ, RZ, R167 ;  /* 0x000000fffffb7224 */ /* 0x000fe400078e00a7 */
[----:B--2---:R-:W-:-:S02]  /*414b0*/  IMAD.MOV.U32 R91, RZ, RZ, R15 ;  /* 0x000000ffff5b7224 */ /* 0x004fc400078e000f */
[----:B---3--:R-:W-:Y:S02]  /*414c0*/  IMAD.MOV.U32 R90, RZ, RZ, R14 ;  /* 0x000000ffff5a7224 */ /* 0x008fe400078e000e */
[----:B----4-:R-:W-:Y:S01]  /*414d0*/  IMAD.MOV.U32 R89, RZ, RZ, R239 ;  /* 0x000000ffff597224 */ /* 0x010fe200078e00ef */
[----:B------:R-:W-:Y:S02]  /*414e0*/  MOV R88, R238 ;  /* 0x000000ee00587202 */ /* 0x000fe40000000f00 */
[----:B------:R-:W2:Y:S04]  /*414f0*/  LDL.LU R238, [R1+0x3344] ;  /* 0x0033440001ee7983 */ /* 0x000ea80000300800 */
[----:B------:R-:W2:Y:S04]  /*41500*/  LDL.LU R239, [R1+0x3340] ;  /* 0x0033400001ef7983 */ /* 0x000ea80000300800 */
        /* <DEDUP_REMOVED lines=26> */
[C---:B------:R-:W-:Y:S08]  /*416b0*/  HMMA.1688.F32.TF32 R120, R200.reuse, R180, R120 ;  /* 0x000000b4c878723c */ /* 0x040ff00000081078 */
        /* <DEDUP_REMOVED lines=19> */
[----:B------:R-:W-:Y:S08]  /*417f0*/  HMMA.1688.F32.TF32 R44, R240, R178, R44 ;  /* 0x000000b2f02c723c */ /* 0x000ff0000008102c */
[C---:B--2---:R-:W-:Y:S08]  /*41800*/  HMMA.1688.F32.TF32 R52, R232.reuse, R238, R52 ;  /* 0x000000eee834723c */ /* 0x044ff00000081034 */
[C---:B---3--:R-:W-:Y:S08]  /*41810*/  HMMA.1688.F32.TF32 R56, R232.reuse, R14, R56 ;  /* 0x0000000ee838723c */ /* 0x048ff00000081038 */
[C---:B----4-:R-:W-:Y:S08]  /*41820*/  HMMA.1688.F32.TF32 R60, R232.reuse, R18, R60 ;  /* 0x00000012e83c723c */ /* 0x050ff0000008103c */
        /* <DEDUP_REMOVED lines=11> */
[----:B------:R-:W-:Y:S04]  /*418e0*/  STL.64 [R1+0x8a0], R104 ;  /* 0x0008a06801007387 */ /* 0x000fe80000100a00 */
[----:B------:R-:W-:Y:S04]  /*418f0*/  STL.64 [R1+0x8a8], R106 ;  /* 0x0008a86a01007387 */ /* 0x000fe80000100a00 */
[----:B------:R-:W-:Y:S04]  /*41900*/  STL.64 [R1+0x890], R100 ;  /* 0x0008906401007387 */ /* 0x000fe80000100a00 */
[----:B------:R-:W-:Y:S04]  /*41910*/  STL.64 [R1+0x898], R102 ;  /* 0x0008986601007387 */ /* 0x000fe80000100a00 */
[----:B------:R-:W-:Y:S01]  /*41920*/  STL.64 [R1+0x880], R96 ;  /* 0x0008806001007387 */ /* 0x000fe20000100a00 */
[C---:B------:R-:W-:Y:S03]  /*41930*/  HMMA.1688.F32.TF32 R32, R240.reuse, R10, R32 ;  /* 0x0000000af020723c */ /* 0x040fe60000081020 */
[----:B------:R-:W-:Y:S04]  /*41940*/  STL.64 [R1+0x888], R98 ;  /* 0x0008886201007387 */ /* 0x000fe80000100a00 */
[----:B------:R-:W-:Y:S01]  /*41950*/  STL.64 [R1+0x870], R92 ;  /* 0x0008705c01007387 */ /* 0x000fe20000100a00 */
[C---:B------:R-:W-:Y:S03]  /*41960*/  HMMA.1688.F32.TF32 R28, R240.reuse, R6, R28 ;  /* 0x00000006f01c723c */ /* 0x040fe6000008101c */
        /* <DEDUP_REMOVED lines=30> */
[C---:B------:R-:W-:Y:S08]  /*41b50*/  HMMA.1688.F32.TF32 R20, R240.reuse, R162, R20 ;  /* 0x000000a2f014723c */ /* 0x040ff00000081014 */
[C---:B------:R-:W-:Y:S01]  /*41b60*/  HMMA.1688.F32.TF32 R24, R240.reuse, R158, R24 ;  /* 0x0000009ef018723c */ /* 0x040fe20000081018 */
[----:B------:R-:W-:Y:S01]  /*41b70*/  MOV R173, R94 ;  /* 0x0000005e00ad7202 */ /* 0x000fe20000000f00 */
[----:B------:R-:W-:Y:S01]  /*41b80*/  IMAD.MOV.U32 R172, RZ, RZ, R95 ;  /* 0x000000ffffac7224 */ /* 0x000fe200078e005f */
[----:B------:R-:W-:Y:S04]  /*41b90*/  LDS R232, [R252+0xa100] ;  /* 0x00a10000fce87984 */ /* 0x000fe80000000800 */
[----:B------:R-:W-:Y:S01]  /*41ba0*/  LDS R234, [R252+0xb100] ;  /* 0x00b10000fcea7984 */ /* 0x000fe20000000800 */
[C---:B-1----:R-:W-:Y:S03]  /*41bb0*/  HMMA.1688.F32.TF32 R28, R240.reuse, R166, R216 ;  /* 0x000000a6f01c723c */ /* 0x042fe600000810d8 */
[----:B------:R-:W-:Y:S04]  /*41bc0*/  STL.64 [R1+0x790], R44 ;  /* 0x0007902c01007387 */ /* 0x000fe80000100a00 */
[----:B------:R-:W-:Y:S04]  /*41bd0*/  STL.64 [R1+0x798], R46 ;  /* 0x0007982e01007387 */ /* 0x000fe80000100a00 */
[----:B------:R-:W-:Y:S04]  /*41be0*/  STL.64 [R1+0x780], R32 ;  /* 0x0007802001007387 */ /* 0x000fe80000100a00 */
[----:B------:R-:W-:Y:S04]  /*41bf0*/  STL.64 [R1+0x788], R34 ;  /* 0x0007882201007387 */ /* 0x000fe80000100a00 */
[----:B------:R-:W-:Y:S04]  /*41c00*/  LDS R233, [R3+0xa100] ;  /* 0x00a1000003e97984 */ /* 0x000fe80000000800 */
[----:B------:R-:W-:Y:S04]  /*41c10*/  STL.64 [R1+0x770], R28 ;  /* 0x0007701c01007387 */ /* 0x000fe80000100a00 */
[----:B------:R1:W-:Y:S04]  /*41c20*/  STL.64 [R1+0x778], R30 ;  /* 0x0007781e01007387 */ /* 0x0003e80000100a00 */
[----:B------:R-:W-:Y:S04]  /*41c30*/  STL.64 [R1+0x760], R20 ;  /* 0x0007601401007387 */ /* 0x000fe80000100a00 */
[----:B------:R2:W-:Y:S01]  /*41c40*/  STL.64 [R1+0x768], R22 ;  /* 0x0007681601007387 */ /* 0x0005e20000100a00 */
[C---:B-1----:R-:W-:Y:S03]  /*41c50*/  HMMA.1688.F32.TF32 R28, R240.reuse, R154, R244 ;  /* 0x0000009af01c723c */ /* 0x042fe600000810f4 */
[----:B------:R-:W1:Y:S05]  /*41c60*/  LDS R235, [R3+0xb100] ;  /* 0x00b1000003eb7984 */ /* 0x000e6a0000000800 */
[C---:B--2---:R-:W-:Y:S01]  /*41c70*/  HMMA.1688.F32.TF32 R20, R240.reuse, R150, R248 ;  /* 0x00000096f014723c */ /* 0x044fe200000810f8 */
[----:B------:R2:W-:Y:S04]  /*41c80*/  STL.64 [R1+0x750], R24 ;  /* 0x0007501801007387 */ /* 0x0005e80000100a00 */
[----:B------:R3:W-:Y:S04]  /*41c90*/  STL.64 [R1+0x758], R26 ;  /* 0x0007581a01007387 */ /* 0x0007e80000100a00 */
[----:B--2---:R-:W2:Y:S06]  /*41ca0*/  LDL.LU R24, [R1+0x240] ;  /* 0x0002400001187983 */ /* 0x004eac0000300800 */
[----:B------:R-:W-:Y:S04]  /*41cb0*/  STL.64 [R1+0x740], R28 ;  /* 0x0007401c01007387 */ /* 0x000fe80000100a00 */
[----:B------:R-:W-:Y:S04]  /*41cc0*/  STL.64 [R1+0x748], R30 ;  /* 0x0007481e01007387 */ /* 0x000fe80000100a00 */
[----:B------:R4:W-:Y:S04]  /*41cd0*/  STL.64 [R1+0x730], R20 ;  /* 0x0007301401007387 */ /* 0x0009e80000100a00 */
[----:B------:R1:W-:Y:S04]  /*41ce0*/  STL.64 [R1+0x738], R22 ;  /* 0x0007381601007387 */ /* 0x0003e80000100a00 */
[----:B------:R-:W2:Y:S04]  /*41cf0*/  LDL.LU R25, [R1+0x244] ;  /* 0x0002440001197983 */ /* 0x000ea80000300800 */
[----:B---3--:R-:W2:Y:S04]  /*41d00*/  LDL.LU R26, [R1+0x248] ;  /* 0x00024800011a7983 */ /* 0x008ea80000300800 */
[----:B------:R-:W2:Y:S04]  /*41d10*/  LDL.LU R27, [R1+0x24c] ;  /* 0x00024c00011b7983 */ /* 0x000ea80000300800 */
[----:B----4-:R-:W3:Y:S04]  /*41d20*/  LDL.LU R20, [R1+0x250] ;  /* 0x0002500001147983 */ /* 0x010ee80000300800 */
[----:B------:R-:W3:Y:S04]  /*41d30*/  LDL.LU R21, [R1+0x254] ;  /* 0x0002540001157983 */ /* 0x000ee80000300800 */
[----:B-1----:R-:W3:Y:S04]  /*41d40*/  LDL.LU R22, [R1+0x258] ;  /* 0x0002580001167983 */ /* 0x002ee80000300800 */
        /* <DEDUP_REMOVED lines=86> */
[C---:B---3--:R-:W-:Y:S08]  /*422b0*/  HMMA.1688.F32.TF32 R84, R240.reuse, R14, R84 ;  /* 0x0000000ef054723c */ /* 0x048ff00000081054 */
[C---:B----4-:R-:W-:Y:S08]  /*422c0*/  HMMA.1688.F32.TF32 R92, R240.reuse, R38, R92 ;  /* 0x00000026f05c723c */ /* 0x050ff0000008105c */
[C---:B------:R-:W-:Y:S08]  /*422d0*/  HMMA.1688.F32.TF32 R96, R240.reuse, R42, R96 ;  /* 0x0000002af060723c */ /* 0x040ff00000081060 */
[----:B------:R-:W-:Y:S01]  /*422e0*/  HMMA.1688.F32.TF32 R88, R240, R18, R88 ;  /* 0x00000012f058723c */ /* 0x000fe20000081058 */
[----:B------:R-:W-:Y:S04]  /*422f0*/  LDS R240, [R252+0xa180] ;  /* 0x00a18000fcf07984 */ /* 0x000fe80000000800 */
[----:B------:R-:W-:Y:S10]  /*42300*/  LDS R242, [R252+0xb180] ;  /* 0x00b18000fcf27984 */ /* 0x000ff40000000800 */
        /* <DEDUP_REMOVED lines=10> */
[----:B------:R-:W-:Y:S04]  /*423b0*/  LDS R241, [R3+0xa180] ;  /* 0x00a1800003f17984 */ /* 0x000fe80000000800 */
[----:B------:R-:W2:Y:S01]  /*423c0*/  LDS R243, [R3+0xb180] ;  /* 0x00b1800003f37984 */ /* 0x000ea20000000800 */
        /* <DEDUP_REMOVED lines=11> */
[C---:B------:R-:W-:Y:S01]  /*42480*/  HMMA.1688.F32.TF32 R44, R232.reuse, R154, R32 ;  /* 0x0000009ae82c723c */ /* 0x040fe20000081020 */
[----:B------:R-:W-:Y:S07]  /*42490*/  STL.64 [R1+0x4a0], R76 ;  /* 0x0004a04c01007387 */ /* 0x000fee0000100a00 */
[C---:B------:R-:W-:Y:S01]  /*424a0*/  HMMA.1688.F32.TF32 R32, R232.reuse, R150, R28 ;  /* 0x00000096e820723c */ /* 0x040fe2000008101c */
[----:B------:R-:W-:Y:S07]  /*424b0*/  STL.64 [R1+0x4a8], R78 ;  /* 0x0004a84e01007387 */ /* 0x000fee0000100a00 */
        /* <DEDUP_REMOVED lines=27> */
[----:B------:R-:W-:Y:S01]  /*42670*/  STL.64 [R1+0x520], R32 ;  /* 0x0005202001007387 */ /* 0x000fe20000100a00 */
[C---:B--2---:R-:W-:Y:S03]  /*42680*/  HMMA.1688.F32.TF32 R24, R240.reuse, R182, R244 ;  /* 0x000000b6f018723c */ /* 0x044fe600000810f4 */
[----:B------:R-:W-:Y:S04]  /*42690*/  STL.64 [R1+0x528], R34 ;  /* 0x0005282201007387 */ /* 0x000fe80000100a00 */
[----:B------:R-:W-:Y:S04]  /*426a0*/  STL.64 [R1+0x510], R28 ;  /* 0x0005101c01007387 */ /* 0x000fe80000100a00 */
[----:B------:R-:W-:Y:S04]  /*426b0*/  STL.64 [R1+0x518], R30 ;  /* 0x0005181e01007387 */ /* 0x000fe80000100a00 */
[----:B------:R-:W-:Y:S04]  /*426c0*/  STL.64 [R1+0x260], R20 ;  /* 0x0002601401007387 */ /* 0x000fe80000100a00 */
[----:B------:R1:W-:Y:S04]  /*426d0*/  STL.64 [R1+0x268], R22 ;  /* 0x0002681601007387 */ /* 0x0003e80000100a00 */
[----:B------:R-:W2:Y:S04]  /*426e0*/  LDL.LU R228, [R1+0x10] ;  /* 0x0000100001e47983 */ /* 0x000ea80000300800 */
[----:B------:R-:W-:Y:S01]  /*426f0*/  LDS R232, [R252+0xa200] ;  /* 0x00a20000fce87984 */ /* 0x000fe20000000800 */
[----:B-1----:R-:W-:Y:S03]  /*42700*/  HMMA.1688.F32.TF32 R20, R240, R178, R248 ;  /* 0x000000b2f014723c */ /* 0x002fe600000810f8 */
[----:B------:R-:W-:Y:S04]  /*42710*/  STL.64 [R1+0x430], R24 ;  /* 0x0004301801007387 */ /* 0x000fe80000100a00 */
[----:B------:R-:W-:Y:S04]  /*42720*/  STL.64 [R1+0x438], R26 ;  /* 0x0004381a01007387 */ /* 0x000fe80000100a00 */
[----:B------:R-:W-:Y:S04]  /*42730*/  LDS R234, [R252+0xb200] ;  /* 0x00b20000fcea7984 */ /* 0x000fe80000000800 */
[----:B------:R-:W-:Y:S04]  /*42740*/  LDS R233, [R3+0xa200] ;  /* 0x00a2000003e97984 */ /* 0x000fe80000000800 */
[----:B------:R-:W1:Y:S04]  /*42750*/  LDS R235, [R3+0xb200] ;  /* 0x00b2000003eb7984 */ /* 0x000e680000000800 */
[----:B------:R3:W-:Y:S04]  /*42760*/  STL.64 [R1+0x420], R20 ;  /* 0x0004201401007387 */ /* 0x0007e80000100a00 */
        /* <DEDUP_REMOVED lines=16> */
[----:B---3--:R-:W3:Y:S04]  /*42870*/  LDL.LU R20, [R1+0xd0] ;  /* 0x0000d00001147983 */ /* 0x008ee80000300800 */
[----:B------:R-:W3:Y:S04]  /*42880*/  LDL.LU R21, [R1+0xd4] ;  /* 0x0000d40001157983 */ /* 0x000ee80000300800 */
[----:B----4-:R-:W3:Y:S04]  /*42890*/  LDL.LU R22, [R1+0xd8] ;  /* 0x0000d80001167983 */ /* 0x010ee80000300800 */
        /* <DEDUP_REMOVED lines=85> */
[----:B------:R-:W4:Y:S04]  /*42df0*/  LDL.LU R216, [R1] ;  /* 0x0000000001d87983 */ /* 0x000f280000300800 */
[----:B------:R-:W4:Y:S04]  /*42e00*/  LDL.LU R217, [R1+0x4] ;  /* 0x0000040001d97983 */ /* 0x000f280000300800 */
[----:B------:R-:W4:Y:S04]  /*42e10*/  LDL.LU R218, [R1+0x8] ;  /* 0x0000080001da7983 */ /* 0x000f280000300800 */
[----:B------:R-:W4:Y:S01]  /*42e20*/  LDL.LU R219, [R1+0xc] ;  /* 0x00000c0001db7983 */ /* 0x000f220000300800 */
[----:B-1----:R-:W-:Y:S08]  /*42e30*/  HMMA.1688.F32.TF32 R48, R232, R10, R48 ;  /* 0x0000000ae830723c */ /* 0x002ff00000081030 */
        /* <DEDUP_REMOVED lines=10> */
[C---:B------:R-:W-:Y:S11]  /*42ee0*/  HMMA.1688.F32.TF32 R104, R240.reuse, R174, R104 ;  /* 0x000000aef068723c */ /* 0x040ff60000081068 */
[----:B------:R-:W-:Y:S04]  /*42ef0*/  @!UPT UIADD3 URZ, URZ, URZ, URZ ;  /* 0x0000003f3f3ff290 */ /* 0x000fe8000fffe03f */
[----:B------:R-:W-:Y:S04]  /*42f00*/  STL.64 [R1+0x410], R112 ;  /* 0x0004107001007387 */ /* 0x000fe80000100a00 */
[----:B------:R1:W-:Y:S01]  /*42f10*/  STL.64 [R1+0x418], R114 ;  /* 0x0004187201007387 */ /* 0x0003e20000100a00 */
[C---:B------:R-:W-:Y:S03]  /*42f20*/  HMMA.1688.F32.TF32 R88, R240.reuse, R158, R88 ;  /* 0x0000009ef058723c */ /* 0x040fe60000081058 */
[----:B-1----:R-:W2:Y:S04]  /*42f30*/  LDL.LU.64 R114, [R1+0x32d0] ;  /* 0x0032d00001727983 */ /* 0x002ea80000300a00 */
[----:B------:R-:W2:Y:S04]  /*42f40*/  LDL.LU.64 R112, [R1+0x32c8] ;  /* 0x0032c80001707983 */ /* 0x000ea80000300a00 */
[----:B------:R-:W-:Y:S04]  /*42f50*/  STL.64 [R1+0x400], R108 ;  /* 0x0004006c01007387 */ /* 0x000fe80000100a00 */
[----:B------:R1:W-:Y:S01]  /*42f60*/  STL.64 [R1+0x408], R110 ;  /* 0x0004086e01007387 */ /* 0x0003e20000100a00 */
[C---:B------:R-:W-:Y:S03]  /*42f70*/  HMMA.1688.F32.TF32 R72, R240.reuse, R38, R72 ;  /* 0x00000026f048723c */ /* 0x040fe60000081048 */
[----:B-1----:R-:W3:Y:S04]  /*42f80*/  LDL.LU.64 R110, [R1+0x32c0] ;  /* 0x0032c000016e7983 */ /* 0x002ee80000300a00 */
[----:B------:R-:W3:Y:S04]  /*42f90*/  LDL.LU.64 R108, [R1+0x32b8] ;  /* 0x0032b800016c7983 */ /* 0x000ee80000300a00 */
[----:B------:R-:W-:Y:S04]  /*42fa0*/  STL.64 [R1+0x3f0], R104 ;  /* 0x0003f06801007387 */ /* 0x000fe80000100a00 */
[----:B------:R1:W-:Y:S04]  /*42fb0*/  STL.64 [R1+0x3f8], R106 ;  /* 0x0003f86a01007387 */ /* 0x0003e80000100a00 */
        /* <DEDUP_REMOVED lines=50> */
[----:B------:R-:W2:Y:S04]  /*432e0*/  LDL.LU.64 R62, [R1+0x3200] ;  /* 0x00320000013e7983 */ /* 0x000ea80000300a00 */
[----:B------:R-:W2:Y:S04]  /*432f0*/  LDL.LU.64 R60, [R1+0x31f8] ;  /* 0x0031f800013c7983 */ /* 0x000ea80000300a00 */
[----:B------:R-:W-:Y:S04]  /*43300*/  STL.64 [R1+0x240], R240 ;  /* 0x000240f001007387 */ /* 0x000fe80000100a00 */
[----:B------:R-:W-:Y:S04]  /*43310*/  STL.64 [R1+0x248], R242 ;  /* 0x000248f201007387 */ /* 0x000fe80000100a00 */
[----:B------:R-:W-:Y:S04]  /*43320*/  STL.64 [R1+0x340], R56 ;  /* 0x0003403801007387 */ /* 0x000fe80000100a00 */
[----:B------:R1:W-:Y:S01]  /*43330*/  STL.64 [R1+0x348], R58 ;  /* 0x0003483a01007387 */ /* 0x0003e20000100a00 */
[C---:B------:R-:W-:Y:S03]  /*43340*/  HMMA.1688.F32.TF32 R248, R232.reuse, R158, R248 ;  /* 0x0000009ee8f8723c */ /* 0x040fe600000810f8 */
[----:B------:R-:W-:Y:S04]  /*43350*/  LDS R240, [R252+0xa280] ;  /* 0x00a28000fcf07984 */ /* 0x000fe80000000800 */
[----:B------:R-:W-:Y:S04]  /*43360*/  LDS R242, [R252+0xb280] ;  /* 0x00b28000fcf27984 */ /* 0x000fe80000000800 */
[----:B-1----:R-:W2:Y:S04]  /*43370*/  LDL.LU.64 R58, [R1+0x31f0] ;  /* 0x0031f000013a7983 */ /* 0x002ea80000300a00 */
[----:B------:R-:W2:Y:S04]  /*43380*/  LDL.LU.64 R56, [R1+0x31e8] ;  /* 0x0031e80001387983 */ /* 0x000ea80000300a00 */
[----:B------:R-:W-:Y:S04]  /*43390*/  STL.64 [R1+0x330], R52 ;  /* 0x0003303401007387 */ /* 0x000fe80000100a00 */
[----:B------:R1:W-:Y:S01]  /*433a0*/  STL.64 [R1+0x338], R54 ;  /* 0x0003383601007387 */ /* 0x0003e20000100a00 */
[C---:B------:R-:W-:Y:S03]  /*433b0*/  HMMA.1688.F32.TF32 R28, R232.reuse, R154, R28 ;  /* 0x0000009ae81c723c */ /* 0x040fe6000008101c */
[----:B------:R-:W-:Y:S04]  /*433c0*/  LDS R241, [R3+0xa280] ;  /* 0x00a2800003f17984 */ /* 0x000fe80000000800 */
[----:B------:R-:W2:Y:S04]  /*433d0*/  LDS R243, [R3+0xb280] ;  /* 0x00b2800003f37984 */ /* 0x000ea80000000800 */
        /* <DEDUP_REMOVED lines=31> */
[----:B------:R1:W-:Y:S02]  /*435d0*/  STL.64 [R1+0x2b8], R30 ;  /* 0x0002b81e01007387 */ /* 0x0003e40000100a00 */
[C---:B-1----:R-:W-:Y:S08]  /*435e0*/  HMMA.1688.F32.TF32 R28, R232.reuse, R150, R196 ;  /* 0x00000096e81c723c */ /* 0x042ff000000810c4 */
[C---:B------:R-:W-:Y:S08]  /*435f0*/  HMMA.1688.F32.TF32 R228, R232.reuse, R42, R228 ;  /* 0x0000002ae8e4723c */ /* 0x040ff000000810e4 */
[C---:B------:R-:W-:Y:S07]  /*43600*/  HMMA.1688.F32.TF32 R196, R232.reuse, R38, R216 ;  /* 0x00000026e8c4723c */ /* 0x040fee00000810d8 */
[----:B------:R-:W-:Y:S04]  /*43610*/  STL.64 [R1+0x2a0], R28 ;  /* 0x0002a01c01007387 */ /* 0x000fe80000100a00 */
[----:B------:R2:W-:Y:S04]  /*43620*/  STL.64 [R1+0x2a8], R30 ;  /* 0x0002a81e01007387 */ /* 0x0005e80000100a00 */
[----:B------:R-:W-:Y:S04]  /*43630*/  STL.64 [R1+0x4f0], R228 ;  /* 0x0004f0e401007387 */ /* 0x000fe80000100a00 */
[----:B------:R-:W-:Y:S04]  /*43640*/  STL.64 [R1+0x4f8], R230 ;  /* 0x0004f8e601007387 */ /* 0x000fe80000100a00 */
[----:B------:R-:W3:Y:S04]  /*43650*/  LDL.LU R216, [R1+0x90] ;  /* 0x0000900001d87983 */ /* 0x000ee80000300800 */
[----:B------:R-:W-:Y:S04]  /*43660*/  STL.64 [R1+0x280], R196 ;  /* 0x000280c401007387 */ /* 0x000fe80000100a00 */
[----:B------:R-:W-:Y:S01]  /*43670*/  STL.64 [R1+0x288], R198 ;  /* 0x000288c601007387 */ /* 0x000fe20000100a00 */
[----:B--2---:R-:W-:Y:S01]  /*43680*/  HMMA.1688.F32.TF32 R28, R232, R18, R248 ;  /* 0x00000012e81c723c */ /* 0x004fe200000810f8 */
[----:B------:R-:W-:Y:S11]  /*43690*/  IMAD.MOV.U32 R219, RZ, RZ, R244 ;  /* 0x000000ffffdb7224 */ /* 0x000ff600078e00f4 */
[----:B------:R-:W-:Y:S11]  /*436a0*/  @!UPT UIADD3 URZ, URZ, URZ, URZ ;  /* 0x0000003f3f3ff290 */ /* 0x000ff6000fffe03f */
[----:B------:R1:W-:Y:S04]  /*436b0*/  STL.64 [R1+0x270], R28 ;  /* 0x0002701c01007387 */ /* 0x0003e80000100a00 */
[----:B------:R2:W-:Y:S04]  /*436c0*/  STL.64 [R1+0x278], R30 ;  /* 0x0002781e01007387 */ /* 0x0005e80000100a00 */
[----:B------:R-:W3:Y:S04]  /*436d0*/  LDL.LU R217, [R1+0x94] ;  /* 0x0000940001d97983 */ /* 0x000ee80000300800 */
[----:B------:R-:W3:Y:S04]  /*436e0*/  LDL.LU R218, [R1+0x98] ;  /* 0x0000980001da7983 */ /* 0x000ee80000300800 */
[----:B------:R-:W3:Y:S04]  /*436f0*/  LDL.LU R244, [R1+0x3160] ;  /* 0x0031600001f47983 */ /* 0x000ee80000300800 */
[----:B-1----:R-:W4:Y:S04]  /*43700*/  LDL.LU R28, [R1+0xc0] ;  /* 0x0000c000011c7983 */ /* 0x002f280000300800 */
[----:B------:R-:W4:Y:S04]  /*43710*/  LDL.LU R29, [R1+0xc4] ;  /* 0x0000c400011d7983 */ /* 0x000f280000300800 */
[----:B--2---:R-:W4:Y:S04]  /*43720*/  LDL.LU R30, [R1+0xc8] ;  /* 0x0000c800011e7983 */ /* 0x004f280000300800 */
[----:B------:R-:W4:Y:S01]  /*43730*/  LDL.LU R31, [R1+0xcc] ;  /* 0x0000cc00011f7983 */ /* 0x000f220000300800 */
[----:B------:R-:W-:-:S03]  /*43740*/  MOV R228, R245 ;  /* 0x000000f500e47202 */ /* 0x000fc60000000f00 */
[----:B------:R-:W2:Y:S01]  /*43750*/  LDL.LU R196, [R1+0xb0] ;  /* 0x0000b00001c47983 */ /* 0x000ea20000300800 */
[----:B------:R-:W-:-:S03]  /*43760*/  IMAD.MOV.U32 R229, RZ, RZ, R246 ;  /* 0x000000ffffe57224 */ /* 0x000fc600078e00f6 */
[----:B------:R-:W2:Y:S01]  /*43770*/  LDL.LU R197, [R1+0xb4] ;  /* 0x0000b40001c57983 */ /* 0x000ea20000300800 */
[----:B------:R-:W-:-:S03]  /*43780*/  IMAD.MOV.U32 R230, RZ, RZ, R247 ;  /* 0x000000ffffe67224 */ /* 0x000fc600078e00f7 */
[----:B------:R-:W2:Y:S01]  /*43790*/  LDL.LU R198, [R1+0xb8] ;  /* 0x0000b80001c67983 */ /* 0x000ea20000300800 */
[----:B------:R-:W-:Y:S01]  /*437a0*/  IMAD.MOV.U32 R231, RZ, RZ, R20 ;  /* 0x000000ffffe77224 */ /* 0x000fe200078e0014 */
[----:B------:R-:W-:Y:S01]  /*437b0*/  MOV R248, R21 ;  /* 0x0000001500f87202 */ /* 0x000fe20000000f00 */
[----:B------:R-:W-:Y:S02]  /*437c0*/  IMAD.MOV.U32 R249, RZ, RZ, R22 ;  /* 0x000000fffff97224 */ /* 0x000fe400078e0016 */
[----:B------:R-:W-:Y:S02]  /*437d0*/  IMAD.MOV.U32 R250, RZ, RZ, R23 ;  /* 0x000000fffffa7224 */ /* 0x000fe400078e0017 */
[----:B---3--:R-:W-:Y:S02]  /*437e0*/  IMAD.MOV.U32 R199, RZ, RZ, R244 ;  /* 0x000000ffffc77224 */ /* 0x008fe400078e00f4 */
        /* <DEDUP_REMOVED lines=8> */
[----:B------:R-:W-:-:S03]  /*43870*/  IMAD.MOV.U32 R251, RZ, RZ, R24 ;  /* 0x000000fffffb7224 */ /* 0x000fc600078e0018 */
[----:B------:R-:W4:Y:S01]  /*43880*/  LDL.LU R24, [R1+0x313c] ;  /* 0x00313c0001187983 */ /* 0x000f220000300800 */
[C---:B---3--:R-:W-:Y:S08]  /*43890*/  HMMA.1688.F32.TF32 R244, R232.reuse, R14, R244 ;  /* 0x0000000ee8f4723c */ /* 0x048ff000000810f4 */
[----:B--2---:R-:W-:Y:S11]  /*438a0*/  HMMA.1688.F32.TF32 R20, R232, R238, R20 ;  /* 0x000000eee814723c */ /* 0x004ff60000081014 */
[----:B------:R-:W-:Y:S04]  /*438b0*/  @!UPT UIADD3 URZ, URZ, URZ, URZ ;  /* 0x0000003f3f3ff290 */ /* 0x000fe8000fffe03f */
[----:B------:R1:W-:Y:S01]  /*438c0*/  STL.64 [R1+0x4e0], R244 ;  /* 0x0004e0f401007387 */ /* 0x0003e20000100a00 */
[----:B------:R-:W-:-:S03]  /*438d0*/  IMAD.MOV.U32 R232, RZ, RZ, R27 ;  /* 0x000000ffffe87224 */ /* 0x000fc600078e001b */
[----:B------:R2:W-:Y:S01]  /*438e0*/  STL.64 [R1+0x4e8], R246 ;  /* 0x0004e8f601007387 */ /* 0x0005e20000100a00 */
[----:B-1----:R-:W-:Y:S01]  /*438f0*/  MOV R244, R25 ;  /* 0x0000001900f47202 */ /* 0x002fe20000000f00 */
[----:B------:R-:W-:Y:S02]  /*43900*/  IMAD.MOV.U32 R245, RZ, RZ, R26 ;  /* 0x000000fffff57224 */ /* 0x000fe400078e001a */
[----:B------:R-:W3:Y:S04]  /*43910*/  LDL.LU R25, [R1+0x3138] ;  /* 0x0031380001197983 */ /* 0x000ee80000300800 */
[----:B------:R-:W3:Y:S04]  /*43920*/  LDL.LU R26, [R1+0x3134] ;  /* 0x00313400011a7983 */ /* 0x000ee80000300800 */
[----:B------:R-:W-:Y:S04]  /*43930*/  STL.64 [R1+0x4c0], R20 ;  /* 0x0004c01401007387 */ /* 0x000fe80000100a00 */
[----:B------:R-:W3:Y:S04]  /*43940*/  LDL.LU R27, [R1+0x3130] ;  /* 0x00313000011b7983 */ /* 0x000ee80000300800 */
[----:B------:R-:W3:Y:S04]  /*43950*/  LDL.LU R233, [R1+0x84] ;  /* 0x0000840001e97983 */ /* 0x000ee80000300800 */
[----:B------:R-:W3:Y:S04]  /*43960*/  LDL.LU R234, [R1+0x88] ;  /* 0x0000880001ea7983 */ /* 0x000ee80000300800 */
[----:B------:R-:W3:Y:S01]  /*43970*/  LDL.LU R235, [R1+0x8c] ;  /* 0x00008c0001eb7983 */ /* 0x000ee20000300800 */
[C---:B----4-:R-:W-:Y:S08]  /*43980*/  HMMA.1688.F32.TF32 R28, R240.reuse, R178, R28 ;  /* 0x000000b2f01c723c */ /* 0x050ff0000008101c */
[C---:B------:R-:W-:Y:S08]  /*43990*/  HMMA.1688.F32.TF32 R196, R240.reuse, R10, R196 ;  /* 0x0000000af0c4723c */ /* 0x040ff000000810c4 */
[C---:B------:R-:W-:Y:S08]  /*439a0*/  HMMA.1688.F32.TF32 R228, R240.reuse, R6, R228 ;  /* 0x00000006f0e4723c */ /* 0x040ff000000810e4 */
[----:B------:R-:W-:Y:S01]  /*439b0*/  HMMA.1688.F32.TF32 R216, R240, R174, R216 ;  /* 0x000000aef0d8723c */ /* 0x000fe200000810d8 */
[----:B--2---:R-:W-:Y:S01]  /*439c0*/  IMAD.MOV.U32 R246, RZ, RZ, R2 ;  /* 0x000000fffff67224 */ /* 0x004fe200078e0002 */
[----:B------:R-:W-:Y:S01]  /*439d0*/  LDS R20, [R252+0xa300] ;  /* 0x00a30000fc147984 */ /* 0x000fe20000000800 */
[----:B------:R-:W-:-:S03]  /*439e0*/  IMAD.MOV.U32 R247, RZ, RZ, R0 ;  /* 0x000000fffff77224 */ /* 0x000fc600078e0000 */
[----:B------:R-:W-:Y:S02]  /*439f0*/  LDS R21, [R3+0xa300] ;  /* 0x00a3000003157984 */ /* 0x000fe40000000800 */
[----:B------:R-:W-:Y:S01]  /*43a00*/  MOV R168, R199 ;  /* 0x000000c700a87202 */ /* 0x000fe20000000f00 */
[----:B------:R-:W-:Y:S01]  /*43a10*/  IMAD.MOV.U32 R169, RZ, RZ, R198 ;  /* 0x000000ffffa97224 */ /* 0x000fe200078e00c6 */
[C---:B---3--:R-:W-:Y:S11]  /*43a20*/  HMMA.1688.F32.TF32 R24, R240.reuse, R182, R24 ;  /* 0x000000b6f018723c */ /* 0x048ff60000081018 */
[----:B------:R-:W-:Y:S11]  /*43a30*/  @!UPT UIADD3 URZ, URZ, URZ, URZ ;  /* 0x0000003f3f3ff290 */ /* 0x000ff6000fffe03f */
[----:B------:R-:W-:Y:S01]  /*43a40*/  @!UPT UIADD3 URZ, URZ, URZ, URZ ;  /* 0x0000003f3f3ff290 */ /* 0x000fe2000fffe03f */
[----:B------:R-:W-:Y:S04]  /*43a50*/  STL.64 [R1+0x4d0], R24 ;  /* 0x0004d01801007387 */ /* 0x000fe80000100a00 */
[----:B------:R-:W-:Y:S04]  /*43a60*/  STL.64 [R1+0x4d8], R26 ;  /* 0x0004d81a01007387 */ /* 0x000fe80000100a00 */
[----:B------:R-:W-:Y:S04]  /*43a70*/  STL.64 [R1+0x9a0], R28 ;  /* 0x0009a01c01007387 */ /* 0x000fe80000100a00 */
[----:B------:R1:W-:Y:S01]  /*43a80*/  STL.64 [R1+0x9a8], R30 ;  /* 0x0009a81e01007387 */ /* 0x0003e20000100a00 */
[----:B------:R-:W-:Y:S01]  /*43a90*/  HMMA.1688.F32.TF32 R232, R240, R170, R232 ;  /* 0x000000aaf0e8723c */ /* 0x000fe200000810e8 */
[----:B------:R-:W-:Y:S01]  /*43aa0*/  MOV R2, R22 ;  /* 0x0000001600027202 */ /* 0x000fe20000000f00 */
[----:B------:R-:W-:Y:S01]  /*43ab0*/  IMAD.MOV.U32 R0, RZ, RZ, R23 ;  /* 0x000000ffff007224 */ /* 0x000fe200078e0017 */
[----:B------:R-:W-:Y:S04]  /*43ac0*/  LDS R22, [R252+0xb300] ;  /* 0x00b30000fc167984 */ /* 0x000fe80000000800 */
[----:B------:R-:W2:Y:S04]  /*43ad0*/  LDS R23, [R3+0xb300] ;  /* 0x00b3000003177984 */ /* 0x000ea80000000800 */
[----:B-1----:R-:W3:Y:S04]  /*43ae0*/  LDL.LU.64 R30, [R1+0x3128] ;  /* 0x00312800011e7983 */ /* 0x002ee80000300a00 */
[----:B------:R-:W3:Y:S04]  /*43af0*/  LDL.LU.64 R28, [R1+0x3120] ;  /* 0x00312000011c7983 */ /* 0x000ee80000300a00 */
[----:B------:R1:W-:Y:S04]  /*43b00*/  STL.64 [R1+0x990], R196 ;  /* 0x000990c401007387 */ /* 0x0003e80000100a00 */
[----:B------:R-:W4:Y:S04]  /*43b10*/  LDL.LU.64 R198, [R1+0x3118] ;  /* 0x0031180001c67983 */ /* 0x000f280000300a00 */
[----:B------:R-:W-:Y:S04]  /*43b20*/  LDS R24, [R252+0xa380] ;  /* 0x00a38000fc187984 */ /* 0x000fe80000000800 */
[----:B-1----:R-:W4:Y:S04]  /*43b30*/  LDL.LU.64 R196, [R1+0x3110] ;  /* 0x0031100001c47983 */ /* 0x002f280000300a00 */
[----:B------:R1:W-:Y:S04]  /*43b40*/  STL [R1+0x3084], R168 ;  /* 0x003084a801007387 */ /* 0x0003e80000100800 */
[----:B------:R2:W-:Y:S04]  /*43b50*/  STL [R1+0x3080], R169 ;  /* 0x003080a901007387 */ /* 0x0005e80000100800 */
[----:B------:R-:W-:Y:S04]  /*43b60*/  STL.64 [R1+0x980], R228 ;  /* 0x000980e401007387 */ /* 0x000fe80000100a00 */
[----:B------:R2:W-:Y:S01]  /*43b70*/  STL.64 [R1+0x988], R230 ;  /* 0x000988e601007387 */ /* 0x0005e20000100a00 */
[----:B-1----:R-:W-:-:S02]  /*43b80*/  IMAD.MOV.U32 R168, RZ, RZ, R218 ;  /* 0x000000ffffa87224 */ /* 0x002fc400078e00da */
[----:B--2---:R-:W-:Y:S01]  /*43b90*/  IMAD.MOV.U32 R169, RZ, RZ, R219 ;  /* 0x000000ffffa97224 */ /* 0x004fe200078e00db */
[----:B------:R-:W-:Y:S04]  /*43ba0*/  LDS R26, [R252+0xb380] ;  /* 0x00b38000fc1a7984 */ /* 0x000fe80000000800 */
[----:B------:R-:W-:Y:S04]  /*43bb0*/  LDS R25, [R3+0xa380] ;  /* 0x00a3800003197984 */ /* 0x000fe80000000800 */
[----:B------:R-:W2:Y:S04]  /*43bc0*/  LDL.LU.64 R230, [R1+0x3108] ;  /* 0x0031080001e67983 */ /* 0x000ea80000300a00 */
[----:B------:R-:W2:Y:S04]  /*43bd0*/  LDL.LU.64 R228, [R1+0x3100] ;  /* 0x0031000001e47983 */ /* 0x000ea80000300a00 */
[----:B------:R1:W-:Y:S04]  /*43be0*/  STL.64 [R1+0x970], R216 ;  /* 0x000970d801007387 */ /* 0x0003e80000100a00 */
[----:B------:R-:W4:Y:S04]  /*43bf0*/  LDL.LU.64 R218, [R1+0x30f8] ;  /* 0x0030f80001da7983 */ /* 0x000f280000300a00 */
[----:B------:R-:W2:Y:S04]  /*43c00*/  LDS R27, [R3+0xb380] ;  /* 0x00b38000031b7984 */ /* 0x000ea80000000800 */
[----:B-1----:R-:W4:Y:S04]  /*43c10*/  LDL.LU.64 R216, [R1+0x30f0] ;  /* 0x0030f00001d87983 */ /* 0x002f280000300a00 */
[----:B------:R-:W-:Y:S04]  /*43c20*/  STL [R1+0x308c], R169 ;  /* 0x00308ca901007387 */ /* 0x000fe80000100800 */
[----:B------:R-:W-:Y:S04]  /*43c30*/  STL [R1+0x3088], R168 ;  /* 0x003088a801007387 */ /* 0x000fe80000100800 */
[----:B------:R-:W-:Y:S04]  /*43c40*/  STL.64 [R1+0x960], R232 ;  /* 0x000960e801007387 */ /* 0x000fe80000100a00 */
[----:B------:R1:W-:Y:S02]  /*43c50*/  STL.64 [R1+0x968], R234 ;  /* 0x000968ea01007387 */ /* 0x0003e40000100a00 */
[C---:B-1----:R-:W-:Y:S08]  /*43c60*/  HMMA.1688.F32.TF32 R232, R240.reuse, R166, R244 ;  /* 0x000000a6f0e8723c */ /* 0x042ff000000810f4 */
[----:B------:R-:W-:Y:S11]  /*43c70*/  HMMA.1688.F32.TF32 R244, R240, R162, R248 ;  /* 0x000000a2f0f4723c */ /* 0x000ff600000810f8 */
[----:B------:R-:W-:Y:S04]  /*43c80*/  @!UPT UIADD3 URZ, URZ, URZ, URZ ;  /* 0x0000003f3f3ff290 */ /* 0x000fe8000fffe03f */
[----:B------:R4:W-:Y:S01]  /*43c90*/  STL.64 [R1+0x950], R232 ;  /* 0x000950e801007387 */ /* 0x0009e20000100a00 */
[----:B------:R-:W-:Y:S01]  /*43ca0*/  IMAD.MOV.U32 R169, RZ, RZ, R234 ;  /* 0x000000ffffa97224 */ /* 0x000fe200078e00ea */
[----:B------:R-:W-:-:S06]  /*43cb0*/  MOV R168, R235 ;  /* 0x000000eb00a87202 */ /* 0x000fcc0000000f00 */
[----:B------:R-:W-:Y:S04]  /*43cc0*/  STL.64 [R1+0x940], R244 ;  /* 0x000940f401007387 */ /* 0x000fe80000100a00 */
[----:B------:R-:W-:Y:S01]  /*43cd0*/  STL.64 [R1+0x948], R246 ;  /* 0x000948f601007387 */ /* 0x000fe20000100a00 */
[C---:B---3--:R-:W-:Y:S08]  /*43ce0*/  HMMA.1688.F32.TF32 R28, R240.reuse, R42, R28 ;  /* 0x0000002af01c723c */ /* 0x048ff0000008101c */
[C---:B--2---:R-:W-:Y:S08]  /*43cf0*/  HMMA.1688.F32.TF32 R228, R240.reuse, R154, R228 ;  /* 0x0000009af0e4723c */ /* 0x044ff000000810e4 */
[C---:B----4-:R-:W-:Y:S08]  /*43d00*/  HMMA.1688.F32.TF32 R232, R240.reuse, R158, R216 ;  /* 0x0000009ef0e8723c */ /* 0x050ff000000810d8 */
[C---:B------:R-:W-:Y:S08]  /*43d10*/  HMMA.1688.F32.TF32 R216, R240.reuse, R150, R196 ;  /* 0x00000096f0d8723c */ /* 0x040ff000000810c4 */
[C---:B------:R-:W-:Y:S07]  /*43d20*/  HMMA.1688.F32.TF32 R196, R240.reuse, R38, R32 ;  /* 0x00000026f0c4723c */ /* 0x040fee0000081020 */
[----:B------:R-:W-:Y:S04]  /*43d30*/  STL.64 [R1+0x930], R232 ;  /* 0x000930e801007387 */ /* 0x000fe80000100a00 */
[----:B------:R-:W-:Y:S04]  /*43d40*/  STL.64 [R1+0x938], R234 ;  /* 0x000938ea01007387 */ /* 0x000fe80000100a00 */
[----:B------:R-:W-:Y:S01]  /*43d50*/  STL.64 [R1+0x920], R228 ;  /* 0x000920e401007387 */ /* 0x000fe20000100a00 */
[C---:B------:R-:W-:Y:S03]  /*43d60*/  HMMA.1688.F32.TF32 R32, R240.reuse, R18, R44 ;  /* 0x00000012f020723c */ /* 0x040fe6000008102c */
[----:B------:R-:W-:Y:S04]  /*43d70*/  STL.64 [R1+0x928], R230 ;  /* 0x000928e601007387 */ /* 0x000fe80000100a00 */
[----:B------:R-:W-:Y:S04]  /*43d80*/  STL.64 [R1+0x910], R216 ;  /* 0x000910d801007387 */ /* 0x000fe80000100a00 */
[----:B------:R-:W-:Y:S04]  /*43d90*/  STL.64 [R1+0x918], R218 ;  /* 0x000918da01007387 */ /* 0x000fe80000100a00 */
[----:B------:R-:W-:Y:S04]  /*43da0*/  STL.64 [R1+0x900], R28 ;  /* 0x0009001c01007387 */ /* 0x000fe80000100a00 */
[----:B------:R1:W-:Y:S02]  /*43db0*/  STL.64 [R1+0x908], R30 ;  /* 0x0009081e01007387 */ /* 0x0003e40000100a00 */
[C---:B-1----:R-:W-:Y:S02]  /*43dc0*/  HMMA.1688.F32.TF32 R28, R240.reuse, R14, R48 ;  /* 0x0000000ef01c723c */ /* 0x042fe40000081030 */
[----:B------:R-:W-:Y:S04]  /*43dd0*/  STL.64 [R1+0x8f0], R196 ;  /* 0x0008f0c401007387 */ /* 0x000fe80000100a00 */
[----:B------:R-:W-:Y:S02]  /*43de0*/  STL.64 [R1+0x8f8], R198 ;  /* 0x0008f8c601007387 */ /* 0x000fe40000100a00 */
[----:B------:R-:W-:Y:S02]  /*43df0*/  HMMA.1688.F32.TF32 R44, R240, R238, R52 ;  /* 0x000000eef02c723c */ /* 0x000fe40000081034 */
[----:B------:R-:W-:Y:S04]  /*43e00*/  STL.64 [R1+0x8e0], R32 ;  /* 0x0008e02001007387 */ /* 0x000fe80000100a00 */
[----:B------:R1:W-:Y:S09]  /*43e10*/  STL.64 [R1+0x8e8], R34 ;  /* 0x0008e82201007387 */ /* 0x0003f20000100a00 */
[----:B------:R-:W-:Y:S01]  /*43e20*/  STL.64 [R1+0x8d0], R28 ;  /* 0x0008d01c01007387 */ /* 0x000fe20000100a00 */
[C---:B-1----:R-:W-:Y:S03]  /*43e30*/  HMMA.1688.F32.TF32 R32, R20.reuse, R182, R56 ;  /* 0x000000b61420723c */ /* 0x042fe60000081038 */
[----:B------:R1:W-:Y:S05]  /*43e40*/  STL.64 [R1+0x8d8], R30 ;  /* 0x0008d81e01007387 */ /* 0x0003ea0000100a00 */
[C---:B-1----:R-:W-:Y:S01]  /*43e50*/  HMMA.1688.F32.TF32 R28, R20.reuse, R178, R60 ;  /* 0x000000b2141c723c */ /* 0x042fe2000008103c */
[----:B------:R-:W-:Y:S04]  /*43e60*/  STL.64 [R1+0x6a0], R44 ;  /* 0x0006a02c01007387 */ /* 0x000fe80000100a00 */
[----:B------:R1:W-:Y:S10]  /*43e70*/  STL.64 [R1+0x6a8], R46 ;  /* 0x0006a82e01007387 */ /* 0x0003f40000100a00 */
[----:B------:R-:W-:Y:S04]  /*43e80*/  STL.64 [R1+0x690], R32 ;  /* 0x0006902001007387 */ /* 0x000fe80000100a00 */
[----:B------:R2:W-:Y:S01]  /*43e90*/  STL.64 [R1+0x698], R34 ;  /* 0x0006982201007387 */ /* 0x0005e20000100a00 */
[C---:B-1----:R-:W-:Y:S03]  /*43ea0*/  HMMA.1688.F32.TF32 R44, R20.reuse, R10, R64 ;  /* 0x0000000a142c723c */ /* 0x042fe60000081040 */
[----:B------:R-:W-:Y:S05]  /*43eb0*/  STL.64 [R1+0x680], R28 ;  /* 0x0006801c01007387 */ /* 0x000fea0000100a00 */
[----:B--2---:R-:W-:Y:S01]  /*43ec0*/  HMMA.1688.F32.TF32 R32, R20, R6, R68 ;  /* 0x000000061420723c */ /* 0x004fe20000081044 */
[----:B------:R1:W-:Y:S04]  /*43ed0*/  STL.64 [R1+0x688], R30 ;  /* 0x0006881e01007387 */ /* 0x0003e80000100a00 */
[----:B------:R-:W-:Y:S03]  /*43ee0*/  LDS R68, [R252+0xc000] ;  /* 0x00c00000fc447984 */ /* 0x000fe60000000800 */
[----:B------:R-:W-:Y:S01]  /*43ef0*/  HMMA.1688.F32.TF32 R232, R24, R182, R120 ;  /* 0x000000b618e8723c */ /* 0x000fe20000081078 */
[----:B------:R-:W-:Y:S04]  /*43f00*/  LDS R70, [R252+0xd000] ;  /* 0x00d00000fc467984 */ /* 0x000fe80000000800 */
[----:B------:R-:W-:Y:S03]  /*43f10*/  LDS R69, [R3+0xc000] ;  /* 0x00c0000003457984 */ /* 0x000fe60000000800 */
[C---:B-1----:R-:W-:Y:S01]  /*43f20*/  HMMA.1688.F32.TF32 R28, R20.reuse, R174, R72 ;  /* 0x000000ae141c723c */ /* 0x042fe20000081048 */
[----:B------:R-:W-:Y:S04]  /*43f30*/  STL.64 [R1+0x670], R44 ;  /* 0x0006702c01007387 */ /* 0x000fe80000100a00 */
[----:B------:R1:W-:Y:S04]  /*43f40*/  STL.64 [R1+0x678], R46 ;  /* 0x0006782e01007387 */ /* 0x0003e80000100a00 */
[----:B------:R-:W-:Y:S04]  /*43f50*/  STL.64 [R1+0x660], R32 ;  /* 0x0006602001007387 */ /* 0x000fe80000100a00 */
[----:B------:R2:W-:Y:S01]  /*43f60*/  STL.64 [R1+0x668], R34 ;  /* 0x0006682201007387 */ /* 0x0005e20000100a00 */
[C---:B-1----:R-:W-:Y:S03]  /*43f70*/  HMMA.1688.F32.TF32 R44, R20.reuse, R170, R76 ;  /* 0x000000aa142c723c */ /* 0x042fe6000008104c */
[----:B------:R-:W-:Y:S06]  /*43f80*/  LDS R71, [R3+0xd000] ;  /* 0x00d0000003477984 */ /* 0x000fec0000000800 */
[----:B------:R-:W-:Y:S01]  /*43f90*/  STL.64 [R1+0x650], R28 ;  /* 0x0006501c01007387 */ /* 0x000fe20000100a00 */
[----:B--2---:R-:W-:Y:S03]  /*43fa0*/  HMMA.1688.F32.TF32 R32, R20, R166, R80 ;  /* 0x000000a61420723c */ /* 0x004fe60000081050 */
[----:B------:R1:W-:Y:S05]  /*43fb0*/  STL.64 [R1+0x658], R30 ;  /* 0x0006581e01007387 */ /* 0x0003ea0000100a00 */
[C---:B------:R-:W-:Y:S08]  /*43fc0*/  HMMA.1688.F32.TF32 R216, R24.reuse, R6, R204 ;  /* 0x0000000618d8723c */ /* 0x040ff000000810cc */
[C---:B------:R-:W-:Y:S08]  /*43fd0*/  HMMA.1688.F32.TF32 R196, R24.reuse, R154, R220 ;  /* 0x0000009a18c4723c */ /* 0x040ff000000810dc */
[----:B------:R-:W-:Y:S01]  /*43fe0*/  HMMA.1688.F32.TF32 R228, R24, R38, R188 ;  /* 0x0000002618e4723c */ /* 0x000fe200000810bc */
[----:B------:R-:W-:Y:S01]  /*43ff0*/  IMAD.MOV.U32 R242, RZ, RZ, R173 ;  /* 0x000000fffff27224 */ /* 0x000fe200078e00ad */
[----:B------:R-:W-:Y:S01]  /*44000*/  LDS R76, [R252+0xc080] ;  /* 0x00c08000fc4c7984 */ /* 0x000fe20000000800 */
[----:B------:R-:W-:-:S03]  /*44010*/  IMAD.MOV.U32 R243, RZ, RZ, R172 ;  /* 0x000000fffff37224 */ /* 0x000fc600078e00ac */
[----:B------:R-:W-:Y:S02]  /*44020*/  LDS R78, [R252+0xd080] ;  /* 0x00d08000fc4e7984 */ /* 0x000fe40000000800 */
[C---:B-1----:R-:W-:Y:S02]  /*44030*/  HMMA.1688.F32.TF32 R28, R20.reuse, R162, R84 ;  /* 0x000000a2141c723c */ /* 0x042fe40000081054 */
[----:B------:R-:W-:Y:S04]  /*44040*/  STL.64 [R1+0x640], R44 ;  /* 0x0006402c01007387 */ /* 0x000fe80000100a00 */
[----:B------:R1:W-:Y:S04]  /*44050*/  STL.64 [R1+0x648], R46 ;  /* 0x0006482e01007387 */ /* 0x0003e80000100a00 */
[----:B------:R-:W-:Y:S04]  /*44060*/  STL.64 [R1+0x630], R32 ;  /* 0x0006302001007387 */ /* 0x000fe80000100a00 */
[----:B------:R2:W-:Y:S01]  /*44070*/  STL.64 [R1+0x638], R34 ;  /* 0x0006382201007387 */ /* 0x0005e20000100a00 */
[C---:B-1----:R-:W-:Y:S03]  /*44080*/  HMMA.1688.F32.TF32 R44, R20.reuse, R158, R88 ;  /* 0x0000009e142c723c */ /* 0x042fe60000081058 */
[----:B------:R-:W-:Y:S05]  /*44090*/  LDS R77, [R3+0xc080] ;  /* 0x00c08000034d7984 */ /* 0x000fea0000000800 */
[----:B------:R-:W-:Y:S01]  /*440a0*/  STL.64 [R1+0x620], R28 ;  /* 0x0006201c01007387 */ /* 0x000fe20000100a00 */
[C---:B--2---:R-:W-:Y:S03]  /*440b0*/  HMMA.1688.F32.TF32 R32, R20.reuse, R154, R92 ;  /* 0x0000009a1420723c */ /* 0x044fe6000008105c */
[----:B------:R1:W-:Y:S04]  /*440c0*/  STL.64 [R1+0x628], R30 ;  /* 0x0006281e01007387 */ /* 0x0003e80000100a00 */
[----:B------:R-:W-:Y:S01]  /*440d0*/  LDS R79, [R3+0xd080] ;  /* 0x00d08000034f7984 */ /* 0x000fe20000000800 */
[----:B-1----:R-:W-:Y:S06]  /*440e0*/  HMMA.1688.F32.TF32 R28, R20, R150, R96 ;  /* 0x00000096141c723c */ /* 0x002fec0000081060 */
[----:B------:R-:W-:Y:S04]  /*440f0*/  STL.64 [R1+0x610], R44 ;  /* 0x0006102c01007387 */ /* 0x000fe80000100a00 */
[----:B------:R-:W-:Y:S05]  /*44100*/  STL.64 [R1+0x618], R46 ;  /* 0x0006182e01007387 */ /* 0x000fea0000100a00 */
[----:B------:R-:W-:Y:S04]  /*44110*/  STL.64 [R1+0x600], R32 ;  /* 0x0006002001007387 */ /* 0x000fe80000100a00 */
[----:B------:R-:W-:Y:S04]  /*44120*/  STL.64 [R1+0x608], R34 ;  /* 0x0006082201007387 */ /* 0x000fe80000100a00 */
[----:B------:R1:W-:Y:S01]  /*44130*/  STL.64 [R1+0x5f8], R30 ;  /* 0x0005f81e01007387 */ /* 0x0003e20000100a00 */
[----:B------:R-:W-:-:S02]  /*44140*/  IMAD.MOV.U32 R148, RZ, RZ, R28 ;  /* 0x000000ffff947224 */ /* 0x000fc400078e001c */
[----:B------:R-:W-:Y:S02]  /*44150*/  IMAD.MOV.U32 R149, RZ, RZ, R29 ;  /* 0x000000ffff957224 */ /* 0x000fe400078e001d */
[C---:B-1----:R-:W-:Y:S11]  /*44160*/  HMMA.1688.F32.TF32 R28, R20.reuse, R42, R100 ;  /* 0x0000002a141c723c */ /* 0x042ff60000081064 */
[----:B------:R-:W-:Y:S11]  /*44170*/  @!UPT UIADD3 URZ, URZ, URZ, URZ ;  /* 0x0000003f3f3ff290 */ /* 0x000ff6000fffe03f */
[----:B------:R-:W-:Y:S01]  /*44180*/  @!UPT UIADD3 URZ, URZ, URZ, URZ ;  /* 0x0000003f3f3ff290 */ /* 0x000fe2000fffe03f */
[----:B------:R1:W-:Y:S01]  /*44190*/  STL.64 [R1+0x5e8], R30 ;  /* 0x0005e81e01007387 */ /* 0x0003e20000100a00 */
[----:B------:R-:W-:Y:S01]  /*441a0*/  IMAD.MOV.U32 R152, RZ, RZ, R28 ;  /* 0x000000ffff987224 */ /* 0x000fe200078e001c */
[----:B------:R-:W-:Y:S02]  /*441b0*/  MOV R153, R29 ;  /* 0x0000001d00997202 */ /* 0x000fe40000000f00 */
[C---:B-1----:R-:W-:Y:S03]  /*441c0*/  HMMA.1688.F32.TF32 R28, R20.reuse, R38, R104 ;  /* 0x00000026141c723c */ /* 0x042fe60000081068 */
[----:B------:R-:W-:Y:S04]  /*441d0*/  STL [R1+0x307c], R153 ;  /* 0x00307c9901007387 */ /* 0x000fe80000100800 */
[----:B------:R-:W-:Y:S11]  /*441e0*/  STL [R1+0x3078], R152 ;  /* 0x0030789801007387 */ /* 0x000ff60000100800 */
[----:B------:R-:W-:Y:S05]  /*441f0*/  @!UPT UIADD3 URZ, URZ, URZ, URZ ;  /* 0x0000003f3f3ff290 */ /* 0x000fea000fffe03f */
[----:B------:R1:W-:Y:S01]  /*44200*/  STL.64 [R1+0x5d8], R30 ;  /* 0x0005d81e01007387 */ /* 0x0003e20000100a00 */
[----:B------:R-:W-:Y:S02]  /*44210*/  IMAD.MOV.U32 R156, RZ, RZ, R28 ;  /* 0x000000ffff9c7224 */ /* 0x000fe400078e001c */
[----:B------:R-:W-:Y:S02]  /*44220*/  IMAD.MOV.U32 R157, RZ, RZ, R29 ;  /* 0x000000ffff9d7224 */ /* 0x000fe400078e001d */
[----:B-1----:R-:W-:Y:S08]  /*44230*/  HMMA.1688.F32.TF32 R28, R20, R18, R108 ;  /* 0x00000012141c723c */ /* 0x002ff0000008106c */
[----:B------:R-:W-:Y:S11]  /*44240*/  HMMA.1688.F32.TF32 R176, R24, R178, R124 ;  /* 0x000000b218b0723c */ /* 0x000ff6000008107c */
[----:B------:R-:W-:Y:S04]  /*44250*/  @!UPT UIADD3 URZ, URZ, URZ, URZ ;  /* 0x0000003f3f3ff290 */ /* 0x000fe8000fffe03f */
[----:B------:R1:W-:Y:S01]  /*44260*/  STL.64 [R1+0x5c8], R30 ;  /* 0x0005c81e01007387 */ /* 0x0003e20000100a00 */
[----:B------:R-:W-:Y:S01]  /*44270*/  IMAD.MOV.U32 R160, RZ, RZ, R28 ;  /* 0x000000ffffa07224 */ /* 0x000fe200078e001c */
[----:B------:R-:W-:Y:S02]  /*44280*/  MOV R161, R29 ;  /* 0x0000001d00a17202 */ /* 0x000fe40000000f00 */
[C---:B-1----:R-:W-:Y:S08]  /*44290*/  HMMA.1688.F32.TF32 R28, R20.reuse, R14, R112 ;  /* 0x0000000e141c723c */ /* 0x042ff00000081070 */
[----:B------:R-:W-:Y:S08]  /*442a0*/  HMMA.1688.F32.TF32 R20, R20, R238, R116 ;  /* 0x000000ee1414723c */ /* 0x000ff00000081074 */
[C---:B------:R-:W-:Y:S01]  /*442b0*/  HMMA.1688.F32.TF32 R180, R24.reuse, R10, R128 ;  /* 0x0000000a18b4723c */ /* 0x040fe20000081080 */
[----:B------:R-:W-:Y:S07]  /*442c0*/  STL [R1+0x303c], R232 ;  /* 0x00303ce801007387 */ /* 0x000fee0000100800 */
[C---:B------:R-:W-:Y:S07]  /*442d0*/  HMMA.1688.F32.TF32 R4, R24.reuse, R174, R132 ;  /* 0x000000ae1804723c */ /* 0x040fee0000081084 */
[----:B------:R-:W-:Y:S04]  /*442e0*/  STL.64 [R1+0x5a0], R20 ;  /* 0x0005a01401007387 */ /* 0x000fe80000100a00 */
[----:B------:R-:W-:Y:S04]  /*442f0*/  STL.64 [R1+0x5a8], R22 ;  /* 0x0005a81601007387 */ /* 0x000fe80000100a00 */
        /* <DEDUP_REMOVED lines=11> */
[----:B------:R-:W-:Y:S01]  /*443b0*/  STL [R1+0x3064], R216 ;  /* 0x003064d801007387 */ /* 0x000fe20000100800 */
[C---:B------:R-:W-:Y:S03]  /*443c0*/  HMMA.1688.F32.TF32 R8, R24.reuse, R170, R208 ;  /* 0x000000aa1808723c */ /* 0x040fe600000810d0 */
[----:B------:R-:W-:Y:S04]  /*443d0*/  STL [R1+0x3060], R217 ;  /* 0x003060d901007387 */ /* 0x000fe80000100800 */
[----:B------:R-:W-:Y:S04]  /*443e0*/  STL [R1+0x305c], R218 ;  /* 0x00305cda01007387 */ /* 0x000fe80000100800 */
[----:B------:R-:W-:Y:S04]  /*443f0*/  STL [R1+0x3058], R219 ;  /* 0x003058db01007387 */ /* 0x000fe80000100800 */
[----:B------:R-:W-:Y:S04]  /*44400*/  STL.64 [R1+0x3090], R168 ;  /* 0x003090a801007387 */ /* 0x000fe80000100a00 */
[----:B------:R-:W-:Y:S04]  /*44410*/  STL.64 [R1+0x590], R4 ;  /* 0x0005900401007387 */ /* 0x000fe80000100a00 */
[----:B------:R1:W-:Y:S02]  /*44420*/  STL.64 [R1+0x598], R6 ;  /* 0x0005980601007387 */ /* 0x0003e40000100a00 */
[----:B-1----:R-:W-:Y:S01]  /*44430*/  HMMA.1688.F32.TF32 R4, R24, R166, R136 ;  /* 0x000000a61804723c */ /* 0x002fe20000081088 */
[----:B------:R-:W-:-:S02]  /*44440*/  IMAD.MOV.U32 R164, RZ, RZ, R28 ;  /* 0x000000ffffa47224 */ /* 0x000fc400078e001c */
[----:B------:R-:W-:Y:S01]  /*44450*/  IMAD.MOV.U32 R165, RZ, RZ, R29 ;  /* 0x000000ffffa57224 */ /* 0x000fe200078e001d */
[----:B------:R-:W-:Y:S04]  /*44460*/  STL.64 [R1+0x580], R8 ;  /* 0x0005800801007387 */ /* 0x000fe80000100a00 */
[----:B------:R-:W-:Y:S04]  /*44470*/  STL.64 [R1+0x588], R10 ;  /* 0x0005880a01007387 */ /* 0x000fe80000100a00 */
[----:B------:R-:W-:Y:S11]  /*44480*/  STL.64 [R1+0x3098], R164 ;  /* 0x003098a401007387 */ /* 0x000ff60000100a00 */
[----:B------:R1:W-:Y:S04]  /*44490*/  STL.64 [R1+0x570], R4 ;  /* 0x0005700401007387 */ /* 0x0003e80000100a00 */
[----:B------:R-:W-:Y:S04]  /*444a0*/  STL.64 [R1+0x578], R6 ;  /* 0x0005780601007387 */ /* 0x000fe80000100a00 */
[----:B-1----:R-:W2:Y:S01]  /*444b0*/  LDL R5, [R1+0xa40] ;  /* 0x000a400001057983 */ /* 0x002ea20000100800 */
[C---:B------:R-:W-:Y:S03]  /*444c0*/  HMMA.1688.F32.TF32 R8, R24.reuse, R162, R212 ;  /* 0x000000a21808723c */ /* 0x040fe600000810d4 */
[----:B------:R-:W-:Y:S11]  /*444d0*/  STL.64 [R1+0x30a0], R160 ;  /* 0x0030a0a001007387 */ /* 0x000ff60000100a00 */
[----:B------:R-:W-:Y:S09]  /*444e0*/  @!UPT UIADD3 URZ, URZ, URZ, URZ ;  /* 0x0000003f3f3ff290 */ /* 0x000ff2000fffe03f */
[----:B------:R-:W-:Y:S04]  /*444f0*/  STL.64 [R1+0x560], R8 ;  /* 0x0005600801007387 */ /* 0x000fe80000100a00 */
[----:B------:R1:W-:Y:S02]  /*44500*/  STL.64 [R1+0x568], R10 ;  /* 0x0005680a01007387 */ /* 0x0003e40000100a00 */
[C---:B-1----:R-:W-:Y:S11]  /*44510*/  HMMA.1688.F32.TF32 R8, R24.reuse, R158, R140 ;  /* 0x0000009e1808723c */ /* 0x042ff6000008108c */
[----:B------:R-:W-:Y:S11]  /*44520*/  @!UPT UIADD3 URZ, URZ, URZ, URZ ;  /* 0x0000003f3f3ff290 */ /* 0x000ff6000fffe03f */
[----:B------:R-:W-:Y:S02]  /*44530*/  @!UPT UIADD3 URZ, URZ, URZ, URZ ;  /* 0x0000003f3f3ff290 */ /* 0x000fe4000fffe03f */
[----:B------:R-:W-:Y:S01]  /*44540*/  IMAD.MOV.U32 R216, RZ, RZ, R8 ;  /* 0x000000ffffd87224 */ /* 0x000fe200078e0008 */
[----:B------:R-:W-:Y:S01]  /*44550*/  MOV R219, R11 ;  /* 0x0000000b00db7202 */ /* 0x000fe20000000f00 */
[----:B------:R-:W-:Y:S02]  /*44560*/  IMAD.MOV.U32 R217, RZ, RZ, R9 ;  /* 0x000000ffffd97224 */ /* 0x000fe400078e0009 */
[----:B------:R-:W-:Y:S02]  /*44570*/  IMAD.MOV.U32 R218, RZ, RZ, R10 ;  /* 0x000000ffffda7224 */ /* 0x000fe400078e000a */
[C---:B------:R-:W-:Y:S08]  /*44580*/  HMMA.1688.F32.TF32 R8, R24.reuse, R150, R144 ;  /* 0x000000961808723c */ /* 0x040ff00000081090 */
[C---:B------:R-:W-:Y:S08]  /*44590*/  HMMA.1688.F32.TF32 R204, R24.reuse, R42, R184 ;  /* 0x0000002a18cc723c */ /* 0x040ff000000810b8 */
[C---:B------:R-:W-:Y:S08]  /*445a0*/  HMMA.1688.F32.TF32 R208, R24.reuse, R18, R192 ;  /* 0x0000001218d0723c */ /* 0x040ff000000810c0 */
[C---:B------:R-:W-:Y:S08]  /*445b0*/  HMMA.1688.F32.TF32 R212, R24.reuse, R14, R224 ;  /* 0x0000000e18d4723c */ /* 0x040ff000000810e0 */
[----:B------:R-:W-:Y:S01]  /*445c0*/  HMMA.1688.F32.TF32 R236, R24, R238, R200 ;  /* 0x000000ee18ec723c */ /* 0x000fe200000810c8 */
[----:B------:R-:W-:Y:S01]  /*445d0*/  IMAD.MOV.U32 R223, RZ, RZ, R8 ;  /* 0x000000ffffdf7224 */ /* 0x000fe200078e0008 */
[----:B------:R-:W-:Y:S01]  /*445e0*/  MOV R220, R11 ;  /* 0x0000000b00dc7202 */ /* 0x000fe20000000f00 */
[----:B------:R-:W-:-:S02]  /*445f0*/  IMAD.MOV.U32 R222, RZ, RZ, R9 ;  /* 0x000000ffffde7224 */ /* 0x000fc400078e0009 */
[----:B------:R-:W-:Y:S01]  /*44600*/  IMAD.MOV.U32 R221, RZ, RZ, R10 ;  /* 0x000000ffffdd7224 */ /* 0x000fe200078e000a */
[----:B------:R-:W-:Y:S01]  /*44610*/  STL.64 [R1+0x30a8], R156 ;  /* 0x0030a89c01007387 */ /* 0x000fe20000100a00 */
[----:B------:R-:W-:Y:S01]  /*44620*/  IMAD.MOV.U32 R153, RZ, RZ, R30 ;  /* 0x000000ffff997224 */ /* 0x000fe200078e001e */
[----:B------:R-:W-:Y:S02]  /*44630*/  MOV R152, R31 ;  /* 0x0000001f00987202 */ /* 0x000fe40000000f00 */
        /* <DEDUP_REMOVED lines=12> */
[----:B--2---:R-:W1:Y:S04]  /*44700*/  LDSM.16.M88.4 R24, [R5+0x54080] ;  /* 0x054080000518783b */ /* 0x004e680000000200 */
[----:B------:R-:W2:Y:S04]  /*44710*/  LDSM.16.M88.4 R20, [R5+0x56080] ;  /* 0x056080000514783b */ /* 0x000ea80000000200 */
[----:B------:R-:W3:Y:S04]  /*44720*/  LDSM.16.M88.4 R16, [R5+0x58080] ;  /* 0x058080000510783b */ /* 0x000ee80000000200 */
[----:B------:R-:W4:Y:S04]  /*44730*/  LDSM.16.M88.4 R12, [R5+0x5a080] ;  /* 0x05a08000050c783b */ /* 0x000f280000000200 */
[----:B------:R-:W3:Y:S04]  /*44740*/  LDSM.16.M88.4 R8, [R5+0x5c080] ;  /* 0x05c080000508783b */ /* 0x000ee80000000200 */
[----:B------:R-:W-:Y:S04]  /*44750*/  LDSM.16.M88.4 R52, [R5+0x46080] ;  /* 0x046080000534783b */ /* 0x000fe80000000200 */
[----:B------:R-:W-:Y:S04]  /*44760*/  LDSM.16.M88.4 R64, [R5+0x40080] ;  /* 0x040080000540783b */ /* 0x000fe80000000200 */
[----:B------:R-:W-:Y:S04]  /*44770*/  LDSM.16.M88.4 R60, [R5+0x42080] ;  /* 0x04208000053c783b */ /* 0x000fe80000000200 */
[----:B------:R-:W-:Y:S04]  /*44780*/  LDSM.16.M88.4 R56, [R5+0x44080] ;  /* 0x044080000538783b */ /* 0x000fe80000000200 */
[----:B------:R-:W-:Y:S04]  /*44790*/  LDSM.16.M88.4 R48, [R5+0x48080] ;  /* 0x048080000530783b */ /* 0x000fe80000000200 */
        /* <DEDUP_REMOVED lines=36> */
[----:B------:R-:W-:Y:S04]  /*449e0*/  LDSM.16.M88.4 R44, [R5+0x4a080] ;  /* 0x04a08000052c783b */ /* 0x000fe80000000200 */
[----:B------:R-:W-:Y:S04]  /*449f0*/  LDSM.16.M88.4 R40, [R5+0x4c080] ;  /* 0x04c080000528783b */ /* 0x000fe80000000200 */
[----:B------:R-:W-:Y:S04]  /*44a00*/  LDSM.16.M88.4 R36, [R5+0x4e080] ;  /* 0x04e080000524783b */ /* 0x000fe80000000200 */
[----:B------:R-:W-:Y:S04]  /*44a10*/  LDSM.16.M88.4 R32, [R5+0x50080] ;  /* 0x050080000520783b */ /* 0x000fe80000000200 */
[----:B------:R-:W-:Y:S04]  /*44a20*/  LDSM.16.M88.4 R28, [R5+0x52080] ;  /* 0x05208000051c783b */ /* 0x000fe80000000200 */
[----:B------:R-:W1:Y:S04]  /*44a30*/  LDSM.16.M88.4 R4, [R5+0x5e080] ;  /* 0x05e080000504783b */ /* 0x000e680000000200 */
[----:B-1----:R-:W-:Y:S04]  /*44a40*/  STL [R1+0x2f94], R6 ;  /* 0x002f940601007387 */ /* 0x002fe80000100800 */
[----:B------:R-:W-:Y:S01]  /*44a50*/  STL [R1+0x2f70], R7 ;  /* 0x002f700701007387 */ /* 0x000fe20000100800 */
[C---:B--2---:R-:W-:Y:S11]  /*44a60*/  HMMA.1688.F32.TF32 R72, R68.reuse, R52, R72 ;  /* 0x000000344448723c */ /* 0x044ff60000081048 */
[----:B------:R-:W-:Y:S11]  /*44a70*/  @!UPT UIADD3 URZ, URZ, URZ, URZ ;  /* 0x0000003f3f3ff290 */ /* 0x000ff6000fffe03f */
[----:B------:R-:W-:Y:S02]  /*44a80*/  @!UPT UIADD3 URZ, URZ, URZ, URZ ;  /* 0x0000003f3f3ff290 */ /* 0x000fe4000fffe03f */
[----:B------:R-:W-:Y:S01]  /*44a90*/  IMAD.MOV.U32 R180, RZ, RZ, R72 ;  /* 0x000000ffffb47224 */ /* 0x000fe200078e0048 */
[----:B------:R-:W-:Y:S01]  /*44aa0*/  MOV R181, R73 ;  /* 0x0000004900b57202 */ /* 0x000fe20000000f00 */
[----:B------:R-:W-:Y:S02]  /*44ab0*/  IMAD.MOV.U32 R176, RZ, RZ, R74 ;  /* 0x000000ffffb07224 */ /* 0x000fe400078e004a */
[----:B------:R-:W-:Y:S02]  /*44ac0*/  IMAD.MOV.U32 R177, RZ, RZ, R75 ;  /* 0x000000ffffb17224 */ /* 0x000fe400078e004b */
[C---:B---3--:R-:W-:Y:S01]  /*44ad0*/  HMMA.1688.F32.TF32 R72, R68.reuse, R48, R244 ;  /* 0x000000304448723c */ /* 0x048fe200000810f4 */
[----:B------:R-:W2:Y:S04]  /*44ae0*/  LDL.LU R244, [R1+0x850] ;  /* 0x0008500001f47983 */ /* 0x000ea80000300800 */
[----:B------:R-:W2:Y:S04]  /*44af0*/  LDL.LU R245, [R1+0x854] ;  /* 0x0008540001f57983 */ /* 0x000ea80000300800 */
[----:B------:R-:W2:Y:S04]  /*44b00*/  LDL.LU R246, [R1+0x858] ;  /* 0x0008580001f67983 */ /* 0x000ea80000300800 */
[----:B------:R-:W2:Y:S01]  /*44b10*/  LDL.LU R247, [R1+0x85c] ;  /* 0x00085c0001f77983 */ /* 0x000ea20000300800 */
[----:B------:R-:W-:Y:S03]  /*44b20*/  HMMA.1688.F32.TF32 R84, R68, R60, R84 ;  /* 0x0000003c4454723c */ /* 0x000fe60000081054 */
[----:B------:R-:W3:Y:S04]  /*44b30*/  LDL.LU R92, [R1+0x840] ;  /* 0x00084000015c7983 */ /* 0x000ee80000300800 */
[----:B------:R-:W3:Y:S03]  /*44b40*/  LDL.LU R93, [R1+0x844] ;  /* 0x00084400015d7983 */ /* 0x000ee60000300800 */
[----:B------:R-:W-:Y:S01]  /*44b50*/  IMAD.MOV.U32 R187, RZ, RZ, R72 ;  /* 0x000000ffffbb7224 */ /* 0x000fe200078e0048 */
[----:B------:R-:W-:Y:S01]  /*44b60*/  MOV R186, R73 ;  /* 0x0000004900ba7202 */ /* 0x000fe20000000f00 */
[----:B------:R-:W-:Y:S01]  /*44b70*/  IMAD.MOV.U32 R185, RZ, RZ, R74 ;  /* 0x000000ffffb97224 */ /* 0x000fe200078e004a */
[----:B------:R-:W3:Y:S01]  /*44b80*/  LDL.LU R94, [R1+0x848] ;  /* 0x00084800015e7983 */ /* 0x000ee20000300800 */
[----:B------:R-:W-:-:S02]  /*44b90*/  IMAD.MOV.U32 R184, RZ, RZ, R75 ;  /* 0x000000ffffb87224 */ /* 0x000fc400078e004b */
[----:B----4-:R-:W-:Y:S01]  /*44ba0*/  HMMA.1688.F32.TF32 R72, R68, R44, R240 ;  /* 0x0000002c4448723c */ /* 0x010fe200000810f0 */
[----:B------:R-:W3:Y:S07]  /*44bb0*/  LDL.LU R95, [R1+0x84c] ;  /* 0x00084c00015f7983 */ /* 0x000eee0000300800 */
[----:B------:R-:W-:Y:S01]  /*44bc0*/  IMAD.MOV.U32 R175, RZ, RZ, R84 ;  /* 0x000000ffffaf7224 */ /* 0x000fe200078e0054 */
[----:B------:R-:W-:Y:S01]  /*44bd0*/  MOV R174, R85 ;  /* 0x0000005500ae7202 */ /* 0x000fe20000000f00 */
[----:B------:R-:W-:-:S02]  /*44be0*/  IMAD.MOV.U32 R173, RZ, RZ, R86 ;  /* 0x000000ffffad7224 */ /* 0x000fc400078e0056 */
[----:B------:R-:W-:Y:S11]  /*44bf0*/  IMAD.MOV.U32 R172, RZ, RZ, R87 ;  /* 0x000000ffffac7224 */ /* 0x000ff600078e0057 */
[----:B------:R-:W-:Y:S01]  /*44c00*/  @!UPT UIADD3 URZ, URZ, URZ, URZ ;  /* 0x0000003f3f3ff290 */ /* 0x000fe2000fffe03f */
[----:B------:R-:W-:Y:S01]  /*44c10*/  IMAD.MOV.U32 R191, RZ, RZ, R72 ;  /* 0x000000ffffbf7224 */ /* 0x000fe200078e0048 */
[----:B------:R-:W-:Y:S01]  /*44c20*/  MOV R190, R73 ;  /* 0x0000004900be7202 */ /* 0x000fe20000000f00 */
[----:B------:R-:W-:Y:S02]  /*44c30*/  IMAD.MOV.U32 R189, RZ, RZ, R74 ;  /* 0x000000ffffbd7224 */ /* 0x000fe400078e004a */
[----:B------:R-:W-:Y:S02]  /*44c40*/  IMAD.MOV.U32 R188, RZ, RZ, R75 ;  /* 0x000000ffffbc7224 */ /* 0x000fe400078e004b */
[C---:B------:R-:W-:Y:S01]  /*44c50*/  HMMA.1688.F32.TF32 R72, R68.reuse, R40, R248 ;  /* 0x000000284448723c */ /* 0x040fe200000810f8 */
        /* <DEDUP_REMOVED lines=8> */
[----:B------:R-:W-:Y:S01]  /*44ce0*/  HMMA.1688.F32.TF32 R80, R68, R56, R80 ;  /* 0x000000384450723c */ /* 0x000fe20000081050 */
[----:B------:R-:W-:Y:S01]  /*44cf0*/  IMAD.MOV.U32 R195, RZ, RZ, R72 ;  /* 0x000000ffffc37224 */ /* 0x000fe200078e0048 */
[----:B------:R-:W-:Y:S01]  /*44d00*/  MOV R194, R73 ;  /* 0x0000004900c27202 */ /* 0x000fe20000000f00 */
[----:B------:R-:W4:Y:S01]  /*44d10*/  LDL.LU R72, [R1+0x800] ;  /* 0x0008000001487983 */ /* 0x000f220000300800 */
[----:B------:R-:W-:-:S02]  /*44d20*/  IMAD.MOV.U32 R193, RZ, RZ, R74 ;  /* 0x000000ffffc17224 */ /* 0x000fc400078e004a */
[----:B------:R-:W-:Y:S01]  /*44d30*/  IMAD.MOV.U32 R192, RZ, RZ, R75 ;  /* 0x000000ffffc07224 */ /* 0x000fe200078e004b */
[----:B------:R-:W4:Y:S01]  /*44d40*/  LDL.LU R73, [R1+0x804] ;  /* 0x0008040001497983 */ /* 0x000f220000300800 */
[----:B------:R-:W-:Y:S03]  /*44d50*/  HMMA.1688.F32.TF32 R88, R68, R64, R88 ;  /* 0x000000404458723c */ /* 0x000fe60000081058 */
[----:B------:R-:W4:Y:S04]  /*44d60*/  LDL.LU R74, [R1+0x808] ;  /* 0x00080800014a7983 */ /* 0x000f280000300800 */
[----:B------:R-:W4:Y:S09]  /*44d70*/  LDL.LU R75, [R1+0x80c] ;  /* 0x00080c00014b7983 */ /* 0x000f320000300800 */
[----:B------:R-:W-:Y:S01]  /*44d80*/  IMAD.MOV.U32 R178, RZ, RZ, R80 ;  /* 0x000000ffffb27224 */ /* 0x000fe200078e0050 */
[----:B------:R-:W-:Y:S01]  /*44d90*/  MOV R179, R81 ;  /* 0x0000005100b37202 */ /* 0x000fe20000000f00 */
[----:B------:R-:W4:Y:S01]  /*44da0*/  LDL.LU R80, [R1+0x820] ;  /* 0x0008200001507983 */ /* 0x000f220000300800 */
[----:B------:R-:W-:-:S02]  /*44db0*/  IMAD.MOV.U32 R232, RZ, RZ, R82 ;  /* 0x000000ffffe87224 */ /* 0x000fc400078e0052 */
[----:B------:R-:W-:Y:S01]  /*44dc0*/  IMAD.MOV.U32 R233, RZ, RZ, R83 ;  /* 0x000000ffffe97224 */ /* 0x000fe200078e0053 */
[----:B------:R-:W4:Y:S04]  /*44dd0*/  LDL.LU R81, [R1+0x824] ;  /* 0x0008240001517983 */ /* 0x000f280000300800 */
[----:B------:R-:W4:Y:S04]  /*44de0*/  LDL.LU R82, [R1+0x828] ;  /* 0x0008280001527983 */ /* 0x000f280000300800 */
[----:B------:R-:W4:Y:S01]  /*44df0*/  LDL.LU R83, [R1+0x82c] ;  /* 0x00082c0001537983 */ /* 0x000f220000300800 */
[----:B------:R-:W-:Y:S01]  /*44e00*/  IMAD.MOV.U32 R234, RZ, RZ, R88 ;  /* 0x000000ffffea7224 */ /* 0x000fe200078e0058 */
[----:B------:R-:W-:Y:S01]  /*44e10*/  MOV R235, R89 ;  /* 0x0000005900eb7202 */ /* 0x000fe20000000f00 */
[----:B------:R-:W-:Y:S01]  /*44e20*/  IMAD.MOV.U32 R182, RZ, RZ, R90 ;  /* 0x000000ffffb67224 */ /* 0x000fe200078e005a */
[----:B------:R-:W4:Y:S01]  /*44e30*/  LDL.LU R88, [R1+0x810] ;  /* 0x0008100001587983 */ /* 0x000f220000300800 */
[----:B------:R-:W-:-:S03]  /*44e40*/  IMAD.MOV.U32 R183, RZ, RZ, R91 ;  /* 0x000000ffffb77224 */ /* 0x000fc600078e005b */
[----:B------:R-:W4:Y:S04]  /*44e50*/  LDL.LU R89, [R1+0x814] ;  /* 0x0008140001597983 */ /* 0x000f280000300800 */
[----:B------:R-:W4:Y:S04]  /*44e60*/  LDL.LU R90, [R1+0x818] ;  /* 0x00081800015a7983 */ /* 0x000f280000300800 */
[----:B------:R-:W4:Y:S01]  /*44e70*/  LDL.LU R91, [R1+0x81c] ;  /* 0x00081c00015b7983 */ /* 0x000f220000300800 */
[C---:B--2---:R-:W-:Y:S03]  /*44e80*/  HMMA.1688.F32.TF32 R96, R68.reuse, R36, R244 ;  /* 0x000000244460723c */ /* 0x044fe600000810f4 */
        /* <DEDUP_REMOVED lines=8> */
[C---:B---3--:R-:W-:Y:S08]  /*44f10*/  HMMA.1688.F32.TF32 R92, R68.reuse, R32, R92 ;  /* 0x00000020445c723c */ /* 0x048ff0000008105c */
[----:B----4-:R-:W-:Y:S11]  /*44f20*/  HMMA.1688.F32.TF32 R84, R68, R28, R84 ;  /* 0x0000001c4454723c */ /* 0x010ff60000081054 */
[----:B------:R-:W-:Y:S11]  /*44f30*/  @!UPT UIADD3 URZ, URZ, URZ, URZ ;  /* 0x0000003f3f3ff290 */ /* 0x000ff6000fffe03f */
[----:B------:R-:W-:Y:S02]  /*44f40*/  @!UPT UIADD3 URZ, URZ, URZ, URZ ;  /* 0x0000003f3f3ff290 */ /* 0x000fe4000fffe03f */
[----:B------:R-:W-:Y:S01]  /*44f50*/  IMAD.MOV.U32 R219, RZ, RZ, R84 ;  /* 0x000000ffffdb7224 */ /* 0x000fe200078e0054 */
[----:B------:R-:W-:Y:S01]  /*44f60*/  MOV R218, R85 ;  /* 0x0000005500da7202 */ /* 0x000fe20000000f00 */
[----:B------:R-:W3:Y:S01]  /*44f70*/  LDL.LU R84, [R1+0x7d0] ;  /* 0x0007d00001547983 */ /* 0x000ee20000300800 */
[----:B------:R-:W-:Y:S02]  /*44f80*/  IMAD.MOV.U32 R217, RZ, RZ, R86 ;  /* 0x000000ffffd97224 */ /* 0x000fe400078e0056 */
[----:B------:R-:W-:Y:S01]  /*44f90*/  IMAD.MOV.U32 R216, RZ, RZ, R87 ;  /* 0x000000ffffd87224 */ /* 0x000fe200078e0057 */
[----:B------:R-:W3:Y:S04]  /*44fa0*/  LDL.LU R85, [R1+0x7d4] ;  /* 0x0007d40001557983 */ /* 0x000ee80000300800 */
[----:B------:R-:W3:Y:S04]  /*44fb0*/  LDL.LU R86, [R1+0x7d8] ;  /* 0x0007d80001567983 */ /* 0x000ee80000300800 */
[----:B------:R-:W3:Y:S01]  /*44fc0*/  LDL.LU R87, [R1+0x7dc] ;  /* 0x0007dc0001577983 */ /* 0x000ee20000300800 */
[----:B------:R-:W-:Y:S01]  /*44fd0*/  IMAD.MOV.U32 R227, RZ, RZ, R92 ;  /* 0x000000ffffe37224 */ /* 0x000fe200078e005c */
[----:B------:R-:W-:Y:S01]  /*44fe0*/  MOV R226, R93 ;  /* 0x0000005d00e27202 */ /* 0x000fe20000000f00 */
[----:B------:R-:W-:-:S02]  /*44ff0*/  IMAD.MOV.U32 R225, RZ, RZ, R94 ;  /* 0x000000ffffe17224 */ /* 0x000fc400078e005e */
[----:B------:R-:W-:Y:S02]  /*45000*/  IMAD.MOV.U32 R224, RZ, RZ, R95 ;  /* 0x000000ffffe07224 */ /* 0x000fe400078e005f */
[C---:B------:R-:W-:Y:S01]  /*45010*/  HMMA.1688.F32.TF32 R92, R68.reuse, R24, R80 ;  /* 0x00000018445c723c */ /* 0x040fe20000081050 */
[----:B------:R-:W4:Y:S07]  /*45020*/  LDL.LU R80, [R1+0x7c0] ;  /* 0x0007c00001507983 */ /* 0x000f2e0000300800 */
[C---:B------:R-:W-:Y:S08]  /*45030*/  HMMA.1688.F32.TF32 R248, R68.reuse, R12, R248 ;  /* 0x0000000c44f8723c */ /* 0x040ff000000810f8 */
[C---:B------:R-:W-:Y:S07]  /*45040*/  HMMA.1688.F32.TF32 R88, R68.reuse, R20, R88 ;  /* 0x000000144458723c */ /* 0x040fee0000081058 */
[----:B------:R-:W-:Y:S01]  /*45050*/  STL.64 [R1+0x20], R92 ;  /* 0x0000205c01007387 */ /* 0x000fe20000100a00 */
[----:B------:R-:W-:Y:S03]  /*45060*/  HMMA.1688.F32.TF32 R72, R68, R16, R72 ;  /* 0x000000104448723c */ /* 0x000fe60000081048 */
[----:B------:R-:W-:Y:S04]  /*45070*/  STL.64 [R1+0x28], R94 ;  /* 0x0000285e01007387 */ /* 0x000fe80000100a00 */
[----:B------:R-:W4:Y:S04]  /*45080*/  LDL.LU R81, [R1+0x7c4] ;  /* 0x0007c40001517983 */ /* 0x000f280000300800 */
[----:B------:R-:W4:Y:S04]  /*45090*/  LDL.LU R82, [R1+0x7c8] ;  /* 0x0007c80001527983 */ /* 0x000f280000300800 */
[----:B------:R-:W4:Y:S04]  /*450a0*/  LDL.LU R83, [R1+0x7cc] ;  /* 0x0007cc0001537983 */ /* 0x000f280000300800 */
[----:B------:R1:W-:Y:S04]  /*450b0*/  STL.64 [R1+0x10], R88 ;  /* 0x0000105801007387 */ /* 0x0003e80000100a00 */
[----:B------:R-:W-:Y:S04]  /*450c0*/  STL.64 [R1+0x18], R90 ;  /* 0x0000185a01007387 */ /* 0x000fe80000100a00 */
[----:B------:R-:W-:Y:S04]  /*450d0*/  STL [R1+0x2fa4], R248 ;  /* 0x002fa4f801007387 */ /* 0x000fe80000100800 */
[----:B------:R-:W-:Y:S04]  /*450e0*/  STL.64 [R1], R72 ;  /* 0x0000004801007387 */ /* 0x000fe80000100a00 */
[----:B------:R-:W-:Y:S04]  /*450f0*/  STL.64 [R1+0x8], R74 ;  /* 0x0000084a01007387 */ /* 0x000fe80000100a00 */
[----:B------:R-:W-:Y:S04]  /*45100*/  STL [R1+0x2fa0], R249 ;  /* 0x002fa0f901007387 */ /* 0x000fe80000100800 */
[----:B------:R-:W-:Y:S04]  /*45110*/  STL [R1+0x2f9c], R250 ;  /* 0x002f9cfa01007387 */ /* 0x000fe80000100800 */
[----:B------:R-:W-:Y:S01]  /*45120*/  STL [R1+0x2f98], R251 ;  /* 0x002f98fb01007387 */ /* 0x000fe20000100800 */
[----:B------:R-:W-:Y:S01]  /*45130*/  IMAD.MOV.U32 R203, RZ, RZ, R96 ;  /* 0x000000ffffcb7224 */ /* 0x000fe200078e0060 */
[----:B------:R-:W-:Y:S01]  /*45140*/  MOV R202, R97 ;  /* 0x0000006100ca7202 */ /* 0x000fe20000000f00 */
[----:B------:R-:W-:Y:S01]  /*45150*/  IMAD.MOV.U32 R201, RZ, RZ, R98 ;  /* 0x000000ffffc97224 */ /* 0x000fe200078e0062 */
[----:B------:R-:W-:Y:S01]  /*45160*/  LDS R72, [R252+0xc100] ;  /* 0x00c10000fc487984 */ /* 0x000fe20000000800 */
[----:B------:R-:W-:-:S03]  /*45170*/  IMAD.MOV.U32 R200, RZ, RZ, R99 ;  /* 0x000000ffffc87224 */ /* 0x000fc600078e0063 */
[----:B------:R-:W-:Y:S04]  /*45180*/  LDS R74, [R252+0xd100] ;  /* 0x00d10000fc4a7984 */ /* 0x000fe80000000800 */
[----:B------:R-:W-:Y:S04]  /*45190*/  LDS R73, [R3+0xc100] ;  /* 0x00c1000003497984 */ /* 0x000fe80000000800 */
[----:B------:R-:W1:Y:S01]  /*451a0*/  LDS R75, [R3+0xd100] ;  /* 0x00d10000034b7984 */ /* 0x000e620000000800 */
[C---:B--2---:R-:W-:Y:S08]  /*451b0*/  HMMA.1688.F32.TF32 R244, R68.reuse, R8, R244 ;  /* 0x0000000844f4723c */ /* 0x044ff000000810f4 */
[----:B------:R-:W-:Y:S11]  /*451c0*/  HMMA.1688.F32.TF32 R68, R68, R4, R240 ;  /* 0x000000044444723c */ /* 0x000ff600000810f0 */
[----:B------:R-:W-:Y:S04]  /*451d0*/  @!UPT UIADD3 URZ, URZ, URZ, URZ ;  /* 0x0000003f3f3ff290 */ /* 0x000fe8000fffe03f */
        /* <DEDUP_REMOVED lines=8> */
[----:B------:R-:W-:Y:S04]  /*45260*/  STL [R1+0x2fc4], R68 ;  /* 0x002fc44401007387 */ /* 0x000fe80000100800 */
[----:B------:R-:W-:Y:S04]  /*45270*/  STL [R1+0x2fc0], R69 ;  /* 0x002fc04501007387 */ /* 0x000fe80000100800 */
[----:B------:R-:W-:Y:S04]  /*45280*/  STL [R1+0x2fbc], R70 ;  /* 0x002fbc4601007387 */ /* 0x000fe80000100800 */
[----:B------:R3:W-:Y:S04]  /*45290*/  STL [R1+0x2fb8], R71 ;  /* 0x002fb84701007387 */ /* 0x0007e80000100800 */
[----:B-1----:R-:W2:Y:S01]  /*452a0*/  LDL.LU R88, [R1+0x7a0] ;  /* 0x0007a00001587983 */ /* 0x002ea20000300800 */
[C---:B---3--:R-:W-:Y:S11]  /*452b0*/  HMMA.1688.F32.TF32 R68, R76.reuse, R64, R84 ;  /* 0x000000404c44723c */ /* 0x048ff60000081054 */
[----:B------:R-:W-:Y:S11]  /*452c0*/  @!UPT UIADD3 URZ, URZ, URZ, URZ ;  /* 0x0000003f3f3ff290 */ /* 0x000ff6000fffe03f */
[----:B------:R-:W-:Y:S01]  /*452d0*/  @!UPT UIADD3 URZ, URZ, URZ, URZ ;  /* 0x0000003f3f3ff290 */ /* 0x000fe2000fffe03f */
[----:B------:R-:W-:Y:S04]  /*452e0*/  STL.64 [R1+0x1c0], R68 ;  /* 0x0001c04401007387 */ /* 0x000fe80000100a00 */
[----:B------:R4:W-:Y:S04]  /*452f0*/  STL.64 [R1+0x1c8], R70 ;  /* 0x0001c84601007387 */ /* 0x0009e80000100a00 */
[----:B------:R-:W3:Y:S04]  /*45300*/  LDL.LU R89, [R1+0x7a4] ;  /* 0x0007a40001597983 */ /* 0x000ee80000300800 */
[----:B------:R-:W3:Y:S04]  /*45310*/  LDL.LU R90, [R1+0x7a8] ;  /* 0x0007a800015a7983 */ /* 0x000ee80000300800 */
[----:B------:R-:W3:Y:S04]  /*45320*/  LDL.LU R91, [R1+0x7ac] ;  /* 0x0007ac00015b7983 */ /* 0x000ee80000300800 */
[----:B------:R-:W3:Y:S04]  /*45330*/  LDL.LU R84, [R1+0x790] ;  /* 0x0007900001547983 */ /* 0x000ee80000300800 */
[----:B------:R-:W3:Y:S01]  /*45340*/  LDL.LU R85, [R1+0x794] ;  /* 0x0007940001557983 */ /* 0x000ee20000300800 */
[----:B----4-:R-:W-:Y:S03]  /*45350*/  HMMA.1688.F32.TF32 R68, R76, R60, R80 ;  /* 0x0000003c4c44723c */ /* 0x010fe60000081050 */
        /* <DEDUP_REMOVED lines=9> */
[----:B------:R-:W-:Y:S01]  /*453f0*/  IMAD.MOV.U32 R248, RZ, RZ, R68 ;  /* 0x000000fffff87224 */ /* 0x000fe200078e0044 */
[----:B------:R-:W-:Y:S04]  /*45400*/  STL [R1+0x2fd4], R251 ;  /* 0x002fd4fb01007387 */ /* 0x000fe80000100800 */
[----:B------:R-:W-:Y:S04]  /*45410*/  STL [R1+0x2fd0], R250 ;  /* 0x002fd0fa01007387 */ /* 0x000fe80000100800 */
[----:B------:R-:W-:Y:S04]  /*45420*/  STL [R1+0x2fcc], R249 ;  /* 0x002fccf901007387 */ /* 0x000fe80000100800 */
[----:B------:R-:W-:Y:S01]  /*45430*/  STL [R1+0x2fc8], R248 ;  /* 0x002fc8f801007387 */ /* 0x000fe20000100800 */
        /* <DEDUP_REMOVED lines=13> */
[C---:B---3--:R-:W-:Y:S08]  /*45510*/  HMMA.1688.F32.TF32 R88, R76.reuse, R52, R88 ;  /* 0x000000344c58723c */ /* 0x048ff00000081058 */
[C---:B----4-:R-:W-:Y:S11]  /*45520*/  HMMA.1688.F32.TF32 R84, R76.reuse, R48, R84 ;  /* 0x000000304c54723c */ /* 0x050ff60000081054 */
[----:B------:R-:W-:Y:S05]  /*45530*/  @!UPT UIADD3 URZ, URZ, URZ, URZ ;  /* 0x0000003f3f3ff290 */ /* 0x000fea000fffe03f */
[----:B------:R-:W-:Y:S01]  /*45540*/  IMAD.MOV.U32 R71, RZ, RZ, R91 ;  /* 0x000000ffff477224 */ /* 0x000fe200078e005b */
[----:B------:R-:W-:Y:S01]  /*45550*/  MOV R69, R89 ;  /* 0x0000005900457202 */ /* 0x000fe20000000f00 */
[----:B------:R-:W-:Y:S02]  /*45560*/  IMAD.MOV.U32 R70, RZ, RZ, R90 ;  /* 0x000000ffff467224 */ /* 0x000fe400078e005a */
[----:B------:R-:W-:Y:S01]  /*45570*/  IMAD.MOV.U32 R68, RZ, RZ, R88 ;  /* 0x000000ffff447224 */ /* 0x000fe200078e0058 */
[----:B------:R-:W-:Y:S04]  /*45580*/  STL [R1+0x2ff4], R71 ;  /* 0x002ff44701007387 */ /* 0x000fe80000100800 */
[----:B------:R-:W-:Y:S04]  /*45590*/  STL [R1+0x2ff0], R70 ;  /* 0x002ff04601007387 */ /* 0x000fe80000100800 */
[----:B------:R-:W-:Y:S04]  /*455a0*/  STL [R1+0x2fec], R69 ;  /* 0x002fec4501007387 */ /* 0x000fe80000100800 */
[----:B------:R1:W-:Y:S02]  /*455b0*/  STL [R1+0x2fe8], R68 ;  /* 0x002fe84401007387 */ /* 0x0003e40000100800 */
[----:B-1----:R-:W-:Y:S01]  /*455c0*/  HMMA.1688.F32.TF32 R68, R76, R44, R80 ;  /* 0x0000002c4c44723c */ /* 0x002fe20000081050 */
[----:B------:R-:W-:Y:S01]  /*455d0*/  IMAD.MOV.U32 R22, RZ, RZ, R87 ;  /* 0x000000ffff167224 */ /* 0x000fe200078e0057 */
[----:B------:R-:W-:Y:S01]  /*455e0*/  MOV R14, R85 ;  /* 0x00000055000e7202 */ /* 0x000fe20000000f00 */
[----:B------:R-:W-:-:S02]  /*455f0*/  IMAD.MOV.U32 R18, RZ, RZ, R86 ;  /* 0x000000ffff127224 */ /* 0x000fc400078e0056 */
[----:B------:R-:W-:Y:S01]  /*45600*/  IMAD.MOV.U32 R6, RZ, RZ, R84 ;  /* 0x000000ffff067224 */ /* 0x000fe200078e0054 */
[----:B------:R-:W-:Y:S04]  /*45610*/  STL [R1+0x3004], R22 ;  /* 0x0030041601007387 */ /* 0x000fe80000100800 */
[----:B------:R-:W-:Y:S04]  /*45620*/  STL [R1+0x3000], R18 ;  /* 0x0030001201007387 */ /* 0x000fe80000100800 */
[----:B------:R-:W-:Y:S04]  /*45630*/  STL [R1+0x2ffc], R14 ;  /* 0x002ffc0e01007387 */ /* 0x000fe80000100800 */
[----:B------:R-:W-:Y:S06]  /*45640*/  STL [R1+0x2ff8], R6 ;  /* 0x002ff80601007387 */ /* 0x000fec0000100800 */
        /* <DEDUP_REMOVED lines=54> */
[C---:B----4-:R-:W-:Y:S08]  /*459b0*/  HMMA.1688.F32.TF32 R104, R76.reuse, R32, R104 ;  /* 0x000000204c68723c */ /* 0x050ff00000081068 */
[C---:B--2---:R-:W-:Y:S08]  /*459c0*/  HMMA.1688.F32.TF32 R80, R76.reuse, R8, R80 ;  /* 0x000000084c50723c */ /* 0x044ff00000081050 */
[C---:B------:R-:W-:Y:S08]  /*459d0*/  HMMA.1688.F32.TF32 R100, R76.reuse, R28, R100 ;  /* 0x0000001c4c64723c */ /* 0x040ff00000081064 */
[C---:B------:R-:W-:Y:S08]  /*459e0*/  HMMA.1688.F32.TF32 R96, R76.reuse, R24, R96 ;  /* 0x000000184c60723c */ /* 0x040ff00000081060 */
[C---:B------:R-:W-:Y:S08]  /*459f0*/  HMMA.1688.F32.TF32 R92, R76.reuse, R20, R92 ;  /* 0x000000144c5c723c */ /* 0x040ff0000008105c */
[C---:B------:R-:W-:Y:S08]  /*45a00*/  HMMA.1688.F32.TF32 R88, R76.reuse, R16, R88 ;  /* 0x000000104c58723c */ /* 0x040ff00000081058 */
[C---:B------:R-:W-:Y:S08]  /*45a10*/  HMMA.1688.F32.TF32 R84, R76.reuse, R12, R84 ;  /* 0x0000000c4c54723c */ /* 0x040ff00000081054 */
[----:B------:R-:W-:Y:S11]  /*45a20*/  HMMA.1688.F32.TF32 R76, R76, R4, R240 ;  /* 0x000000044c4c723c */ /* 0x000ff600000810f0 */
[----:B------:R-:W-:Y:S04]  /*45a30*/  @!UPT UIADD3 URZ, URZ, URZ, URZ ;  /* 0x0000003f3f3ff290 */ /* 0x000fe8000fffe03f */
[----:B------:R-:W-:Y:S04]  /*45a40*/  STL.64 [R1+0xf0], R84 ;  /* 0x0000f05401007387 */ /* 0x000fe80000100a00 */
[----:B------:R-:W-:Y:S04]  /*45a50*/  STL.64 [R1+0xf8], R86 ;  /* 0x0000f85601007387 */ /* 0x000fe80000100a00 */
[----:B------:R-:W2:Y:S04]  /*45a60*/  LDL.LU R240, [R1+0x390] ;  /* 0x0003900001f07983 */ /* 0x000ea80000300800 */
[----:B------:R1:W-:Y:S04]  /*45a70*/  STL.64 [R1+0xe0], R80 ;  /* 0x0000e05001007387 */ /* 0x0003e80000100a00 */
[----:B------:R3:W-:Y:S04]  /*45a80*/  STL.64 [R1+0xe8], R82 ;  /* 0x0000e85201007387 */ /* 0x0007e80000100a00 */
[----:B------:R-:W-:Y:S04]  /*45a90*/  STL.64 [R1+0xd0], R76 ;  /* 0x0000d04c01007387 */ /* 0x000fe80000100a00 */
[----:B------:R-:W-:Y:S04]  /*45aa0*/  STL.64 [R1+0xd8], R78 ;  /* 0x0000d84e01007387 */ /* 0x000fe80000100a00 */
[----:B------:R-:W2:Y:S04]  /*45ab0*/  LDL.LU R241, [R1+0x394] ;  /* 0x0003940001f17983 */ /* 0x000ea80000300800 */
[----:B------:R-:W2:Y:S04]  /*45ac0*/  LDL.LU R242, [R1+0x398] ;  /* 0x0003980001f27983 */ /* 0x000ea80000300800 */
[----:B------:R-:W2:Y:S04]  /*45ad0*/  LDL.LU R243, [R1+0x39c] ;  /* 0x00039c0001f37983 */ /* 0x000ea80000300800 */
[----:B-1----:R-:W4:Y:S04]  /*45ae0*/  LDL.LU R80, [R1+0x3a0] ;  /* 0x0003a00001507983 */ /* 0x002f280000300800 */
[----:B------:R-:W4:Y:S04]  /*45af0*/  LDL.LU R81, [R1+0x3a4] ;  /* 0x0003a40001517983 */ /* 0x000f280000300800 */
[----:B---3--:R-:W4:Y:S04]  /*45b00*/  LDL.LU R82, [R1+0x3a8] ;  /* 0x0003a80001527983 */ /* 0x008f280000300800 */
[----:B------:R-:W4:Y:S01]  /*45b10*/  LDL.LU R83, [R1+0x3ac] ;  /* 0x0003ac0001537983 */ /* 0x000f220000300800 */
[----:B------:R-:W-:-:S03]  /*45b20*/  IMAD.MOV.U32 R15, RZ, RZ, R88 ;  /* 0x000000ffff0f7224 */ /* 0x000fc600078e0058 */
[----:B------:R-:W3:Y:S01]  /*45b30*/  LDL.LU R84, [R1+0x3b0] ;  /* 0x0003b00001547983 */ /* 0x000ee20000300800 */
[----:B------:R-:W-:-:S03]  /*45b40*/  MOV R7, R89 ;  /* 0x0000005900077202 */ /* 0x000fc60000000f00 */
[----:B------:R-:W3:Y:S01]  /*45b50*/  LDL.LU R85, [R1+0x3b4] ;  /* 0x0003b40001557983 */ /* 0x000ee20000300800 */
[----:B------:R-:W-:-:S03]  /*45b60*/  IMAD.MOV.U32 R10, RZ, RZ, R90 ;  /* 0x000000ffff0a7224 */ /* 0x000fc600078e005a */
[----:B------:R-:W3:Y:S01]  /*45b70*/  LDL.LU R86, [R1+0x3b8] ;  /* 0x0003b80001567983 */ /* 0x000ee20000300800 */
[----:B------:R-:W-:-:S03]  /*45b80*/  IMAD.MOV.U32 R11, RZ, RZ, R91 ;  /* 0x000000ffff0b7224 */ /* 0x000fc600078e005b */
[----:B------:R-:W3:Y:S01]  /*45b90*/  LDL.LU R87, [R1+0x3bc] ;  /* 0x0003bc0001577983 */ /* 0x000ee20000300800 */
[----:B------:R-:W-:-:S03]  /*45ba0*/  IMAD.MOV.U32 R248, RZ, RZ, R96 ;  /* 0x000000fffff87224 */ /* 0x000fc600078e0060 */
[----:B------:R-:W2:Y:S01]  /*45bb0*/  LDL.LU R88, [R1+0x3c0] ;  /* 0x0003c00001587983 */ /* 0x000ea20000300800 */
[----:B------:R-:W-:-:S03]  /*45bc0*/  MOV R249, R97 ;  /* 0x0000006100f97202 */ /* 0x000fc60000000f00 */
[----:B------:R-:W2:Y:S01]  /*45bd0*/  LDL.LU R89, [R1+0x3c4] ;  /* 0x0003c40001597983 */ /* 0x000ea20000300800 */
[----:B------:R-:W-:-:S03]  /*45be0*/  IMAD.MOV.U32 R250, RZ, RZ, R98 ;  /* 0x000000fffffa7224 */ /* 0x000fc600078e0062 */
[----:B------:R-:W2:Y:S01]  /*45bf0*/  LDL.LU R90, [R1+0x3c8] ;  /* 0x0003c800015a7983 */ /* 0x000ea20000300800 */
[----:B------:R-:W-:-:S03]  /*45c00*/  IMAD.MOV.U32 R251, RZ, RZ, R99 ;  /* 0x000000fffffb7224 */ /* 0x000fc600078e0063 */
[----:B------:R-:W2:Y:S01]  /*45c10*/  LDL.LU R91, [R1+0x3cc] ;  /* 0x0003cc00015b7983 */ /* 0x000ea20000300800 */
        /* <DEDUP_REMOVED lines=90> */
[----:B------:R-:W-:-:S03]  /*461c0*/  MOV R70, R109 ;  /* 0x0000006d00467202 */ /* 0x000fc60000000f00 */
[----:B------:R-:W4:Y:S01]  /*461d0*/  LDL.LU R117, [R1+0x434] ;  /* 0x0004340001757983 */ /* 0x000f220000300800 */
[----:B------:R-:W-:-:S03]  /*461e0*/  IMAD.MOV.U32 R69, RZ, RZ, R110 ;  /* 0x000000ffff457224 */ /* 0x000fc600078e006e */
[----:B------:R-:W4:Y:S01]  /*461f0*/  LDL.LU R118, [R1+0x438] ;  /* 0x0004380001767983 */ /* 0x000f220000300800 */
[----:B------:R-:W-:-:S03]  /*46200*/  IMAD.MOV.U32 R68, RZ, RZ, R111 ;  /* 0x000000ffff447224 */ /* 0x000fc600078e006f */
[----:B------:R-:W4:Y:S04]  /*46210*/  LDL.LU R119, [R1+0x43c] ;  /* 0x00043c0001777983 */ /* 0x000f280000300800 */
[----:B------:R-:W4:Y:S04]  /*46220*/  LDL.LU R108, [R1+0x410] ;  /* 0x00041000016c7983 */ /* 0x000f280000300800 */
        /* <DEDUP_REMOVED lines=29> */
[----:B--2---:R-:W2:Y:S04]  /*46400*/  LDL.LU.64 R206, [R1+0x30e8] ;  /* 0x0030e80001ce7983 */ /* 0x004ea80000300a00 */
[----:B------:R-:W2:Y:S04]  /*46410*/  LDL.LU.64 R204, [R1+0x30e0] ;  /* 0x0030e00001cc7983 */ /* 0x000ea80000300a00 */
[----:B------:R-:W-:Y:S04]  /*46420*/  STL.64 [R1+0x4a0], R220 ;  /* 0x0004a0dc01007387 */ /* 0x000fe80000100a00 */
[----:B------:R3:W-:Y:S04]  /*46430*/  STL.64 [R1+0x4a8], R222 ;  /* 0x0004a8de01007387 */ /* 0x0007e80000100a00 */
[----:B---3--:R-:W3:Y:S04]  /*46440*/  LDL.LU.64 R222, [R1+0x30d8] ;  /* 0x0030d80001de7983 */ /* 0x008ee80000300a00 */
[----:B------:R-:W4:Y:S04]  /*46450*/  LDL.LU.64 R220, [R1+0x30d0] ;  /* 0x0030d00001dc7983 */ /* 0x000f280000300a00 */
[----:B------:R1:W-:Y:S04]  /*46460*/  STL.64 [R1+0x490], R148 ;  /* 0x0004909401007387 */ /* 0x0003e80000100a00 */
[----:B------:R-:W-:Y:S04]  /*46470*/  STL.64 [R1+0x498], R150 ;  /* 0x0004989601007387 */ /* 0x000fe80000100a00 */
[----:B-1----:R-:W2:Y:S04]  /*46480*/  LDL.LU.64 R148, [R1+0x30c8] ;  /* 0x0030c80001947983 */ /* 0x002ea80000300a00 */
[----:B------:R-:W-:Y:S04]  /*46490*/  STL.64 [R1+0x480], R196 ;  /* 0x000480c401007387 */ /* 0x000fe80000100a00 */
[----:B------:R1:W-:Y:S01]  /*464a0*/  STL.64 [R1+0x488], R198 ;  /* 0x000488c601007387 */ /* 0x0003e20000100a00 */
[C---:B------:R-:W-:Y:S03]  /*464b0*/  HMMA.1688.F32.TF32 R160, R72.reuse, R32, R160 ;  /* 0x0000002048a0723c */ /* 0x040fe600000810a0 */
[----:B-1----:R-:W2:Y:S04]  /*464c0*/  LDL.LU.64 R198, [R1+0x30c0] ;  /* 0x0030c00001c67983 */ /* 0x002ea80000300a00 */
[----:B------:R-:W2:Y:S04]  /*464d0*/  LDL.LU.64 R196, [R1+0x30b8] ;  /* 0x0030b80001c47983 */ /* 0x000ea80000300a00 */
[----:B------:R1:W-:Y:S04]  /*464e0*/  STL.64 [R1+0x470], R152 ;  /* 0x0004709801007387 */ /* 0x0003e80000100a00 */
[----:B------:R-:W-:Y:S04]  /*464f0*/  STL.64 [R1+0x478], R154 ;  /* 0x0004789a01007387 */ /* 0x000fe80000100a00 */
[----:B-1----:R-:W2:Y:S04]  /*46500*/  LDL.LU.64 R152, [R1+0x30b0] ;  /* 0x0030b00001987983 */ /* 0x002ea80000300a00 */
[----:B------:R1:W-:Y:S04]  /*46510*/  STL.64 [R1+0x460], R156 ;  /* 0x0004609c01007387 */ /* 0x0003e80000100a00 */
[----:B------:R-:W-:Y:S04]  /*46520*/  STL.64 [R1+0x468], R158 ;  /* 0x0004689e01007387 */ /* 0x000fe80000100a00 */
[----:B-1----:R-:W2:Y:S04]  /*46530*/  LDL.LU.64 R156, [R1+0x30a8] ;  /* 0x0030a800019c7983 */ /* 0x002ea80000300a00 */
[----:B------:R-:W-:Y:S04]  /*46540*/  STL.64 [R1+0x450], R144 ;  /* 0x0004509001007387 */ /* 0x000fe80000100a00 */
[----:B------:R1:W-:Y:S04]  /*46550*/  STL.64 [R1+0x458], R146 ;  /* 0x0004589201007387 */ /* 0x0003e80000100a00 */
[----:B------:R-:W-:Y:S04]  /*46560*/  STL.64 [R1+0x440], R140 ;  /* 0x0004408c01007387 */ /* 0x000fe80000100a00 */
[----:B------:R1:W-:Y:S02]  /*46570*/  STL.64 [R1+0x448], R142 ;  /* 0x0004488e01007387 */ /* 0x0003e40000100a00 */
[C---:B-1----:R-:W-:Y:S08]  /*46580*/  HMMA.1688.F32.TF32 R144, R72.reuse, R28, R164 ;  /* 0x0000001c4890723c */ /* 0x042ff000000810a4 */
[C---:B------:R-:W-:Y:S08]  /*46590*/  HMMA.1688.F32.TF32 R140, R72.reuse, R24, R136 ;  /* 0x00000018488c723c */ /* 0x040ff00000081088 */
        /* <DEDUP_REMOVED lines=19> */
[----:B------:R-:W-:Y:S01]  /*466d0*/  LDS R74, [R252+0xd200] ;  /* 0x00d20000fc4a7984 */ /* 0x000fe20000000800 */
[C---:B-1----:R-:W-:Y:S03]  /*466e0*/  HMMA.1688.F32.TF32 R120, R76.reuse, R64, R116 ;  /* 0x000000404c78723c */ /* 0x042fe60000081074 */
[----:B------:R-:W-:Y:S04]  /*466f0*/  LDS R73, [R3+0xc200] ;  /* 0x00c2000003497984 */ /* 0x000fe80000000800 */
[----:B------:R-:W1:Y:S01]  /*46700*/  LDS R75, [R3+0xd200] ;  /* 0x00d20000034b7984 */ /* 0x000e620000000800 */
        /* <DEDUP_REMOVED lines=28> */
[----:B-1----:R-:W2:Y:S04]  /*468d0*/  LDL.LU R88, [R1+0x280] ;  /* 0x0002800001587983 */ /* 0x002ea80000300800 */
[----:B------:R-:W-:Y:S04]  /*468e0*/  STL.64 [R1+0x3a0], R84 ;  /* 0x0003a05401007387 */ /* 0x000fe80000100a00 */
[----:B------:R-:W-:Y:S04]  /*468f0*/  STL.64 [R1+0x3a8], R86 ;  /* 0x0003a85601007387 */ /* 0x000fe80000100a00 */
[----:B------:R1:W-:Y:S04]  /*46900*/  STL.64 [R1+0x390], R80 ;  /* 0x0003905001007387 */ /* 0x0003e80000100a00 */
        /* <DEDUP_REMOVED lines=84> */
[C---:B----4-:R-:W-:Y:S11]  /*46e50*/  HMMA.1688.F32.TF32 R168, R76.reuse, R12, R168 ;  /* 0x0000000c4ca8723c */ /* 0x050ff600000810a8 */
[----:B------:R-:W-:Y:S04]  /*46e60*/  @!UPT UIADD3 URZ, URZ, URZ, URZ ;  /* 0x0000003f3f3ff290 */ /* 0x000fe8000fffe03f */
[----:B------:R1:W-:Y:S04]  /*46e70*/  STL.64 [R1+0x380], R160 ;  /* 0x000380a001007387 */ /* 0x0003e80000100a00 */
[----:B------:R-:W-:Y:S04]  /*46e80*/  STL.64 [R1+0x388], R162 ;  /* 0x000388a201007387 */ /* 0x000fe80000100a00 */
[----:B-1----:R-:W2:Y:S04]  /*46e90*/  LDL.LU.64 R160, [R1+0x30a0] ;  /* 0x0030a00001a07983 */ /* 0x002ea80000300a00 */
[----:B------:R1:W-:Y:S04]  /*46ea0*/  STL.64 [R1+0x370], R164 ;  /* 0x000370a401007387 */ /* 0x0003e80000100a00 */
[----:B------:R-:W-:Y:S04]  /*46eb0*/  STL.64 [R1+0x378], R166 ;  /* 0x000378a601007387 */ /* 0x000fe80000100a00 */
[----:B-1----:R-:W3:Y:S04]  /*46ec0*/  LDL.LU.64 R164, [R1+0x3098] ;  /* 0x0030980001a47983 */ /* 0x002ee80000300a00 */
[----:B------:R1:W-:Y:S04]  /*46ed0*/  STL.64 [R1+0x360], R168 ;  /* 0x000360a801007387 */ /* 0x0003e80000100a00 */
[----:B------:R-:W-:Y:S01]  /*46ee0*/  STL.64 [R1+0x368], R170 ;  /* 0x000368aa01007387 */ /* 0x000fe20000100a00 */
[C---:B------:R-:W-:Y:S01]  /*46ef0*/  HMMA.1688.F32.TF32 R144, R76.reuse, R8, R144 ;  /* 0x000000084c90723c */ /* 0x040fe20000081090 */
[----:B------:R-:W-:Y:S01]  /*46f00*/  IMAD.MOV.U32 R242, RZ, RZ, R2 ;  /* 0x000000fffff27224 */ /* 0x000fe200078e0002 */
[----:B------:R-:W-:Y:S01]  /*46f10*/  MOV R243, R0 ;  /* 0x0000000000f37202 */ /* 0x000fe20000000f00 */
[----:B------:R-:W-:Y:S04]  /*46f20*/  LDS R170, [R252+0xd300] ;  /* 0x00d30000fcaa7984 */ /* 0x000fe80000000800 */
[----:B-1----:R-:W4:Y:S01]  /*46f30*/  LDL.LU.64 R168, [R1+0x3090] ;  /* 0x0030900001a87983 */ /* 0x002f220000300a00 */
[----:B------:R-:W-:Y:S03]  /*46f40*/  HMMA.1688.F32.TF32 R76, R76, R4, R104 ;  /* 0x000000044c4c723c */ /* 0x000fe60000081068 */
[----:B------:R-:W-:Y:S04]  /*46f50*/  LDS R104, [R252+0xc280] ;  /* 0x00c28000fc687984 */ /* 0x000fe80000000800 */
[----:B------:R-:W-:Y:S01]  /*46f60*/  LDS R106, [R252+0xd280] ;  /* 0x00d28000fc6a7984 */ /* 0x000fe20000000800 */
[C---:B------:R-:W-:Y:S03]  /*46f70*/  HMMA.1688.F32.TF32 R136, R72.reuse, R60, R136 ;  /* 0x0000003c4888723c */ /* 0x040fe60000081088 */
[----:B------:R-:W-:Y:S04]  /*46f80*/  LDS R105, [R3+0xc280] ;  /* 0x00c2800003697984 */ /* 0x000fe80000000800 */
[----:B------:R-:W-:Y:S04]  /*46f90*/  STL.64 [R1+0x350], R144 ;  /* 0x0003509001007387 */ /* 0x000fe80000100a00 */
[----:B------:R-:W-:Y:S04]  /*46fa0*/  STL.64 [R1+0x358], R146 ;  /* 0x0003589201007387 */ /* 0x000fe80000100a00 */
[----:B------:R-:W-:Y:S04]  /*46fb0*/  STL.64 [R1+0x240], R76 ;  /* 0x0002404c01007387 */ /* 0x000fe80000100a00 */
[----:B------:R1:W-:Y:S01]  /*46fc0*/  STL.64 [R1+0x248], R78 ;  /* 0x0002484e01007387 */ /* 0x0003e20000100a00 */
[C---:B------:R-:W-:Y:S03]  /*46fd0*/  HMMA.1688.F32.TF32 R132, R72.reuse, R56, R132 ;  /* 0x000000384884723c */ /* 0x040fe60000081084 */
[----:B------:R-:W2:Y:S04]  /*46fe0*/  LDS R107, [R3+0xd280] ;  /* 0x00d28000036b7984 */ /* 0x000ea80000000800 */
[----:B------:R-:W-:Y:S01]  /*46ff0*/  LDS R171, [R3+0xd300] ;  /* 0x00d3000003ab7984 */ /* 0x000fe20000000800 */
[C---:B-1----:R-:W-:Y:S11]  /*47000*/  HMMA.1688.F32.TF32 R76, R72.reuse, R64, R140 ;  /* 0x00000040484c723c */ /* 0x042ff6000008108c */
[----:B------:R-:W-:Y:S11]  /*47010*/  @!UPT UIADD3 URZ, URZ, URZ, URZ ;  /* 0x0000003f3f3ff290 */ /* 0x000ff6000fffe03f */
[----:B------:R-:W-:Y:S01]  /*47020*/  @!UPT UIADD3 URZ, URZ, URZ, URZ ;  /* 0x0000003f3f3ff290 */ /* 0x000fe2000fffe03f */
        /* <DEDUP_REMOVED lines=32> */
[----:B------:R-:W-:Y:S02]  /*47230*/  HMMA.1688.F32.TF32 R84, R72, R12, R84 ;  /* 0x0000000c4854723c */ /* 0x000fe40000081054 */
[----:B------:R-:W-:Y:S04]  /*47240*/  STL.64 [R1+0x290], R92 ;  /* 0x0002905c01007387 */ /* 0x000fe80000100a00 */
[----:B------:R-:W-:Y:S09]  /*47250*/  STL.64 [R1+0x298], R94 ;  /* 0x0002985e01007387 */ /* 0x000ff20000100a00 */
[----:B------:R1:W-:Y:S01]  /*47260*/  STL.64 [R1+0x280], R76 ;  /* 0x0002804c01007387 */ /* 0x0003e20000100a00 */
[----:B------:R-:W-:-:S02]  /*47270*/  IMAD.MOV.U32 R2, RZ, RZ, R78 ;  /* 0x000000ffff027224 */ /* 0x000fc400078e004e */
[----:B------:R-:W-:Y:S02]  /*47280*/  IMAD.MOV.U32 R0, RZ, RZ, R79 ;  /* 0x000000ffff007224 */ /* 0x000fe400078e004f */
[C---:B-1----:R-:W-:Y:S03]  /*47290*/  HMMA.1688.F32.TF32 R76, R72.reuse, R8, R80 ;  /* 0x00000008484c723c */ /* 0x042fe60000081050 */
[----:B------:R-:W-:Y:S04]  /*472a0*/  STL [R1+0x2f64], R0 ;  /* 0x002f640001007387 */ /* 0x000fe80000100800 */
[----:B------:R-:W-:Y:S04]  /*472b0*/  STL [R1+0x2f60], R2 ;  /* 0x002f600201007387 */ /* 0x000fe80000100800 */
[----:B------:R1:W-:Y:S01]  /*472c0*/  STL.64 [R1+0x270], R84 ;  /* 0x0002705401007387 */ /* 0x0003e20000100a00 */
[----:B------:R-:W-:Y:S03]  /*472d0*/  HMMA.1688.F32.TF32 R72, R72, R4, R240 ;  /* 0x000000044848723c */ /* 0x000fe600000810f0 */
[----:B------:R1:W-:Y:S08]  /*472e0*/  STL.64 [R1+0x278], R86 ;  /* 0x0002785601007387 */ /* 0x0003f00000100a00 */
[----:B------:R2:W-:Y:S04]  /*472f0*/  STL.64 [R1+0x260], R76 ;  /* 0x0002604c01007387 */ /* 0x0005e80000100a00 */
[----:B------:R-:W2:Y:S04]  /*47300*/  LDL.LU R240, [R1+0x4d0] ;  /* 0x0004d00001f07983 */ /* 0x000ea80000300800 */
[----:B------:R-:W2:Y:S04]  /*47310*/  LDL.LU R241, [R1+0x4d4] ;  /* 0x0004d40001f17983 */ /* 0x000ea80000300800 */
[----:B------:R-:W2:Y:S04]  /*47320*/  LDL.LU R242, [R1+0x4d8] ;  /* 0x0004d80001f27983 */ /* 0x000ea80000300800 */
[----:B------:R-:W2:Y:S04]  /*47330*/  LDL.LU R243, [R1+0x4dc] ;  /* 0x0004dc0001f37983 */ /* 0x000ea80000300800 */
[----:B------:R-:W2:Y:S04]  /*47340*/  LDL.LU R92, [R1+0x950] ;  /* 0x00095000015c7983 */ /* 0x000ea80000300800 */
[----:B------:R-:W2:Y:S01]  /*47350*/  LDL.LU R93, [R1+0x954] ;  /* 0x00095400015d7983 */ /* 0x000ea20000300800 */
[----:B----4-:R-:W-:-:S03]  /*47360*/  IMAD.MOV.U32 R94, RZ, RZ, R169 ;  /* 0x000000ffff5e7224 */ /* 0x010fc600078e00a9 */
[----:B------:R-:W4:Y:S01]  /*47370*/  LDL.LU R169, [R1+0x308c] ;  /* 0x00308c0001a97983 */ /* 0x000f220000300800 */
[----:B------:R-:W-:-:S03]  /*47380*/  IMAD.MOV.U32 R95, RZ, RZ, R168 ;  /* 0x000000ffff5f7224 */ /* 0x000fc600078e00a8 */
[----:B------:R-:W2:Y:S04]  /*47390*/  LDL.LU R168, [R1+0x3088] ;  /* 0x0030880001a87983 */ /* 0x000ea80000300800 */
[----:B------:R-:W3:Y:S04]  /*473a0*/  LDL.LU R96, [R1+0x960] ;  /* 0x0009600001607983 */ /* 0x000ee80000300800 */
[----:B------:R-:W3:Y:S04]  /*473b0*/  LDL.LU R97, [R1+0x964] ;  /* 0x0009640001617983 */ /* 0x000ee80000300800 */
[----:B------:R-:W3:Y:S04]  /*473c0*/  LDL.LU R98, [R1+0x968] ;  /* 0x0009680001627983 */ /* 0x000ee80000300800 */
[----:B------:R-:W3:Y:S04]  /*473d0*/  LDL.LU R99, [R1+0x96c] ;  /* 0x00096c0001637983 */ /* 0x000ee80000300800 */
[----:B------:R-:W3:Y:S04]  /*473e0*/  LDL.LU R100, [R1+0x970] ;  /* 0x0009700001647983 */ /* 0x000ee80000300800 */
[----:B------:R-:W3:Y:S01]  /*473f0*/  LDL.LU R101, [R1+0x974] ;  /* 0x0009740001657983 */ /* 0x000ee20000300800 */
[----:B----4-:R-:W-:Y:S01]  /*47400*/  MOV R103, R169 ;  /* 0x000000a900677202 */ /* 0x010fe20000000f00 */
[----:B--2---:R-:W-:-:S02]  /*47410*/  IMAD.MOV.U32 R102, RZ, RZ, R168 ;  /* 0x000000ffff667224 */ /* 0x004fc400078e00a8 */
        /* <DEDUP_REMOVED lines=20> */
[----:B-1----:R-:W4:Y:S04]  /*47560*/  LDL.LU R84, [R1+0x930] ;  /* 0x0009300001547983 */ /* 0x002f280000300800 */
[----:B------:R-:W4:Y:S04]  /*47570*/  LDL.LU R85, [R1+0x934] ;  /* 0x0009340001557983 */ /* 0x000f280000300800 */
[----:B------:R-:W4:Y:S04]  /*47580*/  LDL.LU R86, [R1+0x938] ;  /* 0x0009380001567983 */ /* 0x000f280000300800 */
[----:B------:R-:W4:Y:S01]  /*47590*/  LDL.LU R87, [R1+0x93c] ;  /* 0x00093c0001577983 */ /* 0x000f220000300800 */
[----:B------:R-:W-:Y:S01]  /*475a0*/  IMAD.MOV.U32 R0, RZ, RZ, R78 ;  /* 0x000000ffff007224 */ /* 0x000fe200078e004e */
[----:B------:R-:W-:-:S02]  /*475b0*/  MOV R2, R79 ;  /* 0x0000004f00027202 */ /* 0x000fc40000000f00 */
[C---:B------:R-:W-:Y:S01]  /*475c0*/  HMMA.1688.F32.TF32 R76, R104.reuse, R64, R240 ;  /* 0x00000040684c723c */ /* 0x040fe200000810f0 */
[----:B------:R-:W4:Y:S04]  /*475d0*/  LDL.LU R80, [R1+0x920] ;  /* 0x0009200001507983 */ /* 0x000f280000300800 */
[----:B------:R-:W4:Y:S04]  /*475e0*/  LDL.LU R81, [R1+0x924] ;  /* 0x0009240001517983 */ /* 0x000f280000300800 */
[----:B------:R-:W4:Y:S04]  /*475f0*/  LDL.LU R82, [R1+0x928] ;  /* 0x0009280001527983 */ /* 0x000f280000300800 */
[----:B------:R-:W4:Y:S01]  /*47600*/  LDL.LU R83, [R1+0x92c] ;  /* 0x00092c0001537983 */ /* 0x000f220000300800 */
[----:B---3--:R-:W-:Y:S01]  /*47610*/  HMMA.1688.F32.TF32 R100, R104, R48, R100 ;  /* 0x000000306864723c */ /* 0x008fe20000081064 */
[----:B------:R-:W-:-:S02]  /*47620*/  IMAD.MOV.U32 R166, RZ, RZ, R153 ;  /* 0x000000ffffa67224 */ /* 0x000fc400078e0099 */
[----:B------:R-:W-:Y:S01]  /*47630*/  IMAD.MOV.U32 R167, RZ, RZ, R152 ;  /* 0x000000ffffa77224 */ /* 0x000fe200078e0098 */
[----:B------:R-:W-:Y:S04]  /*47640*/  LDS R240, [R252+0xc380] ;  /* 0x00c38000fcf07984 */ /* 0x000fe80000000800 */
[----:B------:R-:W-:Y:S01]  /*47650*/  HMMA.1688.F32.TF32 R92, R104, R40, R92 ;  /* 0x00000028685c723c */ /* 0x000fe2000008105c */
[----:B------:R-:W-:Y:S04]  /*47660*/  STL [R1+0x2e04], R76 ;  /* 0x002e044c01007387 */ /* 0x000fe80000100800 */
[----:B------:R-:W-:Y:S04]  /*47670*/  STL [R1+0x2df0], R77 ;  /* 0x002df04d01007387 */ /* 0x000fe80000100800 */
[----:B------:R-:W-:Y:S04]  /*47680*/  STL [R1+0x2dec], R78 ;  /* 0x002dec4e01007387 */ /* 0x000fe80000100800 */
[----:B------:R1:W-:Y:S04]  /*47690*/  STL [R1+0x2de8], R79 ;  /* 0x002de84f01007387 */ /* 0x0003e80000100800 */
[----:B------:R-:W-:Y:S04]  /*476a0*/  LDS R242, [R252+0xd380] ;  /* 0x00d38000fcf27984 */ /* 0x000fe80000000800 */
[----:B------:R-:W-:Y:S04]  /*476b0*/  LDS R241, [R3+0xc380] ;  /* 0x00c3800003f17984 */ /* 0x000fe80000000800 */
[----:B------:R-:W-:Y:S01]  /*476c0*/  LDS R243, [R3+0xd380] ;  /* 0x00d3800003f37984 */ /* 0x000fe20000000800 */
[----:B--2---:R-:W-:-:S03]  /*476d0*/  IMAD.MOV.U32 R115, RZ, RZ, R168 ;  /* 0x000000ffff737224 */ /* 0x004fc600078e00a8 */
[----:B------:R-:W-:Y:S01]  /*476e0*/  LDS R168, [R252+0xc300] ;  /* 0x00c30000fca87984 */ /* 0x000fe20000000800 */
[----:B----4-:R-:W-:-:S03]  /*476f0*/  IMAD.MOV.U32 R114, RZ, RZ, R169 ;  /* 0x000000ffff727224 */ /* 0x010fc600078e00a9 */
[----:B------:R-:W2:Y:S01]  /*47700*/  LDS R169, [R3+0xc300] ;  /* 0x00c3000003a97984 */ /* 0x000ea20000000800 */
[C---:B------:R-:W-:Y:S08]  /*47710*/  HMMA.1688.F32.TF32 R116, R104.reuse, R60, R116 ;  /* 0x0000003c6874723c */ /* 0x040ff00000081074 */
[C---:B------:R-:W-:Y:S08]  /*47720*/  HMMA.1688.F32.TF32 R72, R104.reuse, R56, R112 ;  /* 0x000000386848723c */ /* 0x040ff00000081070 */
[C---:B-1----:R-:W-:Y:S07]  /*47730*/  HMMA.1688.F32.TF32 R76, R104.reuse, R52, R108 ;  /* 0x00000034684c723c */ /* 0x042fee000008106c */
[----:B------:R-:W-:Y:S04]  /*47740*/  STL.64 [R1+0x530], R116 ;  /* 0x0005307401007387 */ /* 0x000fe80000100a00 */
[----:B------:R-:W-:Y:S04]  /*47750*/  STL.64 [R1+0x538], R118 ;  /* 0x0005387601007387 */ /* 0x000fe80000100a00 */
[----:B------:R-:W-:Y:S04]  /*47760*/  STL.64 [R1+0x520], R72 ;  /* 0x0005204801007387 */ /* 0x000fe80000100a00 */
[----:B------:R1:W-:Y:S01]  /*47770*/  STL.64 [R1+0x528], R74 ;  /* 0x0005284a01007387 */ /* 0x0003e20000100a00 */
[C---:B------:R-:W-:Y:S08]  /*47780*/  HMMA.1688.F32.TF32 R88, R104.reuse, R36, R88 ;  /* 0x000000246858723c */ /* 0x040ff00000081058 */
[C---:B-1----:R-:W-:Y:S08]  /*47790*/  HMMA.1688.F32.TF32 R72, R104.reuse, R44, R96 ;  /* 0x0000002c6848723c */ /* 0x042ff00000081060 */
[----:B------:R-:W-:Y:S01]  /*477a0*/  HMMA.1688.F32.TF32 R84, R104, R32, R84 ;  /* 0x000000206854723c */ /* 0x000fe20000081054 */
[----:B------:R1:W-:Y:S04]  /*477b0*/  STL.64 [R1+0x510], R76 ;  /* 0x0005104c01007387 */ /* 0x0003e80000100a00 */
[----:B------:R-:W-:Y:S04]  /*477c0*/  STL.64 [R1+0x518], R78 ;  /* 0x0005184e01007387 */ /* 0x000fe80000100a00 */
[----:B------:R-:W-:Y:S04]  /*477d0*/  STL.64 [R1+0x500], R100 ;  /* 0x0005006401007387 */ /* 0x000fe80000100a00 */
[----:B------:R-:W-:Y:S04]  /*477e0*/  STL.64 [R1+0x508], R102 ;  /* 0x0005086601007387 */ /* 0x000fe80000100a00 */
[----:B------:R3:W-:Y:S01]  /*477f0*/  STL.64 [R1+0x4f0], R72 ;  /* 0x0004f04801007387 */ /* 0x0007e20000100a00 */
[----:B-1----:R-:W-:-:S02]  /*47800*/  IMAD.MOV.U32 R76, RZ, RZ, R74 ;  /* 0x000000ffff4c7224 */ /* 0x002fc400078e004a */
[----:B------:R-:W-:Y:S01]  /*47810*/  IMAD.MOV.U32 R74, RZ, RZ, R93 ;  /* 0x000000ffff4a7224 */ /* 0x000fe200078e005d */
[----:B---3--:R-:W-:Y:S01]  /*47820*/  MOV R72, R75 ;  /* 0x0000004b00487202 */ /* 0x008fe20000000f00 */
[----:B------:R-:W-:Y:S02]  /*47830*/  IMAD.MOV.U32 R75, RZ, RZ, R94 ;  /* 0x000000ffff4b7224 */ /* 0x000fe400078e005e */
[----:B------:R-:W-:Y:S02]  /*47840*/  IMAD.MOV.U32 R73, RZ, RZ, R92 ;  /* 0x000000ffff497224 */ /* 0x000fe400078e005c */
[----:B------:R1:W-:Y:S01]  /*47850*/  STL [R1+0x2e0c], R72 ;  /* 0x002e0c4801007387 */ /* 0x0003e20000100800 */
[----:B------:R-:W-:Y:S01]  /*47860*/  IMAD.MOV.U32 R78, RZ, RZ, R84 ;  /* 0x000000ffff4e7224 */ /* 0x000fe200078e0054 */
[----:B------:R-:W-:Y:S02]  /*47870*/  MOV R79, R85 ;  /* 0x00000055004f7202 */ /* 0x000fe40000000f00 */
[----:B------:R3:W-:Y:S01]  /*47880*/  STL [R1+0x2e08], R76 ;  /* 0x002e084c01007387 */ /* 0x0007e20000100800 */
[----:B------:R-:W-:Y:S01]  /*47890*/  MOV R77, R95 ;  /* 0x0000005f004d7202 */ /* 0x000fe20000000f00 */
[----:B-1----:R-:W-:-:S02]  /*478a0*/  IMAD.MOV.U32 R72, RZ, RZ, R90 ;  /* 0x000000ffff487224 */ /* 0x002fc400078e005a */
[----:B------:R1:W-:Y:S01]  /*478b0*/  STL.64 [R1+0x4d0], R88 ;  /* 0x0004d05801007387 */ /* 0x0003e20000100a00 */
[----:B---3--:R-:W-:-:S03]  /*478c0*/  IMAD.MOV.U32 R76, RZ, RZ, R91 ;  /* 0x000000ffff4c7224 */ /* 0x008fc600078e005b */
[----:B------:R-:W-:Y:S04]  /*478d0*/  STL.64 [R1+0x2e18], R74 ;  /* 0x002e184a01007387 */ /* 0x000fe80000100a00 */
[----:B------:R-:W-:Y:S04]  /*478e0*/  STL.64 [R1+0x2e10], R72 ;  /* 0x002e104801007387 */ /* 0x000fe80000100a00 */
[----:B------:R3:W-:Y:S04]  /*478f0*/  STL.64 [R1+0x4c8], R86 ;  /* 0x0004c85601007387 */ /* 0x0007e80000100a00 */
[----:B------:R4:W-:Y:S04]  /*47900*/  STL.64 [R1+0x2e28], R78 ;  /* 0x002e284e01007387 */ /* 0x0009e80000100a00 */
[----:B------:R1:W-:Y:S04]  /*47910*/  STL.64 [R1+0x2e20], R76 ;  /* 0x002e204c01007387 */ /* 0x0003e80000100a00 */
        /* <DEDUP_REMOVED lines=44> */
[----:B------:R-:W3:Y:S08]  /*47be0*/  LDL.LU R127, [R1+0x65c] ;  /* 0x00065c00017f7983 */ /* 0x000ef00000300800 */
[----:B------:R-:W-:Y:S04]  /*47bf0*/  STL.64 [R1+0x2db0], R82 ;  /* 0x002db05201007387 */ /* 0x000fe80000100a00 */
[----:B------:R-:W-:Y:S01]  /*47c00*/  STL.64 [R1+0x2da8], R80 ;  /* 0x002da85001007387 */ /* 0x000fe20000100a00 */
[----:B--2---:R-:W-:Y:S08]  /*47c10*/  HMMA.1688.F32.TF32 R120, R168, R52, R120 ;  /* 0x00000034a878723c */ /* 0x004ff00000081078 */
[C---:B----4-:R-:W-:Y:S08]  /*47c20*/  HMMA.1688.F32.TF32 R88, R104.reuse, R20, R88 ;  /* 0x000000146858723c */ /* 0x050ff00000081058 */
[C---:B---3--:R-:W-:Y:S08]  /*47c30*/  HMMA.1688.F32.TF32 R84, R104.reuse, R24, R84 ;  /* 0x000000186854723c */ /* 0x048ff00000081054 */
[C---:B------:R-:W-:Y:S08]  /*47c40*/  HMMA.1688.F32.TF32 R92, R104.reuse, R16, R92 ;  /* 0x00000010685c723c */ /* 0x040ff0000008105c */
[C---:B------:R-:W-:Y:S07]  /*47c50*/  HMMA.1688.F32.TF32 R96, R104.reuse, R12, R96 ;  /* 0x0000000c6860723c */ /* 0x040fee0000081060 */
[----:B------:R-:W-:Y:S01]  /*47c60*/  STL.64 [R1+0x2dc0], R86 ;  /* 0x002dc05601007387 */ /* 0x000fe20000100a00 */
[C---:B------:R-:W-:Y:S08]  /*47c70*/  HMMA.1688.F32.TF32 R100, R104.reuse, R8, R100 ;  /* 0x000000086864723c */ /* 0x040ff00000081064 */
[----:B------:R-:W-:Y:S08]  /*47c80*/  HMMA.1688.F32.TF32 R104, R104, R4, R128 ;  /* 0x000000046868723c */ /* 0x000ff00000081080 */
[C---:B------:R-:W-:Y:S01]  /*47c90*/  HMMA.1688.F32.TF32 R108, R168.reuse, R64, R108 ;  /* 0x00000040a86c723c */ /* 0x040fe2000008106c */
[----:B------:R-:W-:Y:S04]  /*47ca0*/  STL.64 [R1+0x2db8], R84 ;  /* 0x002db85401007387 */ /* 0x000fe80000100a00 */
[----:B------:R1:W-:Y:S03]  /*47cb0*/  STL.64 [R1+0x2dd0], R90 ;  /* 0x002dd05a01007387 */ /* 0x0003e60000100a00 */
[C---:B------:R-:W-:Y:S01]  /*47cc0*/  HMMA.1688.F32.TF32 R112, R168.reuse, R60, R112 ;  /* 0x0000003ca870723c */ /* 0x040fe20000081070 */
[----:B------:R2:W-:Y:S04]  /*47cd0*/  STL.64 [R1+0x2dc8], R88 ;  /* 0x002dc85801007387 */ /* 0x0005e80000100a00 */
[----:B------:R3:W-:Y:S03]  /*47ce0*/  STL.64 [R1+0x2de0], R94 ;  /* 0x002de05e01007387 */ /* 0x0007e60000100a00 */
[C---:B------:R-:W-:Y:S01]  /*47cf0*/  HMMA.1688.F32.TF32 R116, R168.reuse, R56, R116 ;  /* 0x00000038a874723c */ /* 0x040fe20000081074 */
[----:B------:R4:W-:Y:S04]  /*47d00*/  STL.64 [R1+0x2dd8], R92 ;  /* 0x002dd85c01007387 */ /* 0x0009e80000100a00 */
[----:B------:R-:W-:Y:S04]  /*47d10*/  STL.64 [R1+0x2e38], R98 ;  /* 0x002e386201007387 */ /* 0x000fe80000100a00 */
[----:B------:R1:W-:Y:S04]  /*47d20*/  STL.64 [R1+0x2e30], R96 ;  /* 0x002e306001007387 */ /* 0x0003e80000100a00 */
        /* <DEDUP_REMOVED lines=47> */
[C---:B------:R-:W-:Y:S11]  /*48020*/  HMMA.1688.F32.TF32 R164, R168.reuse, R8, R164 ;  /* 0x00000008a8a4723c */ /* 0x040ff600000810a4 */
[----:B------:R-:W-:Y:S04]  /*48030*/  @!UPT UIADD3 URZ, URZ, URZ, URZ ;  /* 0x0000003f3f3ff290 */ /* 0x000fe8000fffe03f */
[----:B------:R-:W-:Y:S04]  /*48040*/  STL.64 [R1+0x2ea8], R126 ;  /* 0x002ea87e01007387 */ /* 0x000fe80000100a00 */
[----:B------:R-:W-:Y:S01]  /*48050*/  STL.64 [R1+0x2ea0], R124 ;  /* 0x002ea07c01007387 */ /* 0x000fe20000100a00 */
[C---:B--2---:R-:W-:Y:S08]  /*48060*/  HMMA.1688.F32.TF32 R148, R168.reuse, R24, R148 ;  /* 0x00000018a894723c */ /* 0x044ff00000081094 */
[C---:B---3--:R-:W-:Y:S08]  /*48070*/  HMMA.1688.F32.TF32 R132, R168.reuse, R40, R132 ;  /* 0x00000028a884723c */ /* 0x048ff00000081084 */
[C---:B----4-:R-:W-:Y:S08]  /*48080*/  HMMA.1688.F32.TF32 R128, R168.reuse, R44, R128 ;  /* 0x0000002ca880723c */ /* 0x050ff00000081080 */
[C---:B------:R-:W-:Y:S08]  /*48090*/  HMMA.1688.F32.TF32 R136, R168.reuse, R36, R136 ;  /* 0x00000024a888723c */ /* 0x040ff00000081088 */
[C---:B------:R-:W-:Y:S07]  /*480a0*/  HMMA.1688.F32.TF32 R140, R168.reuse, R32, R140 ;  /* 0x00000020a88c723c */ /* 0x040fee000008108c */
[----:B------:R-:W-:Y:S01]  /*480b0*/  STL.64 [R1+0x2eb8], R130 ;  /* 0x002eb88201007387 */ /* 0x000fe20000100a00 */
[C---:B------:R-:W-:Y:S08]  /*480c0*/  HMMA.1688.F32.TF32 R144, R168.reuse, R28, R144 ;  /* 0x0000001ca890723c */ /* 0x040ff00000081090 */
        /* <DEDUP_REMOVED lines=17> */
[----:B------:R-:W-:Y:S03]  /*481e0*/  HMMA.1688.F32.TF32 R168, R168, R4, R72 ;  /* 0x00000004a8a8723c */ /* 0x000fe60000081048 */
        /* <DEDUP_REMOVED lines=8> */
[----:B------:R-:W-:-:S03]  /*48270*/  IMAD.MOV.U32 R75, RZ, RZ, R216 ;  /* 0x000000ffff4b7224 */ /* 0x000fc600078e00d8 */
[----:B------:R-:W2:Y:S04]  /*48280*/  LDL.LU R219, [R1+0x3074] ;  /* 0x0030740001db7983 */ /* 0x000ea80000300800 */
[----:B------:R-:W3:Y:S04]  /*48290*/  LDL.LU R218, [R1+0x3070] ;  /* 0x0030700001da7983 */ /* 0x000ee80000300800 */
        /* <DEDUP_REMOVED lines=8> */
[----:B-1----:R-:W-:-:S03]  /*48320*/  IMAD.MOV.U32 R91, RZ, RZ, R188 ;  /* 0x000000ffff5b7224 */ /* 0x002fc600078e00bc */
[----:B------:R-:W4:Y:S01]  /*48330*/  LDL.LU R226, [R1+0x568] ;  /* 0x0005680001e27983 */ /* 0x000f220000300800 */
[----:B------:R-:W-:Y:S01]  /*48340*/  IMAD.MOV.U32 R90, RZ, RZ, R189 ;  /* 0x000000ffff5a7224 */ /* 0x000fe200078e00bd */
[----:B------:R-:W-:Y:S02]  /*48350*/  MOV R89, R190 ;  /* 0x000000be00597202 */ /* 0x000fe40000000f00 */
        /* <DEDUP_REMOVED lines=32> */
[----:B------:R-:W-:Y:S02]  /*48560*/  IMAD.MOV.U32 R98, RZ, RZ, R176 ;  /* 0x000000ffff627224 */ /* 0x000fe400078e00b0 */
[----:B------:R-:W-:Y:S01]  /*48570*/  IMAD.MOV.U32 R99, RZ, RZ, R177 ;  /* 0x000000ffff637224 */ /* 0x000fe200078e00b1 */
[----:B------:R-:W-:Y:S01]  /*48580*/  MOV R101, R179 ;  /* 0x000000b300657202 */ /* 0x000fe20000000f00 */
[----:B------:R-:W-:Y:S02]  /*48590*/  IMAD.MOV.U32 R100, RZ, RZ, R178 ;  /* 0x000000ffff647224 */ /* 0x000fe400078e00b2 */
[----:B------:R-:W-:Y:S02]  /*485a0*/  IMAD.MOV.U32 R102, RZ, RZ, R232 ;  /* 0x000000ffff667224 */ /* 0x000fe400078e00e8 */
[----:B------:R-:W-:Y:S01]  /*485b0*/  IMAD.MOV.U32 R103, RZ, RZ, R233 ;  /* 0x000000ffff677224 */ /* 0x000fe200078e00e9 */
[----:B------:R-:W-:Y:S01]  /*485c0*/  MOV R109, R235 ;  /* 0x000000eb006d7202 */ /* 0x000fe20000000f00 */
[----:B------:R-:W-:-:S02]  /*485d0*/  IMAD.MOV.U32 R108, RZ, RZ, R234 ;  /* 0x000000ffff6c7224 */ /* 0x000fc400078e00ea */
[----:B--2---:R-:W-:Y:S02]  /*485e0*/  IMAD.MOV.U32 R195, RZ, RZ, R219 ;  /* 0x000000ffffc37224 */ /* 0x004fe400078e00db */
[----:B---3--:R-:W-:Y:S01]  /*485f0*/  IMAD.MOV.U32 R194, RZ, RZ, R218 ;  /* 0x000000ffffc27224 */ /* 0x008fe200078e00da */
[----:B----4-:R-:W-:Y:S01]  /*48600*/  MOV R193, R217 ;  /* 0x000000d900c17202 */ /* 0x010fe20000000f00 */
[----:B------:R-:W-:Y:S02]  /*48610*/  IMAD.MOV.U32 R192, RZ, RZ, R216 ;  /* 0x000000ffffc07224 */ /* 0x000fe400078e00d8 */
[----:B------:R-:W2:Y:S04]  /*48620*/  LDL.LU R216, [R1+0x3064] ;  /* 0x0030640001d87983 */ /* 0x000ea80000300800 */
[----:B------:R-:W2:Y:S04]  /*48630*/  LDL.LU R217, [R1+0x3060] ;  /* 0x0030600001d97983 */ /* 0x000ea80000300800 */
        /* <DEDUP_REMOVED lines=11> */
[----:B------:R-:W2:Y:S01]  /*486f0*/  LDL.LU R235, [R1+0x3030] ;  /* 0x0030300001eb7983 */ /* 0x000ea20000300800 */
[----:B------:R-:W-:Y:S01]  /*48700*/  IMAD.MOV.U32 R104, RZ, RZ, R175 ;  /* 0x000000ffff687224 */ /* 0x000fe200078e00af */
[----:B------:R-:W-:Y:S01]  /*48710*/  MOV R105, R174 ;  /* 0x000000ae00697202 */ /* 0x000fe20000000f00 */
[----:B------:R-:W-:-:S02]  /*48720*/  IMAD.MOV.U32 R106, RZ, RZ, R173 ;  /* 0x000000ffff6a7224 */ /* 0x000fc400078e00ad */
[----:B------:R-:W-:Y:S02]  /*48730*/  IMAD.MOV.U32 R107, RZ, RZ, R172 ;  /* 0x000000ffff6b7224 */ /* 0x000fe400078e00ac */
[----:B------:R-:W-:Y:S02]  /*48740*/  IMAD.MOV.U32 R110, RZ, RZ, R182 ;  /* 0x000000ffff6e7224 */ /* 0x000fe400078e00b6 */
[----:B------:R-:W-:Y:S01]  /*48750*/  IMAD.MOV.U32 R111, RZ, RZ, R183 ;  /* 0x000000ffff6f7224 */ /* 0x000fe200078e00b7 */
[C---:B------:R-:W-:Y:S01]  /*48760*/  HMMA.1688.F32.TF32 R212, R240.reuse, R8, R212 ;  /* 0x00000008f0d4723c */ /* 0x040fe200000810d4 */
[----:B------:R-:W3:Y:S04]  /*48770*/  LDL.LU R182, [R1+0x302c] ;  /* 0x00302c0001b67983 */ /* 0x000ee80000300800 */
[----:B------:R-:W3:Y:S03]  /*48780*/  LDL.LU R183, [R1+0x3028] ;  /* 0x0030280001b77983 */ /* 0x000ee60000300800 */
[C---:B------:R-:W-:Y:S01]  /*48790*/  HMMA.1688.F32.TF32 R236, R240.reuse, R4, R236 ;  /* 0x00000004f0ec723c */ /* 0x040fe200000810ec */
[----:B------:R-:W-:Y:S04]  /*487a0*/  STL.64 [R1+0x2f58], R170 ;  /* 0x002f58aa01007387 */ /* 0x000fe80000100a00 */
[----:B------:R-:W-:Y:S03]  /*487b0*/  STL.64 [R1+0x2f50], R168 ;  /* 0x002f50a801007387 */ /* 0x000fe60000100a00 */
[C---:B--2---:R-:W-:Y:S01]  /*487c0*/  HMMA.1688.F32.TF32 R172, R240.reuse, R64, R232 ;  /* 0x00000040f0ac723c */ /* 0x044fe200000810e8 */
[----:B------:R-:W-:Y:S04]  /*487d0*/  LDS R232, [R252+0xe000] ;  /* 0x00e00000fce87984 */ /* 0x000fe80000000800 */
[----:B------:R-:W-:Y:S04]  /*487e0*/  LDS R234, [R252+0xf000] ;  /* 0x00f00000fcea7984 */ /* 0x000fe80000000800 */
[----:B------:R-:W-:Y:S04]  /*487f0*/  LDS R233, [R3+0xe000] ;  /* 0x00e0000003e97984 */ /* 0x000fe80000000800 */
[----:B------:R-:W1:Y:S01]  /*48800*/  LDS R235, [R3+0xf000] ;  /* 0x00f0000003eb7984 */ /* 0x000e620000000800 */
[----:B----4-:R-:W-:Y:S03]  /*48810*/  HMMA.1688.F32.TF32 R176, R240, R60, R176 ;  /* 0x0000003cf0b0723c */ /* 0x010fe600000810b0 */
[----:B------:R-:W-:Y:S04]  /*48820*/  LDS R64, [R252+0x10000] ;  /* 0x01000000fc407984 */ /* 0x000fe80000000800 */
[----:B------:R-:W-:Y:S01]  /*48830*/  LDS R65, [R3+0x10000] ;  /* 0x0100000003417984 */ /* 0x000fe20000000800 */
        /* <DEDUP_REMOVED lines=29> */
[----:B------:R-:W-:Y:S04]  /*48a10*/  STL.64 [R1+0x50], R84 ;  /* 0x0000505401007387 */ /* 0x000fe80000100a00 */
[----:B------:R-:W-:Y:S04]  /*48a20*/  STL.64 [R1+0x58], R86 ;  /* 0x0000585601007387 */ /* 0x000fe80000100a00 */
[----:B------:R1:W-:Y:S01]  /*48a30*/  STL.64 [R1+0x40], R80 ;  /* 0x0000405001007387 */ /* 0x0003e20000100a00 */
[----:B------:R-:W-:-:S03]  /*48a40*/  MOV R77, R245 ;  /* 0x000000f5004d7202 */ /* 0x000fc60000000f00 */
[----:B------:R2:W-:Y:S01]  /*48a50*/  STL.64 [R1+0x48], R82 ;  /* 0x0000485201007387 */ /* 0x0005e20000100a00 */
[----:B------:R-:W-:-:S03]  /*48a60*/  IMAD.MOV.U32 R78, RZ, RZ, R246 ;  /* 0x000000ffff4e7224 */ /* 0x000fc600078e00f6 */
[----:B------:R-:W4:Y:S01]  /*48a70*/  LDL.LU R244, [R1+0x3024] ;  /* 0x0030240001f47983 */ /* 0x000f220000300800 */
[----:B------:R-:W-:-:S03]  /*48a80*/  IMAD.MOV.U32 R79, RZ, RZ, R247 ;  /* 0x000000ffff4f7224 */ /* 0x000fc600078e00f7 */
[----:B------:R1:W-:Y:S04]  /*48a90*/  STL.64 [R1+0x30], R72 ;  /* 0x0000304801007387 */ /* 0x0003e80000100a00 */
[----:B------:R1:W-:Y:S04]  /*48aa0*/  STL.64 [R1+0x38], R74 ;  /* 0x0000384a01007387 */ /* 0x0003e80000100a00 */
[----:B------:R-:W3:Y:S04]  /*48ab0*/  LDL.LU R245, [R1+0x3020] ;  /* 0x0030200001f57983 */ /* 0x000ee80000300800 */
[----:B------:R-:W3:Y:S04]  /*48ac0*/  LDL.LU R246, [R1+0x301c] ;  /* 0x00301c0001f67983 */ /* 0x000ee80000300800 */
[----:B------:R-:W3:Y:S01]  /*48ad0*/  LDL.LU R247, [R1+0x3018] ;  /* 0x0030180001f77983 */ /* 0x000ee20000300800 */
        /* <DEDUP_REMOVED lines=8> */
[----:B------:R-:W-:Y:S01]  /*48b60*/  IMAD.MOV.U32 R84, RZ, RZ, R22 ;  /* 0x000000ffff547224 */ /* 0x000fe200078e0016 */
[----:B------:R-:W-:Y:S01]  /*48b70*/  MOV R85, R18 ;  /* 0x0000001200557202 */ /* 0x000fe20000000f00 */
[----:B------:R-:W-:Y:S01]  /*48b80*/  IMAD.MOV.U32 R86, RZ, RZ, R14 ;  /* 0x000000ffff567224 */ /* 0x000fe200078e000e */
[----:B------:R-:W2:Y:S01]  /*48b90*/  LDL.LU R22, [R1+0x3004] ;  /* 0x0030040001167983 */ /* 0x000ea20000300800 */
[----:B------:R-:W-:-:S03]  /*48ba0*/  IMAD.MOV.U32 R87, RZ, RZ, R6 ;  /* 0x000000ffff577224 */ /* 0x000fc600078e0006 */
[----:B------:R-:W2:Y:S01]  /*48bb0*/  LDL.LU R18, [R1+0x3000] ;  /* 0x0030000001127983 */ /* 0x000ea20000300800 */
[----:B------:R-:W-:Y:S01]  /*48bc0*/  IMAD.MOV.U32 R92, RZ, RZ, R71 ;  /* 0x000000ffff5c7224 */ /* 0x000fe200078e0047 */
[----:B------:R-:W-:Y:S02]  /*48bd0*/  MOV R93, R70 ;  /* 0x00000046005d7202 */ /* 0x000fe40000000f00 */
[----:B------:R-:W2:Y:S01]  /*48be0*/  LDL.LU R14, [R1+0x2ffc] ;  /* 0x002ffc00010e7983 */ /* 0x000ea20000300800 */
[----:B------:R-:W-:-:S03]  /*48bf0*/  IMAD.MOV.U32 R94, RZ, RZ, R69 ;  /* 0x000000ffff5e7224 */ /* 0x000fc600078e0045 */
[----:B------:R-:W2:Y:S01]  /*48c00*/  LDL.LU R6, [R1+0x2ff8] ;  /* 0x002ff80001067983 */ /* 0x000ea20000300800 */
[----:B------:R-:W-:-:S03]  /*48c10*/  IMAD.MOV.U32 R95, RZ, RZ, R68 ;  /* 0x000000ffff5f7224 */ /* 0x000fc600078e0044 */
[----:B------:R-:W2:Y:S04]  /*48c20*/  LDL.LU R71, [R1+0x2ff4] ;  /* 0x002ff40001477983 */ /* 0x000ea80000300800 */
[----:B------:R-:W2:Y:S04]  /*48c30*/  LDL.LU R70, [R1+0x2ff0] ;  /* 0x002ff00001467983 */ /* 0x000ea80000300800 */
[----:B------:R-:W2:Y:S04]  /*48c40*/  LDL.LU R69, [R1+0x2fec] ;  /* 0x002fec0001457983 */ /* 0x000ea80000300800 */
[----:B------:R-:W2:Y:S01]  /*48c50*/  LDL.LU R68, [R1+0x2fe8] ;  /* 0x002fe80001447983 */ /* 0x000ea20000300800 */
[----:B----4-:R-:W-:-:S02]  /*48c60*/  IMAD.MOV.U32 R99, RZ, RZ, R244 ;  /* 0x000000ffff637224 */ /* 0x010fc400078e00f4 */
[----:B---3--:R-:W-:Y:S01]  /*48c70*/  IMAD.MOV.U32 R98, RZ, RZ, R245 ;  /* 0x000000ffff627224 */ /* 0x008fe200078e00f5 */
[----:B------:R-:W-:Y:S01]  /*48c80*/  MOV R97, R246 ;  /* 0x000000f600617202 */ /* 0x000fe20000000f00 */
[----:B------:R-:W-:Y:S02]  /*48c90*/  IMAD.MOV.U32 R96, RZ, RZ, R247 ;  /* 0x000000ffff607224 */ /* 0x000fe400078e00f7 */
[----:B------:R-:W3:Y:S04]  /*48ca0*/  LDL.LU R247, [R1+0x2fe4] ;  /* 0x002fe40001f77983 */ /* 0x000ee80000300800 */
[----:B------:R-:W4:Y:S04]  /*48cb0*/  LDL.LU R246, [R1+0x2fe0] ;  /* 0x002fe00001f67983 */ /* 0x000f280000300800 */
[----:B------:R-:W4:Y:S04]  /*48cc0*/  LDL.LU R245, [R1+0x2fdc] ;  /* 0x002fdc0001f57983 */ /* 0x000f280000300800 */
[----:B------:R-:W4:Y:S01]  /*48cd0*/  LDL.LU R244, [R1+0x2fd8] ;  /* 0x002fd80001f47983 */ /* 0x000f220000300800 */
[----:B--2---:R-:W-:Y:S01]  /*48ce0*/  MOV R101, R250 ;  /* 0x000000fa00657202 */ /* 0x004fe20000000f00 */
[----:B------:R-:W-:-:S02]  /*48cf0*/  IMAD.MOV.U32 R100, RZ, RZ, R251 ;  /* 0x000000ffff647224 */ /* 0x000fc400078e00fb */
[----:B------:R-:W2:Y:S01]  /*48d00*/  LDL.LU R251, [R1+0x2fd4] ;  /* 0x002fd40001fb7983 */ /* 0x000ea20000300800 */
[----:B------:R-:W-:Y:S02]  /*48d10*/  IMAD.MOV.U32 R102, RZ, RZ, R249 ;  /* 0x000000ffff667224 */ /* 0x000fe400078e00f9 */
[----:B------:R-:W-:Y:S01]  /*48d20*/  IMAD.MOV.U32 R103, RZ, RZ, R248 ;  /* 0x000000ffff677224 */ /* 0x000fe200078e00f8 */
        /* <DEDUP_REMOVED lines=11> */
[----:B------:R-:W-:-:S03]  /*48de0*/  IMAD.MOV.U32 R108, RZ, RZ, R68 ;  /* 0x000000ffff6c7224 */ /* 0x000fc600078e0044 */
[----:B------:R-:W2:Y:S01]  /*48df0*/  LDL.LU R124, [R1] ;  /* 0x00000000017c7983 */ /* 0x000ea20000300800 */
        /* <DEDUP_REMOVED lines=14> */
[----:B------:R-:W-:Y:S01]  /*48ee0*/  MOV R89, R26 ;  /* 0x0000001a00597202 */ /* 0x000fe20000000f00 */
[----:B------:R-:W-:Y:S02]  /*48ef0*/  IMAD.MOV.U32 R88, RZ, RZ, R23 ;  /* 0x000000ffff587224 */ /* 0x000fe400078e0017 */
[----:B------:R-:W-:Y:S02]  /*48f00*/  IMAD.MOV.U32 R90, RZ, RZ, R27 ;  /* 0x000000ffff5a7224 */ /* 0x000fe400078e001b */
[----:B------:R-:W-:Y:S02]  /*48f10*/  IMAD.MOV.U32 R91, RZ, RZ, R19 ;  /* 0x000000ffff5b7224 */ /* 0x000fe400078e0013 */
[----:B------:R-:W-:Y:S01]  /*48f20*/  IMAD.MOV.U32 R72, RZ, RZ, R15 ;  /* 0x000000ffff487224 */ /* 0x000fe200078e000f */
[----:B------:R-:W-:Y:S01]  /*48f30*/  MOV R73, R7 ;  /* 0x0000000700497202 */ /* 0x000fe20000000f00 */
[----:B------:R-:W-:-:S02]  /*48f40*/  IMAD.MOV.U32 R74, RZ, RZ, R10 ;  /* 0x000000ffff4a7224 */ /* 0x000fc400078e000a */
[----:B------:R-:W-:Y:S02]  /*48f50*/  IMAD.MOV.U32 R75, RZ, RZ, R11 ;  /* 0x000000ffff4b7224 */ /* 0x000fe400078e000b */
[----:B---3--:R-:W-:Y:S02]  /*48f60*/  IMAD.MOV.U32 R115, RZ, RZ, R247 ;  /* 0x000000ffff737224 */ /* 0x008fe400078e00f7 */
[----:B----4-:R-:W-:Y:S01]  /*48f70*/  IMAD.MOV.U32 R114, RZ, RZ, R246 ;  /* 0x000000ffff727224 */ /* 0x010fe200078e00f6 */
[----:B------:R-:W-:Y:S01]  /*48f80*/  MOV R113, R245 ;  /* 0x000000f500717202 */ /* 0x000fe20000000f00 */
[----:B------:R-:W-:Y:S02]  /*48f90*/  IMAD.MOV.U32 R112, RZ, RZ, R244 ;  /* 0x000000ffff707224 */ /* 0x000fe400078e00f4 */
[----:B------:R-:W3:Y:S04]  /*48fa0*/  LDL.LU R244, [R1+0x2fb4] ;  /* 0x002fb40001f47983 */ /* 0x000ee80000300800 */
[----:B------:R-:W3:Y:S04]  /*48fb0*/  LDL.LU R245, [R1+0x2fb0] ;  /* 0x002fb00001f57983 */ /* 0x000ee80000300800 */
[----:B------:R-:W3:Y:S04]  /*48fc0*/  LDL.LU R246, [R1+0x2fac] ;  /* 0x002fac0001f67983 */ /* 0x000ee80000300800 */
[----:B------:R-:W3:Y:S04]  /*48fd0*/  LDL.LU R247, [R1+0x2fa8] ;  /* 0x002fa80001f77983 */ /* 0x000ee80000300800 */
[----:B------:R-:W4:Y:S01]  /*48fe0*/  LDL.LU R120, [R1+0x1c0] ;  /* 0x0001c00001787983 */ /* 0x000f220000300800 */
[----:B--2---:R-:W-:-:S03]  /*48ff0*/  IMAD.MOV.U32 R116, RZ, RZ, R248 ;  /* 0x000000ffff747224 */ /* 0x004fc600078e00f8 */
[----:B------:R-:W4:Y:S01]  /*49000*/  LDL.LU R121, [R1+0x1c4] ;  /* 0x0001c40001797983 */ /* 0x000f220000300800 */
[----:B------:R-:W-:-:S03]  /*49010*/  MOV R117, R249 ;  /* 0x000000f900757202 */ /* 0x000fc60000000f00 */
[----:B------:R-:W4:Y:S01]  /*49020*/  LDL.LU R122, [R1+0x1c8] ;  /* 0x0001c800017a7983 */ /* 0x000f220000300800 */
[----:B------:R-:W-:-:S03]  /*49030*/  IMAD.MOV.U32 R118, RZ, RZ, R250 ;  /* 0x000000ffff767224 */ /* 0x000fc600078e00fa */
[----:B------:R-:W4:Y:S01]  /*49040*/  LDL.LU R123, [R1+0x1cc] ;  /* 0x0001cc00017b7983 */ /* 0x000f220000300800 */
        /* <DEDUP_REMOVED lines=16> */
[----:B------:R-:W3:Y:S01]  /*49150*/  LDL.LU R11, [R1+0x2f68] ;  /* 0x002f6800010b7983 */ /* 0x000ee20000300800 */
        /* <DEDUP_REMOVED lines=15> */
[----:B------:R-:W4:Y:S02]  /*49250*/  LDS R243, [R3+0xf080] ;  /* 0x00f0800003f37984 */ /* 0x000f240000000800 */
[----:B----4-:R-:W-:Y:S08]  /*49260*/  HMMA.1688.F32.TF32 R120, R240, R66, R120 ;  /* 0x00000042f078723c */ /* 0x010ff00000081078 */
[C---:B--2---:R-:W-:Y:S08]  /*49270*/  HMMA.1688.F32.TF32 R128, R232.reuse, R22, R128 ;  /* 0x00000016e880723c */ /* 0x044ff00000081080 */
[C---:B---3--:R-:W-:Y:S08]  /*49280*/  HMMA.1688.F32.TF32 R132, R232.reuse, R26, R132 ;  /* 0x0000001ae884723c */ /* 0x048ff00000081084 */
[C---:B------:R-:W-:Y:S08]  /*49290*/  HMMA.1688.F32.TF32 R248, R232.reuse, R14, R248 ;  /* 0x0000000ee8f8723c */ /* 0x040ff000000810f8 */
[C---:B------:R-:W-:Y:S07]  /*492a0*/  HMMA.1688.F32.TF32 R124, R232.reuse, R18, R124 ;  /* 0x00000012e87c723c */ /* 0x040fee000008107c */
[----:B------:R-:W-:Y:S04]  /*492b0*/  STL.64 [R1+0x20], R132 ;  /* 0x0000208401007387 */ /* 0x000fe80000100a00 */
[----:B------:R-:W-:Y:S04]  /*492c0*/  STL.64 [R1+0x28], R134 ;  /* 0x0000288601007387 */ /* 0x000fe80000100a00 */
[----:B------:R-:W-:Y:S04]  /*492d0*/  STL.64 [R1+0x10], R128 ;  /* 0x0000108001007387 */ /* 0x000fe80000100a00 */
[----:B------:R1:W-:Y:S04]  /*492e0*/  STL.64 [R1+0x18], R130 ;  /* 0x0000188201007387 */ /* 0x0003e80000100a00 */
[----:B------:R2:W-:Y:S04]  /*492f0*/  STL [R1+0x2da4], R248 ;  /* 0x002da4f801007387 */ /* 0x0005e80000100800 */
[----:B------:R-:W-:Y:S04]  /*49300*/  STL.64 [R1], R124 ;  /* 0x0000007c01007387 */ /* 0x000fe80000100a00 */
[----:B------:R3:W-:Y:S01]  /*49310*/  STL.64 [R1+0x8], R126 ;  /* 0x0000087e01007387 */ /* 0x0007e20000100a00 */
[----:B-1----:R-:W-:Y:S03]  /*49320*/  HMMA.1688.F32.TF32 R128, R232, R10, R244 ;  /* 0x0000000ae880723c */ /* 0x002fe600000810f4 */
[----:B------:R1:W-:Y:S01]  /*49330*/  STL [R1+0x2da0], R249 ;  /* 0x002da0f901007387 */ /* 0x0003e20000100800 */
[----:B--2---:R-:W-:-:S03]  /*49340*/  IMAD.MOV.U32 R248, RZ, RZ, R120 ;  /* 0x000000fffff87224 */ /* 0x004fc600078e0078 */
[----:B------:R2:W-:Y:S04]  /*49350*/  STL [R1+0x2d9c], R250 ;  /* 0x002d9cfa01007387 */ /* 0x0005e80000100800 */
[----:B------:R4:W-:Y:S01]  /*49360*/  STL [R1+0x2d98], R251 ;  /* 0x002d98fb01007387 */ /* 0x0009e20000100800 */
[----:B---3--:R-:W-:Y:S01]  /*49370*/  HMMA.1688.F32.TF32 R124, R232, R6, R68 ;  /* 0x00000006e87c723c */ /* 0x008fe20000081044 */
[----:B-1----:R-:W-:Y:S02]  /*49380*/  MOV R249, R121 ;  /* 0x0000007900f97202 */ /* 0x002fe40000000f00 */
[----:B------:R-:W-:Y:S01]  /*49390*/  LDS R68, [R252+0xe100] ;  /* 0x00e10000fc447984 */ /* 0x000fe20000000800 */
[----:B--2---:R-:W-:-:S03]  /*493a0*/  IMAD.MOV.U32 R250, RZ, RZ, R122 ;  /* 0x000000fffffa7224 */ /* 0x004fc600078e007a */
[----:B------:R-:W-:Y:S01]  /*493b0*/  LDS R70, [R252+0xf100] ;  /* 0x00f10000fc467984 */ /* 0x000fe20000000800 */
[----:B----4-:R-:W-:Y:S02]  /*493c0*/  IMAD.MOV.U32 R251, RZ, RZ, R123 ;  /* 0x000000fffffb7224 */ /* 0x010fe400078e007b */
[C---:B------:R-:W-:Y:S01]  /*493d0*/  HMMA.1688.F32.TF32 R120, R240.reuse, R62, R116 ;  /* 0x0000003ef078723c */ /* 0x040fe20000081074 */
[----:B------:R-:W-:Y:S04]  /*493e0*/  STL.64 [R1+0x7a0], R128 ;  /* 0x0007a08001007387 */ /* 0x000fe80000100a00 */
[----:B------:R-:W-:Y:S03]  /*493f0*/  LDS R69, [R3+0xe100] ;  /* 0x00e1000003457984 */ /* 0x000fe60000000800 */
[C---:B------:R-:W-:Y:S01]  /*49400*/  HMMA.1688.F32.TF32 R116, R240.reuse, R58, R112 ;  /* 0x0000003af074723c */ /* 0x040fe20000081070 */
[----:B------:R-:W1:Y:S04]  /*49410*/  LDS R71, [R3+0xf100] ;  /* 0x00f1000003477984 */ /* 0x000e680000000800 */
[----:B------:R-:W-:Y:S03]  /*49420*/  LDS R232, [R252+0xe180] ;  /* 0x00e18000fce87984 */ /* 0x000fe60000000800 */
[C---:B------:R-:W-:Y:S01]  /*49430*/  HMMA.1688.F32.TF32 R112, R240.reuse, R54, R108 ;  /* 0x00000036f070723c */ /* 0x040fe2000008106c */
[----:B------:R-:W-:Y:S04]  /*49440*/  LDS R234, [R252+0xf180] ;  /* 0x00f18000fcea7984 */ /* 0x000fe80000000800 */
[----:B------:R-:W-:Y:S03]  /*49450*/  LDS R233, [R3+0xe180] ;  /* 0x00e1800003e97984 */ /* 0x000fe60000000800 */
[C---:B------:R-:W-:Y:S01]  /*49460*/  HMMA.1688.F32.TF32 R108, R240.reuse, R50, R104 ;  /* 0x00000032f06c723c */ /* 0x040fe20000081068 */
[----:B------:R-:W2:Y:S07]  /*49470*/  LDS R235, [R3+0xf180] ;  /* 0x00f1800003eb7984 */ /* 0x000eae0000000800 */
        /* <DEDUP_REMOVED lines=10> */
[----:B------:R-:W-:Y:S03]  /*49520*/  STL.64 [R1+0x1b8], R122 ;  /* 0x0001b87a01007387 */ /* 0x000fe60000100a00 */
        /* <DEDUP_REMOVED lines=20> */
[----:B------:R-:W3:Y:S04]  /*49670*/  LDL.LU R76, [R1+0x410] ;  /* 0x00041000014c7983 */ /* 0x000ee80000300800 */
[----:B------:R4:W-:Y:S04]  /*49680*/  STL.64 [R1+0x110], R80 ;  /* 0x0001105001007387 */ /* 0x0009e80000100a00 */
[----:B------:R1:W-:Y:S04]  /*49690*/  STL.64 [R1+0x118], R82 ;  /* 0x0001185201007387 */ /* 0x0003e80000100a00 */
[----:B------:R1:W-:Y:S04]  /*496a0*/  STL.64 [R1+0x100], R72 ;  /* 0x0001004801007387 */ /* 0x0003e80000100a00 */
[----:B------:R1:W-:Y:S04]  /*496b0*/  STL.64 [R1+0x108], R74 ;  /* 0x0001084a01007387 */ /* 0x0003e80000100a00 */
[----:B------:R-:W3:Y:S04]  /*496c0*/  LDL.LU R77, [R1+0x414] ;  /* 0x00041400014d7983 */ /* 0x000ee80000300800 */
[----:B------:R-:W3:Y:S04]  /*496d0*/  LDL.LU R78, [R1+0x418] ;  /* 0x00041800014e7983 */ /* 0x000ee80000300800 */
[----:B------:R-:W3:Y:S04]  /*496e0*/  LDL.LU R79, [R1+0x41c] ;  /* 0x00041c00014f7983 */ /* 0x000ee80000300800 */
[----:B----4-:R-:W2:Y:S04]  /*496f0*/  LDL.LU R80, [R1+0x420] ;  /* 0x0004200001507983 */ /* 0x010ea80000300800 */
[----:B------:R-:W2:Y:S04]  /*49700*/  LDL.LU R81, [R1+0x424] ;  /* 0x0004240001517983 */ /* 0x000ea80000300800 */
[----:B-1----:R-:W2:Y:S04]  /*49710*/  LDL.LU R82, [R1+0x428] ;  /* 0x0004280001527983 */ /* 0x002ea80000300800 */
[----:B------:R-:W2:Y:S04]  /*49720*/  LDL.LU R83, [R1+0x42c] ;  /* 0x00042c0001537983 */ /* 0x000ea80000300800 */
        /* <DEDUP_REMOVED lines=97> */
[----:B------:R-:W-:Y:S08]  /*49d40*/  HMMA.1688.F32.TF32 R152, R240, R6, R152 ;  /* 0x00000006f098723c */ /* 0x000ff00000081098 */
[C---:B------:R-:W-:Y:S07]  /*49d50*/  HMMA.1688.F32.TF32 R148, R68.reuse, R66, R148 ;  /* 0x000000424494723c */ /* 0x040fee0000081094 */
[----:B------:R-:W-:Y:S01]  /*49d60*/  STL.64 [R1+0xf0], R160 ;  /* 0x0000f0a001007387 */ /* 0x000fe20000100a00 */
[C---:B------:R-:W-:Y:S03]  /*49d70*/  HMMA.1688.F32.TF32 R136, R68.reuse, R54, R136 ;  /* 0x000000364488723c */ /* 0x040fe60000081088 */
[----:B------:R-:W-:Y:S04]  /*49d80*/  STL.64 [R1+0xf8], R162 ;  /* 0x0000f8a201007387 */ /* 0x000fe80000100a00 */
[----:B------:R-:W-:Y:S04]  /*49d90*/  STL.64 [R1+0xe0], R156 ;  /* 0x0000e09c01007387 */ /* 0x000fe80000100a00 */
[----:B------:R-:W-:Y:S01]  /*49da0*/  STL.64 [R1+0xe8], R158 ;  /* 0x0000e89e01007387 */ /* 0x000fe20000100a00 */
[C---:B------:R-:W-:Y:S03]  /*49db0*/  HMMA.1688.F32.TF32 R120, R68.reuse, R38, R120 ;  /* 0x000000264478723c */ /* 0x040fe60000081078 */
[----:B------:R-:W-:Y:S04]  /*49dc0*/  STL.64 [R1+0xd0], R152 ;  /* 0x0000d09801007387 */ /* 0x000fe80000100a00 */
        /* <DEDUP_REMOVED lines=8> */
[----:B------:R-:W-:Y:S03]  /*49e50*/  HMMA.1688.F32.TF32 R88, R68, R6, R88 ;  /* 0x000000064458723c */ /* 0x000fe60000081058 */
        /* <DEDUP_REMOVED lines=12> */
[----:B------:R-:W-:Y:S03]  /*49f20*/  HMMA.1688.F32.TF32 R72, R232, R54, R72 ;  /* 0x00000036e848723c */ /* 0x000fe60000081048 */
        /* <DEDUP_REMOVED lines=21> */
[----:B------:R-:W-:Y:S04]  /*4a080*/  LDS R68, [R252+0xe200] ;  /* 0x00e20000fc447984 */ /* 0x000fe80000000800 */
[----:B-1----:R-:W3:Y:S04]  /*4a090*/  LDL.LU R80, [R1+0x260] ;  /* 0x0002600001507983 */ /* 0x002ee80000300800 */
[----:B------:R1:W-:Y:S01]  /*4a0a0*/  STL.64 [R1+0x750], R76 ;  /* 0x0007504c01007387 */ /* 0x0003e20000100a00 */
[----:B--2---:R-:W-:-:S03]  /*4a0b0*/  IMAD.MOV.U32 R82, RZ, RZ, R0 ;  /* 0x000000ffff527224 */ /* 0x004fc600078e0000 */
[----:B------:R2:W-:Y:S01]  /*4a0c0*/  STL.64 [R1+0x758], R78 ;  /* 0x0007584e01007387 */ /* 0x0005e20000100a00 */
[----:B------:R-:W-:-:S03]  /*4a0d0*/  MOV R83, R2 ;  /* 0x0000000200537202 */ /* 0x000fc60000000f00 */
[----:B------:R4:W-:Y:S04]  /*4a0e0*/  STL.64 [R1+0x740], R72 ;  /* 0x0007404801007387 */ /* 0x0009e80000100a00 */
[----:B------:R1:W-:Y:S04]  /*4a0f0*/  STL.64 [R1+0x748], R74 ;  /* 0x0007484a01007387 */ /* 0x0003e80000100a00 */
        /* <DEDUP_REMOVED lines=21> */
[----:B--2---:R-:W2:Y:S04]  /*4a250*/  LDL.LU R78, [R1+0x2d8] ;  /* 0x0002d800014e7983 */ /* 0x004ea80000300800 */
        /* <DEDUP_REMOVED lines=77> */
[----:B----4-:R-:W4:Y:S04]  /*4a730*/  LDL.LU R72, [R1+0x2c0] ;  /* 0x0002c00001487983 */ /* 0x010f280000300800 */
[----:B------:R-:W4:Y:S04]  /*4a740*/  LDL.LU R73, [R1+0x2c4] ;  /* 0x0002c40001497983 */ /* 0x000f280000300800 */
[----:B------:R-:W4:Y:S04]  /*4a750*/  LDL.LU R74, [R1+0x2c8] ;  /* 0x0002c800014a7983 */ /* 0x000f280000300800 */
[----:B------:R-:W4:Y:S04]  /*4a760*/  LDL.LU R75, [R1+0x2cc] ;  /* 0x0002cc00014b7983 */ /* 0x000f280000300800 */
[----:B------:R-:W-:Y:S04]  /*4a770*/  LDS R70, [R252+0xf200] ;  /* 0x00f20000fc467984 */ /* 0x000fe80000000800 */
[----:B------:R-:W-:Y:S04]  /*4a780*/  LDS R69, [R3+0xe200] ;  /* 0x00e2000003457984 */ /* 0x000fe80000000800 */
[----:B------:R-:W2:Y:S01]  /*4a790*/  LDS R71, [R3+0xf200] ;  /* 0x00f2000003477984 */ /* 0x000ea20000000800 */
[----:B---3--:R-:W-:-:S02]  /*4a7a0*/  IMAD.MOV.U32 R90, RZ, RZ, R2 ;  /* 0x000000ffff5a7224 */ /* 0x008fc400078e0002 */
[----:B------:R-:W-:Y:S01]  /*4a7b0*/  IMAD.MOV.U32 R91, RZ, RZ, R0 ;  /* 0x000000ffff5b7224 */ /* 0x000fe200078e0000 */
[----:B------:R-:W3:Y:S04]  /*4a7c0*/  LDL.LU R88, [R1+0x280] ;  /* 0x0002800001587983 */ /* 0x000ee80000300800 */
[----:B------:R-:W3:Y:S01]  /*4a7d0*/  LDL.LU R89, [R1+0x284] ;  /* 0x0002840001597983 */ /* 0x000ee20000300800 */
[----:B--2---:R-:W-:Y:S08]  /*4a7e0*/  HMMA.1688.F32.TF32 R112, R68, R58, R112 ;  /* 0x0000003a4470723c */ /* 0x004ff00000081070 */
        /* <DEDUP_REMOVED lines=10> */
[----:B------:R1:W-:Y:S01]  /*4a890*/  STL.64 [R1+0x730], R168 ;  /* 0x000730a801007387 */ /* 0x0003e20000100a00 */
[----:B------:R-:W-:Y:S01]  /*4a8a0*/  IMAD.MOV.U32 R2, RZ, RZ, R170 ;  /* 0x000000ffff027224 */ /* 0x000fe200078e00aa */
[C---:B------:R-:W-:Y:S01]  /*4a8b0*/  HMMA.1688.F32.TF32 R152, R232.reuse, R34, R152 ;  /* 0x00000022e898723c */ /* 0x040fe20000081098 */
[----:B------:R-:W-:Y:S02]  /*4a8c0*/  MOV R0, R171 ;  /* 0x000000ab00007202 */ /* 0x000fe40000000f00 */
[----:B------:R-:W2:Y:S04]  /*4a8d0*/  LDL.LU.64 R170, [R1+0x2f58] ;  /* 0x002f580001aa7983 */ /* 0x000ea80000300a00 */
[----:B-1----:R-:W2:Y:S04]  /*4a8e0*/  LDL.LU.64 R168, [R1+0x2f50] ;  /* 0x002f500001a87983 */ /* 0x002ea80000300a00 */
[----:B------:R-:W-:Y:S04]  /*4a8f0*/  STL.64 [R1+0x720], R164 ;  /* 0x000720a401007387 */ /* 0x000fe80000100a00 */
[----:B------:R1:W-:Y:S01]  /*4a900*/  STL.64 [R1+0x728], R166 ;  /* 0x000728a601007387 */ /* 0x0003e20000100a00 */
[C---:B------:R-:W-:Y:S03]  /*4a910*/  HMMA.1688.F32.TF32 R136, R232.reuse, R18, R136 ;  /* 0x00000012e888723c */ /* 0x040fe60000081088 */
        /* <DEDUP_REMOVED lines=52> */
[C---:B----4-:R-:W-:Y:S03]  /*4ac60*/  HMMA.1688.F32.TF32 R72, R68.reuse, R34, R72 ;  /* 0x000000224448723c */ /* 0x050fe60000081048 */
[----:B------:R-:W-:Y:S04]  /*4ac70*/  LDS R232, [R252+0xe280] ;  /* 0x00e28000fce87984 */ /* 0x000fe80000000800 */
[----:B------:R-:W-:Y:S04]  /*4ac80*/  LDS R234, [R252+0xf280] ;  /* 0x00f28000fcea7984 */ /* 0x000fe80000000800 */
[----:B-1----:R-:W4:Y:S04]  /*4ac90*/  LDL.LU.64 R122, [R1+0x2e98] ;  /* 0x002e9800017a7983 */ /* 0x002f280000300a00 */
[----:B------:R-:W4:Y:S04]  /*4aca0*/  LDL.LU.64 R120, [R1+0x2e90] ;  /* 0x002e900001787983 */ /* 0x000f280000300a00 */
        /* <DEDUP_REMOVED lines=33> */
[----:B-1----:R-:W4:Y:S04]  /*4aec0*/  LDL.LU.64 R74, [R1+0x2e18] ;  /* 0x002e1800014a7983 */ /* 0x002f280000300a00 */
[----:B------:R-:W4:Y:S04]  /*4aed0*/  LDL.LU.64 R72, [R1+0x2e10] ;  /* 0x002e100001487983 */ /* 0x000f280000300a00 */
[----:B------:R-:W-:Y:S01]  /*4aee0*/  STL.64 [R1+0x5f0], R240 ;  /* 0x0005f0f001007387 */ /* 0x000fe20000100a00 */
[C---:B------:R-:W-:Y:S03]  /*4aef0*/  HMMA.1688.F32.TF32 R92, R68.reuse, R22, R92 ;  /* 0x00000016445c723c */ /* 0x040fe6000008105c */
[----:B------:R1:W-:Y:S05]  /*4af00*/  STL.64 [R1+0x5f8], R242 ;  /* 0x0005f8f201007387 */ /* 0x0003ea0000100a00 */
[C---:B---3--:R-:W-:Y:S08]  /*4af10*/  HMMA.1688.F32.TF32 R88, R68.reuse, R18, R88 ;  /* 0x000000124458723c */ /* 0x048ff00000081058 */
[C---:B-1----:R-:W-:Y:S08]  /*4af20*/  HMMA.1688.F32.TF32 R240, R68.reuse, R26, R244 ;  /* 0x0000001a44f0723c */ /* 0x042ff000000810f4 */
[C---:B------:R-:W-:Y:S08]  /*4af30*/  HMMA.1688.F32.TF32 R84, R68.reuse, R14, R84 ;  /* 0x0000000e4454723c */ /* 0x040ff00000081054 */
[----:B------:R-:W-:Y:S07]  /*4af40*/  HMMA.1688.F32.TF32 R80, R68, R10, R80 ;  /* 0x0000000a4450723c */ /* 0x000fee0000081050 */
[----:B------:R-:W-:Y:S04]  /*4af50*/  STL.64 [R1+0x5e0], R240 ;  /* 0x0005e0f001007387 */ /* 0x000fe80000100a00 */
[----:B------:R-:W-:Y:S04]  /*4af60*/  STL.64 [R1+0x5e8], R242 ;  /* 0x0005e8f201007387 */ /* 0x000fe80000100a00 */
[----:B------:R-:W-:Y:S04]  /*4af70*/  STL.64 [R1+0x5d0], R92 ;  /* 0x0005d05c01007387 */ /* 0x000fe80000100a00 */
[----:B------:R-:W-:Y:S04]  /*4af80*/  STL.64 [R1+0x5d8], R94 ;  /* 0x0005d85e01007387 */ /* 0x000fe80000100a00 */
[----:B------:R1:W-:Y:S04]  /*4af90*/  STL.64 [R1+0x5c0], R88 ;  /* 0x0005c05801007387 */ /* 0x0003e80000100a00 */
[----:B------:R3:W-:Y:S04]  /*4afa0*/  STL.64 [R1+0x5c8], R90 ;  /* 0x0005c85a01007387 */ /* 0x0007e80000100a00 */
[----:B-1----:R-:W4:Y:S04]  /*4afb0*/  LDL.LU R88, [R1+0x510] ;  /* 0x0005100001587983 */ /* 0x002f280000300800 */
[----:B------:R-:W-:Y:S04]  /*4afc0*/  STL.64 [R1+0x5b0], R84 ;  /* 0x0005b05401007387 */ /* 0x000fe80000100a00 */
[----:B------:R-:W-:Y:S04]  /*4afd0*/  STL.64 [R1+0x5b8], R86 ;  /* 0x0005b85601007387 */ /* 0x000fe80000100a00 */
[----:B------:R1:W-:Y:S04]  /*4afe0*/  STL.64 [R1+0x250], R80 ;  /* 0x0002505001007387 */ /* 0x0003e80000100a00 */
[----:B------:R1:W-:Y:S04]  /*4aff0*/  STL.64 [R1+0x258], R82 ;  /* 0x0002585201007387 */ /* 0x0003e80000100a00 */
[----:B------:R-:W4:Y:S04]  /*4b000*/  LDL.LU R89, [R1+0x514] ;  /* 0x0005140001597983 */ /* 0x000f280000300800 */
[----:B---3--:R-:W3:Y:S04]  /*4b010*/  LDL.LU R90, [R1+0x518] ;  /* 0x00051800015a7983 */ /* 0x008ee80000300800 */
[----:B------:R-:W3:Y:S04]  /*4b020*/  LDL.LU R91, [R1+0x51c] ;  /* 0x00051c00015b7983 */ /* 0x000ee80000300800 */
[----:B------:R-:W3:Y:S04]  /*4b030*/  LDL.LU R240, [R1+0x4d0] ;  /* 0x0004d00001f07983 */ /* 0x000ee80000300800 */
[----:B------:R-:W3:Y:S01]  /*4b040*/  LDL.LU R241, [R1+0x4d4] ;  /* 0x0004d40001f17983 */ /* 0x000ee20000300800 */
[----:B--2---:R-:W-:-:S02]  /*4b050*/  IMAD.MOV.U32 R243, RZ, RZ, R76 ;  /* 0x000000fffff37224 */ /* 0x004fc400078e004c */
[----:B----4-:R-:W-:Y:S02]  /*4b060*/  IMAD.MOV.U32 R242, RZ, RZ, R72 ;  /* 0x000000fffff27224 */ /* 0x010fe400078e0048 */
[----:B------:R-:W2:Y:S04]  /*4b070*/  LDL.LU R72, [R1+0x2e0c] ;  /* 0x002e0c0001487983 */ /* 0x000ea80000300800 */
[----:B------:R-:W4:Y:S04]  /*4b080*/  LDL.LU R76, [R1+0x2e08] ;  /* 0x002e0800014c7983 */ /* 0x000f280000300800 */
[----:B------:R-:W3:Y:S04]  /*4b090*/  LDL.LU R92, [R1+0x530] ;  /* 0x00053000015c7983 */ /* 0x000ee80000300800 */
[----:B------:R-:W3:Y:S04]  /*4b0a0*/  LDL.LU R93, [R1+0x534] ;  /* 0x00053400015d7983 */ /* 0x000ee80000300800 */
[----:B------:R-:W3:Y:S04]  /*4b0b0*/  LDL.LU R94, [R1+0x538] ;  /* 0x00053800015e7983 */ /* 0x000ee80000300800 */
[----:B------:R-:W3:Y:S01]  /*4b0c0*/  LDL.LU R95, [R1+0x53c] ;  /* 0x00053c00015f7983 */ /* 0x000ee20000300800 */
[----:B-1----:R-:W-:-:S03]  /*4b0d0*/  IMAD.MOV.U32 R80, RZ, RZ, R73 ;  /* 0x000000ffff507224 */ /* 0x002fc600078e0049 */
[----:B------:R-:W3:Y:S01]  /*4b0e0*/  LDL.LU R84, [R1+0x4f0] ;  /* 0x0004f00001547983 */ /* 0x000ee20000300800 */
[----:B------:R-:W-:-:S03]  /*4b0f0*/  IMAD.MOV.U32 R81, RZ, RZ, R74 ;  /* 0x000000ffff517224 */ /* 0x000fc600078e004a */
[----:B------:R-:W3:Y:S01]  /*4b100*/  LDL.LU R85, [R1+0x4f4] ;  /* 0x0004f40001557983 */ /* 0x000ee20000300800 */
[----:B------:R-:W-:Y:S01]  /*4b110*/  IMAD.MOV.U32 R82, RZ, RZ, R75 ;  /* 0x000000ffff527224 */ /* 0x000fe200078e004b */
[----:B------:R-:W-:Y:S01]  /*4b120*/  MOV R83, R77 ;  /* 0x0000004d00537202 */ /* 0x000fe20000000f00 */
[----:B------:R-:W-:Y:S02]  /*4b130*/  IMAD.MOV.U32 R244, RZ, RZ, R78 ;  /* 0x000000fffff47224 */ /* 0x000fe400078e004e */
[----:B------:R-:W-:Y:S01]  /*4b140*/  IMAD.MOV.U32 R245, RZ, RZ, R79 ;  /* 0x000000fffff57224 */ /* 0x000fe200078e004f */
[----:B--2---:R-:W-:Y:S01]  /*4b150*/  MOV R87, R72 ;  /* 0x0000004800577202 */ /* 0x004fe20000000f00 */
[----:B----4-:R-:W-:Y:S02]  /*4b160*/  IMAD.MOV.U32 R86, RZ, RZ, R76 ;  /* 0x000000ffff567224 */ /* 0x010fe400078e004c */
        /* <DEDUP_REMOVED lines=9> */
[----:B------:R-:W2:Y:S01]  /*4b200*/  LDL.LU R247, [R1+0x4cc] ;  /* 0x0004cc0001f77983 */ /* 0x000ea20000300800 */
[----:B----4-:R-:W-:Y:S03]  /*4b210*/  HMMA.1688.F32.TF32 R68, R68, R6, R72 ;  /* 0x000000064444723c */ /* 0x010fe60000081048 */
[----:B------:R-:W-:Y:S04]  /*4b220*/  LDS R72, [R252+0xe300] ;  /* 0x00e30000fc487984 */ /* 0x000fe80000000800 */
[----:B------:R-:W-:Y:S01]  /*4b230*/  LDS R74, [R252+0xf300] ;  /* 0x00f30000fc4a7984 */ /* 0x000fe20000000800 */
[C---:B---3--:R-:W-:Y:S03]  /*4b240*/  HMMA.1688.F32.TF32 R92, R232.reuse, R62, R92 ;  /* 0x0000003ee85c723c */ /* 0x048fe6000008105c */
[----:B------:R-:W-:Y:S04]  /*4b250*/  LDS R73, [R3+0xe300] ;  /* 0x00e3000003497984 */ /* 0x000fe80000000800 */
[----:B------:R-:W1:Y:S01]  /*4b260*/  LDS R75, [R3+0xf300] ;  /* 0x00f30000034b7984 */ /* 0x000e620000000800 */
[C---:B--2---:R-:W-:Y:S07]  /*4b270*/  HMMA.1688.F32.TF32 R76, R232.reuse, R66, R76 ;  /* 0x00000042e84c723c */ /* 0x044fee000008104c */
[----:B------:R-:W-:Y:S04]  /*4b280*/  STL.64 [R1+0x580], R68 ;  /* 0x0005804401007387 */ /* 0x000fe80000100a00 */
[----:B------:R-:W-:Y:S01]  /*4b290*/  STL.64 [R1+0x588], R70 ;  /* 0x0005884601007387 */ /* 0x000fe20000100a00 */
[C---:B------:R-:W-:Y:S03]  /*4b2a0*/  HMMA.1688.F32.TF32 R88, R232.reuse, R54, R88 ;  /* 0x00000036e858723c */ /* 0x040fe60000081058 */
[----:B------:R-:W-:Y:S04]  /*4b2b0*/  LDS R68, [R252+0xe380] ;  /* 0x00e38000fc447984 */ /* 0x000fe80000000800 */
[----:B------:R-:W-:Y:S04]  /*4b2c0*/  LDS R70, [R252+0xf380] ;  /* 0x00f38000fc467984 */ /* 0x000fe80000000800 */
[----:B------:R2:W-:Y:S04]  /*4b2d0*/  STL [R1+0x2c74], R76 ;  /* 0x002c744c01007387 */ /* 0x0005e80000100800 */
[----:B------:R3:W-:Y:S04]  /*4b2e0*/  STL [R1+0x2c70], R77 ;  /* 0x002c704d01007387 */ /* 0x0007e80000100800 */
[----:B------:R4:W-:Y:S04]  /*4b2f0*/  STL [R1+0x2c6c], R78 ;  /* 0x002c6c4e01007387 */ /* 0x0009e80000100800 */
[----:B------:R1:W-:Y:S04]  /*4b300*/  STL [R1+0x2c68], R79 ;  /* 0x002c684f01007387 */ /* 0x0003e80000100800 */
[----:B--2---:R-:W2:Y:S04]  /*4b310*/  LDL.LU R76, [R1+0x520] ;  /* 0x00052000014c7983 */ /* 0x004ea80000300800 */
[----:B---3--:R-:W2:Y:S04]  /*4b320*/  LDL.LU R77, [R1+0x524] ;  /* 0x00052400014d7983 */ /* 0x008ea80000300800 */
[----:B----4-:R-:W2:Y:S04]  /*4b330*/  LDL.LU R78, [R1+0x528] ;  /* 0x00052800014e7983 */ /* 0x010ea80000300800 */
[----:B-1----:R-:W2:Y:S04]  /*4b340*/  LDL.LU R79, [R1+0x52c] ;  /* 0x00052c00014f7983 */ /* 0x002ea80000300800 */
[----:B------:R-:W-:Y:S04]  /*4b350*/  STL.64 [R1+0x530], R92 ;  /* 0x0005305c01007387 */ /* 0x000fe80000100a00 */
[----:B------:R1:W-:Y:S01]  /*4b360*/  STL.64 [R1+0x538], R94 ;  /* 0x0005385e01007387 */ /* 0x0003e20000100a00 */
[C---:B------:R-:W-:Y:S03]  /*4b370*/  HMMA.1688.F32.TF32 R84, R232.reuse, R46, R84 ;  /* 0x0000002ee854723c */ /* 0x040fe60000081054 */
[----:B------:R-:W-:Y:S04]  /*4b380*/  LDS R69, [R3+0xe380] ;  /* 0x00e3800003457984 */ /* 0x000fe80000000800 */
[----:B------:R-:W3:Y:S04]  /*4b390*/  LDS R71, [R3+0xf380] ;  /* 0x00f3800003477984 */ /* 0x000ee80000000800 */
[----:B-1----:R-:W4:Y:S04]  /*4b3a0*/  LDL.LU.64 R94, [R1+0x2de0] ;  /* 0x002de000015e7983 */ /* 0x002f280000300a00 */
[----:B------:R-:W4:Y:S01]  /*4b3b0*/  LDL.LU.64 R92, [R1+0x2dd8] ;  /* 0x002dd800015c7983 */ /* 0x000f220000300a00 */
[----:B--2---:R-:W-:Y:S11]  /*4b3c0*/  HMMA.1688.F32.TF32 R76, R232, R58, R76 ;  /* 0x0000003ae84c723c */ /* 0x004ff6000008104c */
[----:B------:R-:W-:Y:S11]  /*4b3d0*/  @!UPT UIADD3 URZ, URZ, URZ, URZ ;  /* 0x0000003f3f3ff290 */ /* 0x000ff6000fffe03f */
[----:B------:R-:W-:Y:S01]  /*4b3e0*/  @!UPT UIADD3 URZ, URZ, URZ, URZ ;  /* 0x0000003f3f3ff290 */ /* 0x000fe2000fffe03f */
[----:B------:R1:W-:Y:S04]  /*4b3f0*/  STL.64 [R1+0x520], R76 ;  /* 0x0005204c01007387 */ /* 0x0003e80000100a00 */
[----:B------:R2:W-:Y:S04]  /*4b400*/  STL.64 [R1+0x528], R78 ;  /* 0x0005284e01007387 */ /* 0x0005e80000100a00 */
[----:B------:R3:W-:Y:S01]  /*4b410*/  STL [R1+0x510], R88 ;  /* 0x0005105801007387 */ /* 0x0007e20000100800 */
[----:B-1----:R-:W-:Y:S01]  /*4b420*/  MOV R77, R90 ;  /* 0x0000005a004d7202 */ /* 0x002fe20000000f00 */
[----:B------:R-:W-:-:S02]  /*4b430*/  IMAD.MOV.U32 R76, RZ, RZ, R89 ;  /* 0x000000ffff4c7224 */ /* 0x000fc400078e0059 */
[----:B--2---:R-:W-:Y:S02]  /*4b440*/  IMAD.MOV.U32 R78, RZ, RZ, R91 ;  /* 0x000000ffff4e7224 */ /* 0x004fe400078e005b */
[----:B------:R-:W2:Y:S04]  /*4b450*/  LDL.LU.64 R90, [R1+0x2dd0] ;  /* 0x002dd000015a7983 */ /* 0x000ea80000300a00 */
[----:B---3--:R-:W2:Y:S04]  /*4b460*/  LDL.LU.64 R88, [R1+0x2dc8] ;  /* 0x002dc80001587983 */ /* 0x008ea80000300a00 */
[----:B------:R-:W-:Y:S04]  /*4b470*/  STL [R1+0x2c80], R78 ;  /* 0x002c804e01007387 */ /* 0x000fe80000100800 */
[----:B------:R-:W-:Y:S04]  /*4b480*/  STL [R1+0x2c7c], R77 ;  /* 0x002c7c4d01007387 */ /* 0x000fe80000100800 */
[----:B------:R1:W-:Y:S04]  /*4b490*/  STL [R1+0x2c78], R76 ;  /* 0x002c784c01007387 */ /* 0x0003e80000100800 */
[----:B-1----:R-:W3:Y:S04]  /*4b4a0*/  LDL.LU R76, [R1+0x500] ;  /* 0x00050000014c7983 */ /* 0x002ee80000300800 */
[----:B------:R-:W3:Y:S04]  /*4b4b0*/  LDL.LU R77, [R1+0x504] ;  /* 0x00050400014d7983 */ /* 0x000ee80000300800 */
[----:B------:R-:W3:Y:S04]  /*4b4c0*/  LDL.LU R78, [R1+0x508] ;  /* 0x00050800014e7983 */ /* 0x000ee80000300800 */
[----:B------:R-:W3:Y:S01]  /*4b4d0*/  LDL.LU R79, [R1+0x50c] ;  /* 0x00050c00014f7983 */ /* 0x000ee20000300800 */
[C---:B------:R-:W-:Y:S08]  /*4b4e0*/  HMMA.1688.F32.TF32 R80, R232.reuse, R42, R80 ;  /* 0x0000002ae850723c */ /* 0x040ff00000081050 */
[----:B---3--:R-:W-:Y:S11]  /*4b4f0*/  HMMA.1688.F32.TF32 R76, R232, R50, R76 ;  /* 0x00000032e84c723c */ /* 0x008ff6000008104c */
[----:B------:R-:W-:Y:S11]  /*4b500*/  @!UPT UIADD3 URZ, URZ, URZ, URZ ;  /* 0x0000003f3f3ff290 */ /* 0x000ff6000fffe03f */
[----:B------:R-:W-:Y:S01]  /*4b510*/  @!UPT UIADD3 URZ, URZ, URZ, URZ ;  /* 0x0000003f3f3ff290 */ /* 0x000fe2000fffe03f */
[----:B------:R1:W-:Y:S04]  /*4b520*/  STL.64 [R1+0x500], R76 ;  /* 0x0005004c01007387 */ /* 0x0003e80000100a00 */
[----:B------:R3:W-:Y:S04]  /*4b530*/  STL.64 [R1+0x508], R78 ;  /* 0x0005084e01007387 */ /* 0x0007e80000100a00 */
[----:B------:R2:W-:Y:S01]  /*4b540*/  STL [R1+0x4f0], R84 ;  /* 0x0004f05401007387 */ /* 0x0005e20000100800 */
[----:B-1----:R-:W-:Y:S01]  /*4b550*/  IMAD.MOV.U32 R77, RZ, RZ, R86 ;  /* 0x000000ffff4d7224 */ /* 0x002fe200078e0056 */
[----:B------:R-:W-:-:S02]  /*4b560*/  MOV R76, R87 ;  /* 0x00000057004c7202 */ /* 0x000fc40000000f00 */
[----:B------:R-:W4:Y:S01]  /*4b570*/  LDL.LU.64 R86, [R1+0x2dc0] ;  /* 0x002dc00001567983 */ /* 0x000f220000300a00 */
[----:B---3--:R-:W-:-:S03]  /*4b580*/  IMAD.MOV.U32 R78, RZ, RZ, R85 ;  /* 0x000000ffff4e7224 */ /* 0x008fc600078e0055 */
[----:B--2---:R-:W4:Y:S04]  /*4b590*/  LDL.LU.64 R84, [R1+0x2db8] ;  /* 0x002db80001547983 */ /* 0x004f280000300a00 */
[----:B------:R-:W-:Y:S04]  /*4b5a0*/  STL.64 [R1+0x4e0], R80 ;  /* 0x0004e05001007387 */ /* 0x000fe80000100a00 */
[----:B------:R1:W-:Y:S04]  /*4b5b0*/  STL.64 [R1+0x4e8], R82 ;  /* 0x0004e85201007387 */ /* 0x0003e80000100a00 */
[----:B-1----:R-:W2:Y:S04]  /*4b5c0*/  LDL.LU.64 R82, [R1+0x2db0] ;  /* 0x002db00001527983 */ /* 0x002ea80000300a00 */
[----:B------:R-:W2:Y:S01]  /*4b5d0*/  LDL.LU.64 R80, [R1+0x2da8] ;  /* 0x002da80001507983 */ /* 0x000ea20000300a00 */
[C---:B------:R-:W-:Y:S11]  /*4b5e0*/  HMMA.1688.F32.TF32 R240, R232.reuse, R38, R240 ;  /* 0x00000026e8f0723c */ /* 0x040ff600000810f0 */
[----:B------:R-:W-:Y:S11]  /*4b5f0*/  @!UPT UIADD3 URZ, URZ, URZ, URZ ;  /* 0x0000003f3f3ff290 */ /* 0x000ff6000fffe03f */
[----:B------:R-:W-:Y:S01]  /*4b600*/  @!UPT UIADD3 URZ, URZ, URZ, URZ ;  /* 0x0000003f3f3ff290 */ /* 0x000fe2000fffe03f */
[----:B------:R-:W-:Y:S04]  /*4b610*/  STL.64 [R1+0x4d0], R240 ;  /* 0x0004d0f001007387 */ /* 0x000fe80000100a00 */
[----:B------:R1:W-:Y:S02]  /*4b620*/  STL.64 [R1+0x4d8], R242 ;  /* 0x0004d8f201007387 */ /* 0x0003e40000100a00 */
[C---:B-1----:R-:W-:Y:S08]  /*4b630*/  HMMA.1688.F32.TF32 R240, R232.reuse, R34, R244 ;  /* 0x00000022e8f0723c */ /* 0x042ff000000810f4 */
[----:B--2---:R-:W-:Y:S11]  /*4b640*/  HMMA.1688.F32.TF32 R80, R232, R30, R80 ;  /* 0x0000001ee850723c */ /* 0x004ff60000081050 */
[----:B------:R-:W-:Y:S11]  /*4b650*/  @!UPT UIADD3 URZ, URZ, URZ, URZ ;  /* 0x0000003f3f3ff290 */ /* 0x000ff6000fffe03f */
[----:B------:R-:W-:Y:S01]  /*4b660*/  @!UPT UIADD3 URZ, URZ, URZ, URZ ;  /* 0x0000003f3f3ff290 */ /* 0x000fe2000fffe03f */
[----:B------:R-:W-:Y:S01]  /*4b670*/  STL [R1+0x7b4], R81 ;  /* 0x0007b45101007387 */ /* 0x000fe20000100800 */
[----:B------:R-:W-:-:S03]  /*4b680*/  IMAD.MOV.U32 R79, RZ, RZ, R80 ;  /* 0x000000ffff4f7224 */ /* 0x000fc600078e0050 */
[----:B------:R-:W-:Y:S04]  /*4b690*/  STL.64 [R1+0x4c0], R240 ;  /* 0x0004c0f001007387 */ /* 0x000fe80000100a00 */
[----:B------:R-:W-:Y:S04]  /*4b6a0*/  STL.64 [R1+0x4c8], R242 ;  /* 0x0004c8f201007387 */ /* 0x000fe80000100a00 */
[----:B------:R4:W-:Y:S04]  /*4b6b0*/  STL.64 [R1+0x7b8], R82 ;  /* 0x0007b85201007387 */ /* 0x0009e80000100a00 */
[----:B------:R-:W-:Y:S01]  /*4b6c0*/  STL.64 [R1+0x2c90], R78 ;  /* 0x002c904e01007387 */ /* 0x000fe20000100a00 */
[C---:B----4-:R-:W-:Y:S03]  /*4b6d0*/  HMMA.1688.F32.TF32 R80, R232.reuse, R26, R84 ;  /* 0x0000001ae850723c */ /* 0x050fe60000081054 */
[----:B------:R1:W-:Y:S05]  /*4b6e0*/  STL.64 [R1+0x2c88], R76 ;  /* 0x002c884c01007387 */ /* 0x0003ea0000100a00 */
[C---:B------:R-:W-:Y:S08]  /*4b6f0*/  HMMA.1688.F32.TF32 R84, R232.reuse, R22, R88 ;  /* 0x00000016e854723c */ /* 0x040ff00000081058 */
[C---:B------:R-:W-:Y:S08]  /*4b700*/  HMMA.1688.F32.TF32 R88, R232.reuse, R18, R92 ;  /* 0x00000012e858723c */ /* 0x040ff0000008105c */
[C---:B------:R-:W-:Y:S08]  /*4b710*/  HMMA.1688.F32.TF32 R92, R232.reuse, R14, R96 ;  /* 0x0000000ee85c723c */ /* 0x040ff00000081060 */
[C---:B------:R-:W-:Y:S08]  /*4b720*/  HMMA.1688.F32.TF32 R96, R232.reuse, R10, R100 ;  /* 0x0000000ae860723c */ /* 0x040ff00000081064 */
[----:B-1----:R-:W-:Y:S08]  /*4b730*/  HMMA.1688.F32.TF32 R76, R232, R6, R104 ;  /* 0x00000006e84c723c */ /* 0x002ff00000081068 */
        /* <DEDUP_REMOVED lines=16> */
[C---:B------:R-:W-:Y:S01]  /*4b840*/  HMMA.1688.F32.TF32 R132, R72.reuse, R38, R136 ;  /* 0x000000264884723c */ /* 0x040fe20000081088 */
[----:B------:R-:W-:Y:S04]  /*4b850*/  STL.64 [R1+0x2c58], R96 ;  /* 0x002c586001007387 */ /* 0x000fe80000100a00 */
[----:B------:R-:W-:Y:S03]  /*4b860*/  STL [R1+0x2c14], R104 ;  /* 0x002c146801007387 */ /* 0x000fe60000100800 */
[C---:B------:R-:W-:Y:S01]  /*4b870*/  HMMA.1688.F32.TF32 R136, R72.reuse, R34, R140 ;  /* 0x000000224888723c */ /* 0x040fe2000008108c */
[----:B------:R1:W-:Y:S04]  /*4b880*/  STL.64 [R1+0x5a0], R76 ;  /* 0x0005a04c01007387 */ /* 0x0003e80000100a00 */
[----:B------:R2:W-:Y:S03]  /*4b890*/  STL.64 [R1+0x5a8], R78 ;  /* 0x0005a84e01007387 */ /* 0x0005e60000100a00 */
[C---:B------:R-:W-:Y:S01]  /*4b8a0*/  HMMA.1688.F32.TF32 R140, R72.reuse, R30, R144 ;  /* 0x0000001e488c723c */ /* 0x040fe20000081090 */
[----:B------:R3:W-:Y:S04]  /*4b8b0*/  STL [R1+0x2c10], R105 ;  /* 0x002c106901007387 */ /* 0x0007e80000100800 */
[----:B------:R2:W-:Y:S03]  /*4b8c0*/  STL [R1+0x2c0c], R106 ;  /* 0x002c0c6a01007387 */ /* 0x0005e60000100800 */
[C---:B------:R-:W-:Y:S01]  /*4b8d0*/  HMMA.1688.F32.TF32 R144, R72.reuse, R26, R148 ;  /* 0x0000001a4890723c */ /* 0x040fe20000081094 */
[----:B------:R1:W-:Y:S04]  /*4b8e0*/  STL [R1+0x2c08], R107 ;  /* 0x002c086b01007387 */ /* 0x0003e80000100800 */
[----:B------:R-:W-:Y:S03]  /*4b8f0*/  STL.64 [R1+0x2ca0], R110 ;  /* 0x002ca06e01007387 */ /* 0x000fe60000100a00 */
        /* <DEDUP_REMOVED lines=10> */
[----:B------:R-:W-:Y:S07]  /*4b9a0*/  STL.64 [R1+0x2cc8], R120 ;  /* 0x002cc87801007387 */ /* 0x000fee0000100a00 */
[----:B------:R-:W-:Y:S01]  /*4b9b0*/  HMMA.1688.F32.TF32 R72, R72, R6, R168 ;  /* 0x000000064848723c */ /* 0x000fe200000810a8 */
        /* <DEDUP_REMOVED lines=23> */
[----:B------:R-:W-:Y:S04]  /*4bb30*/  STL [R1+0x2c00], R168 ;  /* 0x002c00a801007387 */ /* 0x000fe80000100800 */
        /* <DEDUP_REMOVED lines=9> */
[----:B------:R-:W4:Y:S01]  /*4bbd0*/  LDL R247, [R1+0x9c0] ;  /* 0x0009c00001f77983 */ /* 0x000f220000100800 */
[C---:B------:R-:W-:Y:S08]  /*4bbe0*/  HMMA.1688.F32.TF32 R44, R68.reuse, R46, R220 ;  /* 0x0000002e442c723c */ /* 0x040ff000000810dc */
[C---:B------:R-:W-:Y:S08]  /*4bbf0*/  HMMA.1688.F32.TF32 R192, R68.reuse, R34, R192 ;  /* 0x0000002244c0723c */ /* 0x040ff000000810c0 */
[----:B------:R-:W-:Y:S01]  /*4bc00*/  HMMA.1688.F32.TF32 R196, R68, R30, R196 ;  /* 0x0000001e44c4723c */ /* 0x000fe200000810c4 */
[----:B------:R-:W-:-:S02]  /*4bc10*/  IMAD.MOV.U32 R240, RZ, RZ, R9 ;  /* 0x000000fffff07224 */ /* 0x000fc400078e0009 */
[----:B------:R-:W-:Y:S01]  /*4bc20*/  IMAD.MOV.U32 R241, RZ, RZ, R8 ;  /* 0x000000fffff17224 */ /* 0x000fe200078e0008 */
[----:B------:R-:W-:-:S04]  /*4bc30*/  MOV R242, R5 ;  /* 0x0000000500f27202 */ /* 0x000fc80000000f00 */
[C---:B------:R-:W-:Y:S08]  /*4bc40*/  HMMA.1688.F32.TF32 R208, R68.reuse, R14, R208 ;  /* 0x0000000e44d0723c */ /* 0x040ff000000810d0 */
[----:B------:R-:W-:Y:S01]  /*4bc50*/  HMMA.1688.F32.TF32 R24, R68, R26, R200 ;  /* 0x0000001a4418723c */ /* 0x000fe200000810c8 */
[----:B------:R-:W-:Y:S01]  /*4bc60*/  IMAD.MOV.U32 R223, RZ, RZ, R44 ;  /* 0x000000ffffdf7224 */ /* 0x000fe200078e002c */
[----:B------:R-:W-:Y:S01]  /*4bc70*/  MOV R221, R46 ;  /* 0x0000002e00dd7202 */ /* 0x000fe20000000f00 */
[----:B------:R-:W-:Y:S01]  /*4bc80*/  IMAD.MOV.U32 R222, RZ, RZ, R45 ;  /* 0x000000ffffde7224 */ /* 0x000fe200078e002d */
[----:B------:R-:W-:Y:S01]  /*4bc90*/  LDS R66, [R252+0x11000] ;  /* 0x01100000fc427984 */ /* 0x000fe20000000800 */
[----:B------:R-:W-:-:S03]  /*4bca0*/  IMAD.MOV.U32 R220, RZ, RZ, R47 ;  /* 0x000000ffffdc7224 */ /* 0x000fc600078e002f */
[C---:B------:R-:W-:Y:S01]  /*4bcb0*/  HMMA.1688.F32.TF32 R52, R68.reuse, R54, R216 ;  /* 0x000000364434723c */ /* 0x040fe200000810d8 */
[----:B------:R-:W-:Y:S01]  /*4bcc0*/  IMAD.MOV.U32 R243, RZ, RZ, R4 ;  /* 0x000000fffff37224 */ /* 0x000fe200078e0004 */
[----:B------:R-:W-:Y:S06]  /*4bcd0*/  LDS R67, [R3+0x11000] ;  /* 0x0110000003437984 */ /* 0x000fec0000000800 */
[C---:B------:R-:W-:Y:S08]  /*4bce0*/  HMMA.1688.F32.TF32 R212, R68.reuse, R10, R212 ;  /* 0x0000000a44d4723c */ /* 0x040ff000000810d4 */
[C---:B------:R-:W-:Y:S01]  /*4bcf0*/  HMMA.1688.F32.TF32 R236, R68.reuse, R6, R236 ;  /* 0x0000000644ec723c */ /* 0x040fe200000810ec */
[----:B-1----:R-:W-:Y:S01]  /*4bd00*/  IMAD.MOV.U32 R76, RZ, RZ, R248 ;  /* 0x000000ffff4c7224 */ /* 0x002fe200078e00f8 */
[----:B--2---:R-:W-:Y:S01]  /*4bd10*/  MOV R78, R250 ;  /* 0x000000fa004e7202 */ /* 0x004fe20000000f00 */
[----:B------:R-:W-:Y:S01]  /*4bd20*/  IMAD.MOV.U32 R77, RZ, RZ, R249 ;  /* 0x000000ffff4d7224 */ /* 0x000fe200078e00f9 */
[----:B------:R-:W-:Y:S04]  /*4bd30*/  LDS R72, [R252+0x10080] ;  /* 0x01008000fc487984 */ /* 0x000fe80000000800 */
[C---:B------:R-:W-:Y:S01]  /*4bd40*/  HMMA.1688.F32.TF32 R180, R68.reuse, R50, R184 ;  /* 0x0000003244b4723c */ /* 0x040fe200000810b8 */
[----:B------:R-:W-:Y:S01]  /*4bd50*/  IMAD.MOV.U32 R79, RZ, RZ, R251 ;  /* 0x000000ffff4f7224 */ /* 0x000fe200078e00fb */
[----:B------:R-:W-:Y:S04]  /*4bd60*/  LDS R74, [R252+0x11080] ;  /* 0x01108000fc4a7984 */ /* 0x000fe80000000800 */
[----:B------:R-:W-:Y:S02]  /*4bd70*/  LDS R73, [R3+0x10080] ;  /* 0x0100800003497984 */ /* 0x000fe40000000800 */
[C---:B------:R-:W-:Y:S02]  /*4bd80*/  HMMA.1688.F32.TF32 R184, R68.reuse, R42, R188 ;  /* 0x0000002a44b8723c */ /* 0x040fe400000810bc */
[----:B------:R-:W-:Y:S06]  /*4bd90*/  LDS R75, [R3+0x11080] ;  /* 0x01108000034b7984 */ /* 0x000fec0000000800 */
[----:B------:R-:W-:Y:S07]  /*4bda0*/  HMMA.1688.F32.TF32 R188, R68, R38, R224 ;  /* 0x0000002644bc723c */ /* 0x000fee00000810e0 */
[----:B------:R-:W-:Y:S01]  /*4bdb0*/  IMAD.MOV.U32 R227, RZ, RZ, R24 ;  /* 0x000000ffffe37224 */ /* 0x000fe200078e0018 */
[----:B------:R-:W-:Y:S01]  /*4bdc0*/  MOV R225, R26 ;  /* 0x0000001a00e17202 */ /* 0x000fe20000000f00 */
[----:B------:R-:W-:-:S02]  /*4bdd0*/  IMAD.MOV.U32 R226, RZ, RZ, R25 ;  /* 0x000000ffffe27224 */ /* 0x000fc400078e0019 */
[----:B------:R-:W-:Y:S01]  /*4bde0*/  IMAD.MOV.U32 R224, RZ, RZ, R27 ;  /* 0x000000ffffe07224 */ /* 0x000fe200078e001b */
[----:B------:R-:W-:Y:S01]  /*4bdf0*/  HMMA.1688.F32.TF32 R200, R68, R22, R204 ;  /* 0x0000001644c8723c */ /* 0x000fe200000810cc */
[----:B------:R-:W-:-:S07]  /*4be00*/  IMAD.MOV.U32 R104, RZ, RZ, R52 ;  /* 0x000000ffff687224 */ /* 0x000fce00078e0034 */
[----:B------:R-:W-:Y:S01]  /*4be10*/  HMMA.1688.F32.TF32 R204, R68, R18, R228 ;  /* 0x0000001244cc723c */ /* 0x000fe200000810e4 */
[----:B---3--:R-:W-:Y:S01]  /*4be20*/  IMAD.MOV.U32 R105, RZ, RZ, R53 ;  /* 0x000000ffff697224 */ /* 0x008fe200078e0035 */
[----:B------:R-:W-:Y:S01]  /*4be30*/  MOV R106, R54 ;  /* 0x00000036006a7202 */ /* 0x000fe20000000f00 */
[----:B------:R-:W-:-:S05]  /*4be40*/  IMAD.MOV.U32 R107, RZ, RZ, R55 ;  /* 0x000000ffff6b7224 */ /* 0x000fca00078e0037 */
[----:B------:R-:W-:Y:S04]  /*4be50*/  STL.64 [R1+0x2d80], R106 ;  /* 0x002d806a01007387 */ /* 0x000fe80000100a00 */
[----:B------:R-:W-:Y:S04]  /*4be60*/  STL.64 [R1+0x2d78], R104 ;  /* 0x002d786801007387 */ /* 0x000fe80000100a00 */
[----:B------:R-:W-:Y:S04]  /*4be70*/  STL.64 [R1+0x2d90], R182 ;  /* 0x002d90b601007387 */ /* 0x000fe80000100a00 */
[----:B------:R-:W-:Y:S04]  /*4be80*/  STL.64 [R1+0x2d88], R180 ;  /* 0x002d88b401007387 */ /* 0x000fe80000100a00 */
[----:B----4-:R-:W1:Y:S04]  /*4be90*/  LDSM.16.M88.4 R48, [R247+0x46100] ;  /* 0x04610000f730783b */ /* 0x010e680000000200 */
[----:B------:R-:W2:Y:S04]  /*4bea0*/  LDSM.16.M88.4 R44, [R247+0x48100] ;  /* 0x04810000f72c783b */ /* 0x000ea80000000200 */
[----:B------:R-:W3:Y:S04]  /*4beb0*/  LDSM.16.M88.4 R40, [R247+0x4a100] ;  /* 0x04a10000f728783b */ /* 0x000ee80000000200 */
[----:B------:R-:W4:Y:S04]  /*4bec0*/  LDSM.16.M88.4 R36, [R247+0x4c100] ;  /* 0x04c10000f724783b */ /* 0x000f280000000200 */
[----:B------:R-:W1:Y:S04]  /*4bed0*/  LDSM.16.M88.4 R32, [R247+0x4e100] ;  /* 0x04e10000f720783b */ /* 0x000e680000000200 */
[----:B------:R-:W1:Y:S04]  /*4bee0*/  LDSM.16.M88.4 R28, [R247+0x50100] ;  /* 0x05010000f71c783b */ /* 0x000e680000000200 */
[----:B------:R-:W1:Y:S04]  /*4bef0*/  LDSM.16.M88.4 R24, [R247+0x52100] ;  /* 0x05210000f718783b */ /* 0x000e680000000200 */
[----:B------:R-:W2:Y:S04]  /*4bf00*/  LDSM.16.M88.4 R20, [R247+0x54100] ;  /* 0x05410000f714783b */ /* 0x000ea80000000200 */
[----:B------:R-:W2:Y:S04]  /*4bf10*/  LDSM.16.M88.4 R16, [R247+0x56100] ;  /* 0x05610000f710783b */ /* 0x000ea80000000200 */
[----:B------:R-:W3:Y:S04]  /*4bf20*/  LDSM.16.M88.4 R12, [R247+0x58100] ;  /* 0x05810000f70c783b */ /* 0x000ee80000000200 */
[----:B------:R-:W3:Y:S04]  /*4bf30*/  LDSM.16.M88.4 R8, [R247+0x5a100] ;  /* 0x05a10000f708783b */ /* 0x000ee80000000200 */
[----:B------:R-:W4:Y:S04]  /*4bf40*/  LDSM.16.M88.4 R4, [R247+0x5c100] ;  /* 0x05c10000f704783b */ /* 0x000f280000000200 */
[----:B------:R-:W-:Y:S04]  /*4bf50*/  LDSM.16.M88.4 R60, [R247+0x40100] ;  /* 0x04010000f73c783b */ /* 0x000fe80000000200 */
[----:B------:R-:W-:Y:S04]  /*4bf60*/  LDSM.16.M88.4 R56, [R247+0x42100] ;  /* 0x04210000f738783b */ /* 0x000fe80000000200 */
[----:B------:R-:W-:Y:S04]  /*4bf70*/  LDSM.16.M88.4 R52, [R247+0x44100] ;  /* 0x04410000f734783b */ /* 0x000fe80000000200 */
        /* <DEDUP_REMOVED lines=31> */
[----:B------:R-:W3:Y:S04]  /*4c170*/  LDL.LU R84, [R1] ;  /* 0x0000000001547983 */ /* 0x000ee80000300800 */
        /* <DEDUP_REMOVED lines=60> */
[----:B------:R-:W-:Y:S08]  /*4c540*/  HMMA.1688.F32.TF32 R76, R72, R60, R76 ;  /* 0x0000003c484c723c */ /* 0x000ff0000008104c */
        /* <DEDUP_REMOVED lines=14> */
[C---:B----4-:R-:W-:Y:S08]  /*4c630*/  HMMA.1688.F32.TF32 R68, R64.reuse, R48, R120 ;  /* 0x000000304044723c */ /* 0x050ff00000081078 */
[C---:B------:R-:W-:Y:S08]  /*4c640*/  HMMA.1688.F32.TF32 R104, R64.reuse, R44, R116 ;  /* 0x0000002c4068723c */ /* 0x040ff00000081074 */
[C---:B------:R-:W-:Y:S07]  /*4c650*/  HMMA.1688.F32.TF32 R112, R64.reuse, R40, R112 ;  /* 0x000000284070723c */ /* 0x040fee0000081070 */
[----:B------:R-:W-:Y:S04]  /*4c660*/  STL.64 [R1+0x90], R68 ;  /* 0x0000904401007387 */ /* 0x000fe80000100a00 */
[----:B------:R1:W-:Y:S02]  /*4c670*/  STL.64 [R1+0x98], R70 ;  /* 0x0000984601007387 */ /* 0x0003e40000100a00 */
[C---:B-1----:R-:W-:Y:S02]  /*4c680*/  HMMA.1688.F32.TF32 R68, R64.reuse, R36, R108 ;  /* 0x000000244044723c */ /* 0x042fe4000008106c */
[----:B------:R-:W-:Y:S04]  /*4c690*/  STL.64 [R1+0x80], R104 ;  /* 0x0000806801007387 */ /* 0x000fe80000100a00 */
[----:B------:R1:W-:Y:S04]  /*4c6a0*/  STL.64 [R1+0x88], R106 ;  /* 0x0000886a01007387 */ /* 0x0003e80000100a00 */
[----:B------:R-:W-:Y:S01]  /*4c6b0*/  STL.64 [R1+0x70], R112 ;  /* 0x0000707001007387 */ /* 0x000fe20000100a00 */
[C---:B------:R-:W-:Y:S03]  /*4c6c0*/  HMMA.1688.F32.TF32 R96, R64.reuse, R28, R96 ;  /* 0x0000001c4060723c */ /* 0x040fe60000081060 */
[----:B------:R-:W-:Y:S05]  /*4c6d0*/  STL.64 [R1+0x78], R114 ;  /* 0x0000787201007387 */ /* 0x000fea0000100a00 */
[C---:B-1----:R-:W-:Y:S04]  /*4c6e0*/  HMMA.1688.F32.TF32 R104, R64.reuse, R32, R232 ;  /* 0x000000204068723c */ /* 0x042fe800000810e8 */
[----:B------:R-:W-:Y:S04]  /*4c6f0*/  STL.64 [R1+0x60], R68 ;  /* 0x0000604401007387 */ /* 0x000fe80000100a00 */
[----:B------:R1:W-:Y:S02]  /*4c700*/  STL.64 [R1+0x68], R70 ;  /* 0x0000684601007387 */ /* 0x0003e40000100a00 */
[C---:B-1----:R-:W-:Y:S11]  /*4c710*/  HMMA.1688.F32.TF32 R68, R64.reuse, R24, R100 ;  /* 0x000000184044723c */ /* 0x042ff60000081064 */
[----:B------:R-:W-:Y:S02]  /*4c720*/  @!UPT UIADD3 URZ, URZ, URZ, URZ ;  /* 0x0000003f3f3ff290 */ /* 0x000fe4000fffe03f */
[----:B------:R-:W-:Y:S04]  /*4c730*/  STL.64 [R1+0x50], R104 ;  /* 0x0000506801007387 */ /* 0x000fe80000100a00 */
[----:B------:R-:W-:Y:S01]  /*4c740*/  STL.64 [R1+0x58], R106 ;  /* 0x0000586a01007387 */ /* 0x000fe20000100a00 */
[----:B------:R-:W-:Y:S03]  /*4c750*/  HMMA.1688.F32.TF32 R92, R64, R20, R92 ;  /* 0x00000014405c723c */ /* 0x000fe6000008105c */
[----:B------:R-:W-:Y:S04]  /*4c760*/  STL.64 [R1+0x40], R96 ;  /* 0x0000406001007387 */ /* 0x000fe80000100a00 */
[----:B------:R-:W-:Y:S04]  /*4c770*/  STL.64 [R1+0x48], R98 ;  /* 0x0000486201007387 */ /* 0x000fe80000100a00 */
[----:B------:R1:W-:Y:S01]  /*4c780*/  STL.64 [R1+0x30], R68 ;  /* 0x0000304401007387 */ /* 0x0003e20000100a00 */
[----:B------:R-:W-:-:S02]  /*4c790*/  IMAD.MOV.U32 R246, RZ, RZ, R70 ;  /* 0x000000fffff67224 */ /* 0x000fc400078e0046 */
[----:B------:R-:W-:Y:S02]  /*4c7a0*/  IMAD.MOV.U32 R247, RZ, RZ, R71 ;  /* 0x000000fffff77224 */ /* 0x000fe400078e0047 */
[----:B-1----:R-:W-:Y:S03]  /*4c7b0*/  HMMA.1688.F32.TF32 R68, R64, R16, R88 ;  /* 0x000000104044723c */ /* 0x002fe60000081058 */
[----:B------:R1:W-:Y:S04]  /*4c7c0*/  STL [R1+0x2be4], R247 ;  /* 0x002be4f701007387 */ /* 0x0003e80000100800 */
[----:B------:R2:W-:Y:S04]  /*4c7d0*/  STL [R1+0x2be0], R246 ;  /* 0x002be0f601007387 */ /* 0x0005e80000100800 */
[----:B------:R-:W-:Y:S04]  /*4c7e0*/  STL.64 [R1+0x20], R92 ;  /* 0x0000205c01007387 */ /* 0x000fe80000100a00 */
[----:B------:R-:W-:Y:S08]  /*4c7f0*/  STL.64 [R1+0x28], R94 ;  /* 0x0000285e01007387 */ /* 0x000ff00000100a00 */
[----:B------:R3:W-:Y:S01]  /*4c800*/  STL.64 [R1+0x10], R68 ;  /* 0x0000104401007387 */ /* 0x0007e20000100a00 */
[----:B-1----:R-:W-:Y:S01]  /*4c810*/  MOV R247, R70 ;  /* 0x0000004600f77202 */ /* 0x002fe20000000f00 */
[----:B--2---:R-:W-:-:S02]  /*4c820*/  IMAD.MOV.U32 R246, RZ, RZ, R71 ;  /* 0x000000fffff67224 */ /* 0x004fc400078e0047 */
[----:B---3--:R-:W-:Y:S01]  /*4c830*/  HMMA.1688.F32.TF32 R68, R64, R12, R84 ;  /* 0x0000000c4044723c */ /* 0x008fe20000081054 */
[----:B------:R-:W-:Y:S01]  /*4c840*/  IMAD.MOV.U32 R22, RZ, RZ, R76 ;  /* 0x000000ffff167224 */ /* 0x000fe200078e004c */
[----:B------:R-:W-:Y:S01]  /*4c850*/  MOV R26, R78 ;  /* 0x0000004e001a7202 */ /* 0x000fe20000000f00 */
[----:B------:R-:W-:Y:S02]  /*4c860*/  IMAD.MOV.U32 R23, RZ, RZ, R77 ;  /* 0x000000ffff177224 */ /* 0x000fe400078e004d */
[----:B------:R-:W-:-:S03]  /*4c870*/  IMAD.MOV.U32 R27, RZ, RZ, R79 ;  /* 0x000000ffff1b7224 */ /* 0x000fc600078e004f */
[C---:B------:R-:W-:Y:S08]  /*4c880*/  HMMA.1688.F32.TF32 R248, R64.reuse, R8, R248 ;  /* 0x0000000840f8723c */ /* 0x040ff000000810f8 */
[C---:B------:R-:W-:Y:S07]  /*4c890*/  HMMA.1688.F32.TF32 R240, R64.reuse, R4, R240 ;  /* 0x0000000440f0723c */ /* 0x040fee00000810f0 */
[----:B------:R-:W-:Y:S04]  /*4c8a0*/  STL.64 [R1], R68 ;  /* 0x0000004401007387 */ /* 0x000fe80000100a00 */
[----:B------:R-:W-:Y:S01]  /*4c8b0*/  STL.64 [R1+0x8], R70 ;  /* 0x0000084601007387 */ /* 0x000fe20000100a00 */
[----:B------:R-:W-:Y:S03]  /*4c8c0*/  HMMA.1688.F32.TF32 R64, R64, R244, R80 ;  /* 0x000000f44040723c */ /* 0x000fe60000081050 */
        /* <DEDUP_REMOVED lines=78> */
[C---:B----4-:R-:W-:Y:S11]  /*4cdb0*/  HMMA.1688.F32.TF32 R104, R72.reuse, R48, R124 ;  /* 0x000000304868723c */ /* 0x050ff6000008107c */
[----:B------:R-:W-:Y:S11]  /*4cdc0*/  @!UPT UIADD3 URZ, URZ, URZ, URZ ;  /* 0x0000003f3f3ff290 */ /* 0x000ff6000fffe03f */
[----:B------:R-:W-:Y:S02]  /*4cdd0*/  @!UPT UIADD3 URZ, URZ, URZ, URZ ;  /* 0x0000003f3f3ff290 */ /* 0x000fe4000fffe03f */
        /* <DEDUP_REMOVED lines=20> */
[C---:B------:R-:W-:Y:S07]  /*4cf20*/  HMMA.1688.F32.TF32 R108, R72.reuse, R28, R232 ;  /* 0x0000001c486c723c */ /* 0x040fee00000810e8 */
[----:B------:R-:W-:Y:S01]  /*4cf30*/  STL.64 [R1+0x160], R104 ;  /* 0x0001606801007387 */ /* 0x000fe20000100a00 */
[C---:B------:R-:W-:Y:S03]  /*4cf40*/  HMMA.1688.F32.TF32 R100, R72.reuse, R20, R100 ;  /* 0x000000144864723c */ /* 0x040fe60000081064 */
[----:B------:R2:W-:Y:S05]  /*4cf50*/  STL.64 [R1+0x168], R106 ;  /* 0x0001686a01007387 */ /* 0x0005ea0000100a00 */
[C---:B--2---:R-:W-:Y:S08]  /*4cf60*/  HMMA.1688.F32.TF32 R104, R72.reuse, R24, R96 ;  /* 0x000000184868723c */ /* 0x044ff00000081060 */
        /* <DEDUP_REMOVED lines=108> */
[----:B------:R-:W2:Y:S01]  /*4d630*/  LDS R75, [R3+0x11180] ;  /* 0x01118000034b7984 */ /* 0x000ea20000000800 */
[----:B------:R-:W-:-:S02]  /*4d640*/  IMAD.MOV.U32 R78, RZ, RZ, R2 ;  /* 0x000000ffff4e7224 */ /* 0x000fc400078e0002 */
[----:B------:R-:W-:Y:S01]  /*4d650*/  IMAD.MOV.U32 R79, RZ, RZ, R0 ;  /* 0x000000ffff4f7224 */ /* 0x000fe200078e0000 */
[C---:B-1----:R-:W-:Y:S08]  /*4d660*/  HMMA.1688.F32.TF32 R108, R68.reuse, R12, R108 ;  /* 0x0000000c446c723c */ /* 0x042ff0000008106c */
[C---:B--2---:R-:W-:Y:S08]  /*4d670*/  HMMA.1688.F32.TF32 R120, R68.reuse, R24, R120 ;  /* 0x000000184478723c */ /* 0x044ff00000081078 */
[C---:B---3--:R-:W-:Y:S08]  /*4d680*/  HMMA.1688.F32.TF32 R124, R68.reuse, R28, R124 ;  /* 0x0000001c447c723c */ /* 0x048ff0000008107c */
[C---:B----4-:R-:W-:Y:S08]  /*4d690*/  HMMA.1688.F32.TF32 R136, R68.reuse, R40, R136 ;  /* 0x000000284488723c */ /* 0x050ff00000081088 */
[C---:B------:R-:W-:Y:S08]  /*4d6a0*/  HMMA.1688.F32.TF32 R104, R68.reuse, R56, R152 ;  /* 0x000000384468723c */ /* 0x040ff00000081098 */
[C---:B------:R-:W-:Y:S08]  /*4d6b0*/  HMMA.1688.F32.TF32 R156, R68.reuse, R60, R156 ;  /* 0x0000003c449c723c */ /* 0x040ff0000008109c */
[C---:B------:R-:W-:Y:S08]  /*4d6c0*/  HMMA.1688.F32.TF32 R144, R68.reuse, R48, R144 ;  /* 0x000000304490723c */ /* 0x040ff00000081090 */
[C---:B------:R-:W-:Y:S07]  /*4d6d0*/  HMMA.1688.F32.TF32 R148, R68.reuse, R52, R148 ;  /* 0x000000344494723c */ /* 0x040fee0000081094 */
[----:B------:R-:W-:Y:S04]  /*4d6e0*/  STL.64 [R1+0x4b0], R156 ;  /* 0x0004b09c01007387 */ /* 0x000fe80000100a00 */
[----:B------:R-:W-:Y:S04]  /*4d6f0*/  STL.64 [R1+0x4b8], R158 ;  /* 0x0004b89e01007387 */ /* 0x000fe80000100a00 */
[----:B------:R-:W-:Y:S04]  /*4d700*/  STL.64 [R1+0x4a0], R104 ;  /* 0x0004a06801007387 */ /* 0x000fe80000100a00 */
[----:B------:R1:W-:Y:S02]  /*4d710*/  STL.64 [R1+0x4a8], R106 ;  /* 0x0004a86a01007387 */ /* 0x0003e40000100a00 */
[C---:B-1----:R-:W-:Y:S02]  /*4d720*/  HMMA.1688.F32.TF32 R104, R68.reuse, R44, R140 ;  /* 0x0000002c4468723c */ /* 0x042fe4000008108c */
[----:B------:R-:W-:Y:S04]  /*4d730*/  STL.64 [R1+0x490], R148 ;  /* 0x0004909401007387 */ /* 0x000fe80000100a00 */
[----:B------:R-:W-:Y:S04]  /*4d740*/  STL.64 [R1+0x498], R150 ;  /* 0x0004989601007387 */ /* 0x000fe80000100a00 */
[----:B------:R-:W-:Y:S01]  /*4d750*/  STL.64 [R1+0x480], R144 ;  /* 0x0004809001007387 */ /* 0x000fe20000100a00 */
[C---:B------:R-:W-:Y:S03]  /*4d760*/  HMMA.1688.F32.TF32 R132, R68.reuse, R36, R132 ;  /* 0x000000244484723c */ /* 0x040fe60000081084 */
[----:B------:R-:W-:Y:S09]  /*4d770*/  STL.64 [R1+0x488], R146 ;  /* 0x0004889201007387 */ /* 0x000ff20000100a00 */
[----:B------:R-:W-:Y:S04]  /*4d780*/  STL.64 [R1+0x470], R104 ;  /* 0x0004706801007387 */ /* 0x000fe80000100a00 */
[----:B------:R1:W-:Y:S02]  /*4d790*/  STL.64 [R1+0x478], R106 ;  /* 0x0004786a01007387 */ /* 0x0003e40000100a00 */
[C---:B-1----:R-:W-:Y:S02]  /*4d7a0*/  HMMA.1688.F32.TF32 R104, R68.reuse, R32, R128 ;  /* 0x000000204468723c */ /* 0x042fe40000081080 */
[----:B------:R-:W-:Y:S04]  /*4d7b0*/  STL.64 [R1+0x460], R136 ;  /* 0x0004608801007387 */ /* 0x000fe80000100a00 */
[----:B------:R-:W-:Y:S04]  /*4d7c0*/  STL.64 [R1+0x468], R138 ;  /* 0x0004688a01007387 */ /* 0x000fe80000100a00 */
[----:B------:R-:W-:Y:S04]  /*4d7d0*/  STL.64 [R1+0x450], R132 ;  /* 0x0004508401007387 */ /* 0x000fe80000100a00 */
[----:B------:R-:W-:Y:S09]  /*4d7e0*/  STL.64 [R1+0x458], R134 ;  /* 0x0004588601007387 */ /* 0x000ff20000100a00 */
        /* <DEDUP_REMOVED lines=11> */
[----:B-1----:R-:W-:Y:S02]  /*4d8a0*/  HMMA.1688.F32.TF32 R104, R68, R8, R232 ;  /* 0x000000084468723c */ /* 0x002fe400000810e8 */
[----:B------:R-:W-:Y:S04]  /*4d8b0*/  STL.64 [R1+0x210], R112 ;  /* 0x0002107001007387 */ /* 0x000fe80000100a00 */
[----:B------:R-:W-:Y:S04]  /*4d8c0*/  STL.64 [R1+0x218], R114 ;  /* 0x0002187201007387 */ /* 0x000fe80000100a00 */
[----:B------:R-:W-:Y:S01]  /*4d8d0*/  STL.64 [R1+0x200], R108 ;  /* 0x0002006c01007387 */ /* 0x000fe20000100a00 */
[----:B------:R-:W-:-:S03]  /*4d8e0*/  MOV R2, R98 ;  /* 0x0000006200027202 */ /* 0x000fc60000000f00 */
[----:B------:R-:W-:Y:S01]  /*4d8f0*/  STL.64 [R1+0x208], R110 ;  /* 0x0002086e01007387 */ /* 0x000fe20000100a00 */
[----:B------:R-:W-:Y:S01]  /*4d900*/  IMAD.MOV.U32 R0, RZ, RZ, R99 ;  /* 0x000000ffff007224 */ /* 0x000fe200078e0063 */
[C---:B------:R-:W-:Y:S07]  /*4d910*/  HMMA.1688.F32.TF32 R92, R72.reuse, R60, R92 ;  /* 0x0000003c485c723c */ /* 0x040fee000008105c */
[----:B------:R-:W-:Y:S04]  /*4d920*/  STL.64 [R1+0x1f0], R104 ;  /* 0x0001f06801007387 */ /* 0x000fe80000100a00 */
[----:B------:R-:W-:Y:S04]  /*4d930*/  STL.64 [R1+0x1f8], R106 ;  /* 0x0001f86a01007387 */ /* 0x000fe80000100a00 */
[----:B------:R1:W-:Y:S01]  /*4d940*/  STL.64 [R1+0x1e0], R96 ;  /* 0x0001e06001007387 */ /* 0x0003e20000100a00 */
[----:B------:R-:W-:Y:S08]  /*4d950*/  HMMA.1688.F32.TF32 R88, R72, R56, R88 ;  /* 0x000000384858723c */ /* 0x000ff00000081058 */
[----:B-1----:R-:W-:Y:S01]  /*4d960*/  HMMA.1688.F32.TF32 R96, R68, R244, R100 ;  /* 0x000000f44460723c */ /* 0x002fe20000081064 */
[----:B------:R-:W-:Y:S04]  /*4d970*/  LDS R68, [R252+0x10200] ;  /* 0x01020000fc447984 */ /* 0x000fe80000000800 */
[----:B------:R-:W-:Y:S03]  /*4d980*/  LDS R70, [R252+0x11200] ;  /* 0x01120000fc467984 */ /* 0x000fe60000000800 */
[C---:B------:R-:W-:Y:S01]  /*4d990*/  HMMA.1688.F32.TF32 R84, R72.reuse, R52, R84 ;  /* 0x000000344854723c */ /* 0x040fe20000081054 */
[----:B------:R-:W-:Y:S04]  /*4d9a0*/  LDS R69, [R3+0x10200] ;  /* 0x0102000003457984 */ /* 0x000fe80000000800 */
[----:B------:R-:W1:Y:S03]  /*4d9b0*/  LDS R71, [R3+0x11200] ;  /* 0x0112000003477984 */ /* 0x000e660000000800 */
        /* <DEDUP_REMOVED lines=10> */
[----:B--2---:R-:W2:Y:S04]  /*4da60*/  LDL.LU R84, [R1+0x250] ;  /* 0x0002500001547983 */ /* 0x004ea80000300800 */
        /* <DEDUP_REMOVED lines=29> */
[----:B-1----:R-:W4:Y:S04]  /*4dc40*/  LDL.LU R78, [R1+0x628] ;  /* 0x00062800014e7983 */ /* 0x002f280000300800 */
        /* <DEDUP_REMOVED lines=95> */
[----:B------:R-:W4:Y:S04]  /*4e240*/  LDL.LU.64 R104, [R1+0x2d78] ;  /* 0x002d780001687983 */ /* 0x000f280000300a00 */
[----:B------:R-:W-:Y:S04]  /*4e250*/  STL.64 [R1+0x3b0], R160 ;  /* 0x0003b0a001007387 */ /* 0x000fe80000100a00 */
[----:B------:R1:W-:Y:S01]  /*4e260*/  STL.64 [R1+0x3b8], R162 ;  /* 0x0003b8a201007387 */ /* 0x0003e20000100a00 */
[----:B------:R-:W-:Y:S03]  /*4e270*/  HMMA.1688.F32.TF32 R100, R72, R244, R100 ;  /* 0x000000f44864723c */ /* 0x000fe60000081064 */
        /* <DEDUP_REMOVED lines=30> */
[----:B------:R-:W2:Y:S04]  /*4e460*/  LDL.LU R72, [R1+0x610] ;  /* 0x0006100001487983 */ /* 0x000ea80000300800 */
[----:B------:R-:W-:Y:S04]  /*4e470*/  STL.64 [R1+0x230], R100 ;  /* 0x0002306401007387 */ /* 0x000fe80000100a00 */
[----:B------:R-:W-:Y:S04]  /*4e480*/  STL.64 [R1+0x238], R102 ;  /* 0x0002386601007387 */ /* 0x000fe80000100a00 */
[----:B------:R-:W2:Y:S04]  /*4e490*/  LDL.LU R73, [R1+0x614] ;  /* 0x0006140001497983 */ /* 0x000ea80000300800 */
[----:B------:R-:W2:Y:S04]  /*4e4a0*/  LDL.LU R74, [R1+0x618] ;  /* 0x00061800014a7983 */ /* 0x000ea80000300800 */
[----:B------:R-:W2:Y:S01]  /*4e4b0*/  LDL.LU R75, [R1+0x61c] ;  /* 0x00061c00014b7983 */ /* 0x000ea20000300800 */
[C---:B------:R-:W-:Y:S03]  /*4e4c0*/  HMMA.1688.F32.TF32 R128, R68.reuse, R60, R128 ;  /* 0x0000003c4480723c */ /* 0x040fe60000081080 */
[----:B------:R-:W-:Y:S04]  /*4e4d0*/  LDS R100, [R252+0x10280] ;  /* 0x01028000fc647984 */ /* 0x000fe80000000800 */
[----:B------:R-:W-:Y:S01]  /*4e4e0*/  LDS R102, [R252+0x11280] ;  /* 0x01128000fc667984 */ /* 0x000fe20000000800 */
[C---:B------:R-:W-:Y:S03]  /*4e4f0*/  HMMA.1688.F32.TF32 R124, R68.reuse, R56, R124 ;  /* 0x00000038447c723c */ /* 0x040fe6000008107c */
[----:B------:R-:W-:Y:S04]  /*4e500*/  LDS R101, [R3+0x10280] ;  /* 0x0102800003657984 */ /* 0x000fe80000000800 */
[----:B------:R-:W1:Y:S01]  /*4e510*/  LDS R103, [R3+0x11280] ;  /* 0x0112800003677984 */ /* 0x000e620000000800 */
        /* <DEDUP_REMOVED lines=32> */
[----:B------:R-:W4:Y:S01]  /*4e720*/  LDL.LU.64 R76, [R1+0x2c88] ;  /* 0x002c8800014c7983 */ /* 0x000f220000300a00 */
[C---:B------:R-:W-:Y:S08]  /*4e730*/  HMMA.1688.F32.TF32 R92, R68.reuse, R12, R92 ;  /* 0x0000000c445c723c */ /* 0x040ff0000008105c */
[C---:B------:R-:W-:Y:S08]  /*4e740*/  HMMA.1688.F32.TF32 R88, R68.reuse, R8, R88 ;  /* 0x000000084458723c */ /* 0x040ff00000081058 */
[C---:B--2---:R-:W-:Y:S11]  /*4e750*/  HMMA.1688.F32.TF32 R72, R68.reuse, R32, R72 ;  /* 0x000000204448723c */ /* 0x044ff60000081048 */
[----:B------:R-:W-:Y:S11]  /*4e760*/  @!UPT UIADD3 URZ, URZ, URZ, URZ ;  /* 0x0000003f3f3ff290 */ /* 0x000ff6000fffe03f */
[----:B------:R-:W-:Y:S01]  /*4e770*/  @!UPT UIADD3 URZ, URZ, URZ, URZ ;  /* 0x0000003f3f3ff290 */ /* 0x000fe2000fffe03f */
[----:B------:R-:W-:Y:S04]  /*4e780*/  STL.64 [R1+0x2c0], R72 ;  /* 0x0002c04801007387 */ /* 0x000fe80000100a00 */
[----:B------:R1:W-:Y:S02]  /*4e790*/  STL.64 [R1+0x2c8], R74 ;  /* 0x0002c84a01007387 */ /* 0x0003e40000100a00 */
[C---:B-1----:R-:W-:Y:S08]  /*4e7a0*/  HMMA.1688.F32.TF32 R72, R68.reuse, R28, R228 ;  /* 0x0000001c4448723c */ /* 0x042ff000000810e4 */
[C---:B------:R-:W-:Y:S08]  /*4e7b0*/  HMMA.1688.F32.TF32 R228, R68.reuse, R24, R164 ;  /* 0x0000001844e4723c */ /* 0x040ff000000810a4 */
[C---:B------:R-:W-:Y:S01]  /*4e7c0*/  HMMA.1688.F32.TF32 R164, R68.reuse, R20, R232 ;  /* 0x0000001444a4723c */ /* 0x040fe200000810e8 */
[----:B------:R-:W-:Y:S04]  /*4e7d0*/  LDS R232, [R252+0x10380] ;  /* 0x01038000fce87984 */ /* 0x000fe80000000800 */
[----:B------:R-:W-:Y:S04]  /*4e7e0*/  LDS R234, [R252+0x11380] ;  /* 0x01138000fcea7984 */ /* 0x000fe80000000800 */
[----:B------:R-:W-:Y:S04]  /*4e7f0*/  STL.64 [R1+0x2b0], R72 ;  /* 0x0002b04801007387 */ /* 0x000fe80000100a00 */
[----:B------:R1:W-:Y:S04]  /*4e800*/  STL.64 [R1+0x2b8], R74 ;  /* 0x0002b84a01007387 */ /* 0x0003e80000100a00 */
        /* <DEDUP_REMOVED lines=8> */
[----:B------:R-:W-:Y:S04]  /*4e890*/  LDS R166, [R252+0x11300] ;  /* 0x01130000fca67984 */ /* 0x000fe80000000800 */
[----:B------:R-:W-:Y:S04]  /*4e8a0*/  STL.64 [R1+0x280], R72 ;  /* 0x0002804801007387 */ /* 0x000fe80000100a00 */
[----:B------:R1:W-:Y:S04]  /*4e8b0*/  STL.64 [R1+0x288], R74 ;  /* 0x0002884a01007387 */ /* 0x0003e80000100a00 */
[----:B------:R-:W-:Y:S04]  /*4e8c0*/  LDS R165, [R3+0x10300] ;  /* 0x0103000003a57984 */ /* 0x000fe80000000800 */
[----:B------:R-:W2:Y:S01]  /*4e8d0*/  LDS R167, [R3+0x11300] ;  /* 0x0113000003a77984 */ /* 0x000ea20000000800 */
[C---:B-1----:R-:W-:Y:S03]  /*4e8e0*/  HMMA.1688.F32.TF32 R72, R68.reuse, R4, R84 ;  /* 0x000000044448723c */ /* 0x042fe60000081054 */
[----:B------:R-:W-:Y:S04]  /*4e8f0*/  STL.64 [R1+0x270], R92 ;  /* 0x0002705c01007387 */ /* 0x000fe80000100a00 */
[----:B------:R-:W-:Y:S01]  /*4e900*/  STL.64 [R1+0x278], R94 ;  /* 0x0002785e01007387 */ /* 0x000fe20000100a00 */
[----:B------:R-:W-:Y:S03]  /*4e910*/  HMMA.1688.F32.TF32 R68, R68, R244, R80 ;  /* 0x000000f44444723c */ /* 0x000fe60000081050 */
[----:B------:R1:W-:Y:S04]  /*4e920*/  STL.64 [R1+0x260], R88 ;  /* 0x0002605801007387 */ /* 0x0003e80000100a00 */
[----:B------:R1:W-:Y:S04]  /*4e930*/  STL.64 [R1+0x268], R90 ;  /* 0x0002685a01007387 */ /* 0x0003e80000100a00 */
[----:B------:R-:W2:Y:S04]  /*4e940*/  LDL.LU R80, [R1+0x4e0] ;  /* 0x0004e00001507983 */ /* 0x000ea80000300800 */
[----:B------:R-:W-:Y:S04]  /*4e950*/  STL.64 [R1+0x250], R72 ;  /* 0x0002504801007387 */ /* 0x000fe80000100a00 */
[----:B------:R-:W-:Y:S04]  /*4e960*/  STL.64 [R1+0x258], R74 ;  /* 0x0002584a01007387 */ /* 0x000fe80000100a00 */
[----:B------:R-:W2:Y:S04]  /*4e970*/  LDL.LU R81, [R1+0x4e4] ;  /* 0x0004e40001517983 */ /* 0x000ea80000300800 */
[----:B------:R-:W2:Y:S04]  /*4e980*/  LDL.LU R82, [R1+0x4e8] ;  /* 0x0004e80001527983 */ /* 0x000ea80000300800 */
[----:B------:R-:W2:Y:S04]  /*4e990*/  LDL.LU R83, [R1+0x4ec] ;  /* 0x0004ec0001537983 */ /* 0x000ea80000300800 */
[----:B------:R-:W2:Y:S01]  /*4e9a0*/  LDL.LU R84, [R1+0x4f0] ;  /* 0x0004f00001547983 */ /* 0x000ea20000300800 */
[----:B---3--:R-:W-:-:S03]  /*4e9b0*/  IMAD.MOV.U32 R85, RZ, RZ, R78 ;  /* 0x000000ffff557224 */ /* 0x008fc600078e004e */
[----:B------:R-:W3:Y:S01]  /*4e9c0*/  LDL.LU R78, [R1+0x2c80] ;  /* 0x002c8000014e7983 */ /* 0x000ee20000300800 */
[----:B----4-:R-:W-:Y:S01]  /*4e9d0*/  IMAD.MOV.U32 R86, RZ, RZ, R77 ;  /* 0x000000ffff567224 */ /* 0x010fe200078e004d */
[----:B------:R-:W-:Y:S02]  /*4e9e0*/  MOV R87, R76 ;  /* 0x0000004c00577202 */ /* 0x000fe40000000f00 */
[----:B------:R-:W4:Y:S04]  /*4e9f0*/  LDL.LU R77, [R1+0x2c7c] ;  /* 0x002c7c00014d7983 */ /* 0x000f280000300800 */
[----:B------:R-:W2:Y:S04]  /*4ea00*/  LDL.LU R76, [R1+0x2c78] ;  /* 0x002c7800014c7983 */ /* 0x000ea80000300800 */
[----:B-1----:R-:W2:Y:S04]  /*4ea10*/  LDL.LU R88, [R1+0x500] ;  /* 0x0005000001587983 */ /* 0x002ea80000300800 */
        /* <DEDUP_REMOVED lines=12> */
[----:B---3--:R-:W-:-:S02]  /*4eae0*/  IMAD.MOV.U32 R95, RZ, RZ, R78 ;  /* 0x000000ffff5f7224 */ /* 0x008fc400078e004e */
[----:B----4-:R-:W-:Y:S02]  /*4eaf0*/  IMAD.MOV.U32 R94, RZ, RZ, R77 ;  /* 0x000000ffff5e7224 */ /* 0x010fe400078e004d */
[----:B--2---:R-:W-:Y:S02]  /*4eb00*/  IMAD.MOV.U32 R93, RZ, RZ, R76 ;  /* 0x000000ffff5d7224 */ /* 0x004fe400078e004c */
[----:B------:R-:W2:Y:S04]  /*4eb10*/  LDL.LU R76, [R1+0x2c74] ;  /* 0x002c7400014c7983 */ /* 0x000ea80000300800 */
[----:B------:R-:W2:Y:S04]  /*4eb20*/  LDL.LU R77, [R1+0x2c70] ;  /* 0x002c7000014d7983 */ /* 0x000ea80000300800 */
[----:B------:R-:W2:Y:S04]  /*4eb30*/  LDL.LU R78, [R1+0x2c6c] ;  /* 0x002c6c00014e7983 */ /* 0x000ea80000300800 */
[----:B------:R-:W-:Y:S04]  /*4eb40*/  STL.64 [R1+0x2a50], R70 ;  /* 0x002a504601007387 */ /* 0x000fe80000100a00 */
[----:B------:R1:W-:Y:S02]  /*4eb50*/  STL.64 [R1+0x2a48], R68 ;  /* 0x002a484401007387 */ /* 0x0003e40000100a00 */
[----:B-1----:R-:W-:-:S02]  /*4eb60*/  MOV R68, R79 ;  /* 0x0000004f00447202 */ /* 0x002fc40000000f00 */
[----:B------:R-:W2:Y:S01]  /*4eb70*/  LDL.LU R79, [R1+0x2c68] ;  /* 0x002c6800014f7983 */ /* 0x000ea20000300800 */
[C---:B------:R-:W-:Y:S03]  /*4eb80*/  HMMA.1688.F32.TF32 R96, R100.reuse, R56, R96 ;  /* 0x000000386460723c */ /* 0x040fe60000081060 */
        /* <DEDUP_REMOVED lines=8> */
[C---:B--2---:R-:W-:Y:S01]  /*4ec10*/  HMMA.1688.F32.TF32 R72, R100.reuse, R60, R76 ;  /* 0x0000003c6448723c */ /* 0x044fe2000008104c */
[----:B------:R-:W2:Y:S04]  /*4ec20*/  LDL.LU R76, [R1+0x4c0] ;  /* 0x0004c000014c7983 */ /* 0x000ea80000300800 */
[----:B------:R-:W2:Y:S04]  /*4ec30*/  LDL.LU R77, [R1+0x4c4] ;  /* 0x0004c400014d7983 */ /* 0x000ea80000300800 */
[----:B------:R-:W2:Y:S04]  /*4ec40*/  LDL.LU R78, [R1+0x4c8] ;  /* 0x0004c800014e7983 */ /* 0x000ea80000300800 */
[----:B------:R-:W2:Y:S10]  /*4ec50*/  LDL.LU R79, [R1+0x4cc] ;  /* 0x0004cc00014f7983 */ /* 0x000eb40000300800 */
[----:B------:R-:W-:Y:S04]  /*4ec60*/  STL.64 [R1+0x2a60], R74 ;  /* 0x002a604a01007387 */ /* 0x000fe80000100a00 */
[----:B------:R1:W-:Y:S04]  /*4ec70*/  STL.64 [R1+0x2a58], R72 ;  /* 0x002a584801007387 */ /* 0x0003e80000100a00 */
[----:B-1----:R-:W4:Y:S04]  /*4ec80*/  LDL.LU R72, [R1+0x4d0] ;  /* 0x0004d00001487983 */ /* 0x002f280000300800 */
[----:B------:R-:W4:Y:S04]  /*4ec90*/  LDL.LU R73, [R1+0x4d4] ;  /* 0x0004d40001497983 */ /* 0x000f280000300800 */
[----:B------:R-:W4:Y:S04]  /*4eca0*/  LDL.LU R74, [R1+0x4d8] ;  /* 0x0004d800014a7983 */ /* 0x000f280000300800 */
[----:B------:R-:W4:Y:S04]  /*4ecb0*/  LDL.LU R75, [R1+0x4dc] ;  /* 0x0004dc00014b7983 */ /* 0x000f280000300800 */
[----:B------:R-:W-:Y:S04]  /*4ecc0*/  STL.64 [R1+0x530], R96 ;  /* 0x0005306001007387 */ /* 0x000fe80000100a00 */
[----:B------:R1:W-:Y:S04]  /*4ecd0*/  STL.64 [R1+0x538], R98 ;  /* 0x0005386201007387 */ /* 0x0003e80000100a00 */
[----:B-1----:R-:W3:Y:S04]  /*4ece0*/  LDL.LU.64 R98, [R1+0x2c60] ;  /* 0x002c600001627983 */ /* 0x002ee80000300a00 */
[----:B------:R-:W3:Y:S04]  /*4ecf0*/  LDL.LU.64 R96, [R1+0x2c58] ;  /* 0x002c580001607983 */ /* 0x000ee80000300a00 */
[----:B------:R1:W-:Y:S04]  /*4ed00*/  STL.64 [R1+0x520], R228 ;  /* 0x000520e401007387 */ /* 0x0003e80000100a00 */
[----:B------:R1:W-:Y:S04]  /*4ed10*/  STL.64 [R1+0x528], R230 ;  /* 0x000528e601007387 */ /* 0x0003e80000100a00 */
[----:B-1----:R-:W3:Y:S04]  /*4ed20*/  LDL.LU R228, [R1+0x5a0] ;  /* 0x0005a00001e47983 */ /* 0x002ee80000300800 */
[----:B------:R-:W3:Y:S04]  /*4ed30*/  LDL.LU R229, [R1+0x5a4] ;  /* 0x0005a40001e57983 */ /* 0x000ee80000300800 */
[----:B------:R-:W3:Y:S04]  /*4ed40*/  LDL.LU R230, [R1+0x5a8] ;  /* 0x0005a80001e67983 */ /* 0x000ee80000300800 */
[----:B------:R-:W3:Y:S04]  /*4ed50*/  LDL.LU R231, [R1+0x5ac] ;  /* 0x0005ac0001e77983 */ /* 0x000ee80000300800 */
        /* <DEDUP_REMOVED lines=15> */
[----:B------:R-:W3:Y:S01]  /*4ee50*/  LDL.LU.64 R80, [R1+0x2c18] ;  /* 0x002c180001507983 */ /* 0x000ee20000300a00 */
[C---:B--2---:R-:W-:Y:S08]  /*4ee60*/  HMMA.1688.F32.TF32 R76, R100.reuse, R28, R76 ;  /* 0x0000001c644c723c */ /* 0x044ff0000008104c */
[C---:B----4-:R-:W-:Y:S11]  /*4ee70*/  HMMA.1688.F32.TF32 R72, R100.reuse, R32, R72 ;  /* 0x000000206448723c */ /* 0x050ff60000081048 */
[----:B------:R-:W-:Y:S11]  /*4ee80*/  @!UPT UIADD3 URZ, URZ, URZ, URZ ;  /* 0x0000003f3f3ff290 */ /* 0x000ff6000fffe03f */
[----:B------:R-:W-:Y:S01]  /*4ee90*/  @!UPT UIADD3 URZ, URZ, URZ, URZ ;  /* 0x0000003f3f3ff290 */ /* 0x000fe2000fffe03f */
[----:B------:R1:W-:Y:S04]  /*4eea0*/  STL.64 [R1+0x4d0], R72 ;  /* 0x0004d04801007387 */ /* 0x0003e80000100a00 */
[----:B------:R2:W-:Y:S01]  /*4eeb0*/  STL.64 [R1+0x4d8], R74 ;  /* 0x0004d84a01007387 */ /* 0x0005e20000100a00 */
[----:B-1----:R-:W-:Y:S01]  /*4eec0*/  IMAD.MOV.U32 R73, RZ, RZ, R78 ;  /* 0x000000ffff497224 */ /* 0x002fe200078e004e */
[----:B------:R-:W-:Y:S01]  /*4eed0*/  MOV R72, R79 ;  /* 0x0000004f00487202 */ /* 0x000fe20000000f00 */
[----:B--2---:R-:W-:Y:S02]  /*4eee0*/  IMAD.MOV.U32 R75, RZ, RZ, R76 ;  /* 0x000000ffff4b7224 */ /* 0x004fe400078e004c */
[----:B------:R-:W-:Y:S02]  /*4eef0*/  IMAD.MOV.U32 R74, RZ, RZ, R77 ;  /* 0x000000ffff4a7224 */ /* 0x000fe400078e004d */
[C---:B---3--:R-:W-:Y:S08]  /*4ef00*/  HMMA.1688.F32.TF32 R76, R100.reuse, R24, R68 ;  /* 0x00000018644c723c */ /* 0x048ff00000081044 */
[C---:B------:R-:W-:Y:S01]  /*4ef10*/  HMMA.1688.F32.TF32 R96, R100.reuse, R4, R96 ;  /* 0x000000046460723c */ /* 0x040fe20000081060 */
[----:B------:R-:W-:Y:S04]  /*4ef20*/  STL.64 [R1+0x2b10], R74 ;  /* 0x002b104a01007387 */ /* 0x000fe80000100a00 */
[----:B------:R-:W-:Y:S03]  /*4ef30*/  STL.64 [R1+0x2b08], R72 ;  /* 0x002b084801007387 */ /* 0x000fe60000100a00 */
[C---:B------:R-:W-:Y:S07]  /*4ef40*/  HMMA.1688.F32.TF32 R92, R100.reuse, R8, R92 ;  /* 0x00000008645c723c */ /* 0x040fee000008105c */
[----:B------:R-:W-:Y:S04]  /*4ef50*/  STL.64 [R1+0x2a00], R78 ;  /* 0x002a004e01007387 */ /* 0x000fe80000100a00 */
[----:B------:R1:W-:Y:S01]  /*4ef60*/  STL.64 [R1+0x29f8], R76 ;  /* 0x0029f84c01007387 */ /* 0x0003e20000100a00 */
[C---:B------:R-:W-:Y:S08]  /*4ef70*/  HMMA.1688.F32.TF32 R88, R100.reuse, R12, R88 ;  /* 0x0000000c6458723c */ /* 0x040ff00000081058 */
[C---:B------:R-:W-:Y:S08]  /*4ef80*/  HMMA.1688.F32.TF32 R84, R100.reuse, R16, R84 ;  /* 0x000000106454723c */ /* 0x040ff00000081054 */
[C---:B------:R-:W-:Y:S08]  /*4ef90*/  HMMA.1688.F32.TF32 R80, R100.reuse, R20, R80 ;  /* 0x000000146450723c */ /* 0x040ff00000081050 */
[----:B------:R-:W-:Y:S07]  /*4efa0*/  HMMA.1688.F32.TF32 R100, R100, R244, R228 ;  /* 0x000000f46464723c */ /* 0x000fee00000810e4 */
[----:B------:R-:W-:-:S08]  /*4efb0*/  IMAD.MOV.U32 R228, RZ, RZ, R227 ;  /* 0x000000ffffe47224 */ /* 0x000fd000078e00e3 */
        /* <DEDUP_REMOVED lines=11> */
[----:B------:R-:W-:Y:S01]  /*4f070*/  IMAD.MOV.U32 R226, RZ, RZ, R221 ;  /* 0x000000ffffe27224 */ /* 0x000fe200078e00dd */
[----:B------:R-:W-:Y:S01]  /*4f080*/  MOV R231, R224 ;  /* 0x000000e000e77202 */ /* 0x000fe20000000f00 */
[----:B------:R-:W-:Y:S01]  /*4f090*/  IMAD.MOV.U32 R220, RZ, RZ, R104 ;  /* 0x000000ffffdc7224 */ /* 0x000fe200078e0068 */
[----:B------:R2:W-:Y:S01]  /*4f0a0*/  STL.64 [R1+0x2a70], R98 ;  /* 0x002a706201007387 */ /* 0x0005e20000100a00 */
[----:B------:R-:W-:Y:S02]  /*4f0b0*/  IMAD.MOV.U32 R225, RZ, RZ, R222 ;  /* 0x000000ffffe17224 */ /* 0x000fe400078e00de */
[----:B------:R-:W-:Y:S01]  /*4f0c0*/  IMAD.MOV.U32 R221, RZ, RZ, R105 ;  /* 0x000000ffffdd7224 */ /* 0x000fe200078e0069 */
[----:B------:R-:W-:Y:S01]  /*4f0d0*/  STL.64 [R1+0x2a68], R96 ;  /* 0x002a686001007387 */ /* 0x000fe20000100a00 */
[----:B------:R-:W-:Y:S01]  /*4f0e0*/  IMAD.MOV.U32 R224, RZ, RZ, R223 ;  /* 0x000000ffffe07224 */ /* 0x000fe200078e00df */
[----:B------:R-:W-:Y:S01]  /*4f0f0*/  MOV R223, R107 ;  /* 0x0000006b00df7202 */ /* 0x000fe20000000f00 */
[----:B------:R-:W-:Y:S01]  /*4f100*/  IMAD.MOV.U32 R222, RZ, RZ, R106 ;  /* 0x000000ffffde7224 */ /* 0x000fe200078e006a */
        /* <DEDUP_REMOVED lines=23> */
[----:B------:R-:W-:Y:S01]  /*4f280*/  STL.64 [R1+0x2a78], R100 ;  /* 0x002a786401007387 */ /* 0x000fe20000100a00 */
[----:B-1----:R-:W-:-:S02]  /*4f290*/  IMAD.MOV.U32 R76, RZ, RZ, R175 ;  /* 0x000000ffff4c7224 */ /* 0x002fc400078e00af */
[----:B------:R-:W-:Y:S01]  /*4f2a0*/  IMAD.MOV.U32 R77, RZ, RZ, R168 ;  /* 0x000000ffff4d7224 */ /* 0x000fe200078e00a8 */
[----:B------:R-:W-:Y:S01]  /*4f2b0*/  MOV R79, R170 ;  /* 0x000000aa004f7202 */ /* 0x000fe20000000f00 */
[----:B------:R-:W-:Y:S02]  /*4f2c0*/  IMAD.MOV.U32 R78, RZ, RZ, R169 ;  /* 0x000000ffff4e7224 */ /* 0x000fe400078e00a9 */
[----:B------:R-:W-:Y:S02]  /*4f2d0*/  IMAD.MOV.U32 R72, RZ, RZ, R171 ;  /* 0x000000ffff487224 */ /* 0x000fe400078e00ab */
[----:B------:R-:W-:Y:S01]  /*4f2e0*/  IMAD.MOV.U32 R73, RZ, RZ, R177 ;  /* 0x000000ffff497224 */ /* 0x000fe200078e00b1 */
[----:B------:R-:W-:Y:S01]  /*4f2f0*/  MOV R75, R179 ;  /* 0x000000b3004b7202 */ /* 0x000fe20000000f00 */
[----:B------:R-:W-:Y:S02]  /*4f300*/  IMAD.MOV.U32 R74, RZ, RZ, R178 ;  /* 0x000000ffff4a7224 */ /* 0x000fe400078e00b2 */
[----:B--2---:R-:W-:-:S02]  /*4f310*/  IMAD.MOV.U32 R98, RZ, RZ, R247 ;  /* 0x000000ffff627224 */ /* 0x004fc400078e00f7 */
[----:B------:R-:W-:Y:S01]  /*4f320*/  IMAD.MOV.U32 R99, RZ, RZ, R246 ;  /* 0x000000ffff637224 */ /* 0x000fe200078e00f6 */
[C---:B---3--:R-:W-:Y:S08]  /*4f330*/  HMMA.1688.F32.TF32 R104, R164.reuse, R60, R104 ;  /* 0x0000003ca468723c */ /* 0x048ff00000081068 */
[----:B----4-:R-:W-:Y:S07]  /*4f340*/  HMMA.1688.F32.TF32 R164, R164, R244, R68 ;  /* 0x000000f4a4a4723c */ /* 0x010fee0000081044 */
[----:B------:R-:W-:Y:S01]  /*4f350*/  IMAD.MOV.U32 R68, RZ, RZ, R219 ;  /* 0x000000ffff447224 */ /* 0x000fe200078e00db */
[----:B------:R-:W-:Y:S01]  /*4f360*/  MOV R71, R216 ;  /* 0x000000d800477202 */ /* 0x000fe20000000f00 */
[----:B------:R-:W-:Y:S01]  /*4f370*/  IMAD.MOV.U32 R69, RZ, RZ, R218 ;  /* 0x000000ffff457224 */ /* 0x000fe200078e00da */
[----:B------:R-:W-:Y:S01]  /*4f380*/  LDS R216, [R252+0x12000] ;  /* 0x01200000fcd87984 */ /* 0x000fe20000000800 */
[----:B------:R-:W-:-:S03]  /*4f390*/  IMAD.MOV.U32 R70, RZ, RZ, R217 ;  /* 0x000000ffff467224 */ /* 0x000fc600078e00d9 */
[----:B------:R-:W-:Y:S04]  /*4f3a0*/  LDS R218, [R252+0x13000] ;  /* 0x01300000fcda7984 */ /* 0x000fe80000000800 */
[----:B------:R-:W-:Y:S04]  /*4f3b0*/  LDS R217, [R3+0x12000] ;  /* 0x0120000003d97984 */ /* 0x000fe80000000800 */
[----:B------:R-:W1:Y:S04]  /*4f3c0*/  LDS R219, [R3+0x13000] ;  /* 0x0130000003db7984 */ /* 0x000e680000000800 */
[----:B------:R-:W-:Y:S04]  /*4f3d0*/  STL.64 [R1+0x2a90], R106 ;  /* 0x002a906a01007387 */ /* 0x000fe80000100a00 */
[----:B------:R-:W-:Y:S04]  /*4f3e0*/  STL.64 [R1+0x2a88], R104 ;  /* 0x002a886801007387 */ /* 0x000fe80000100a00 */
[----:B------:R-:W-:Y:S04]  /*4f3f0*/  STL.64 [R1+0x2aa0], R110 ;  /* 0x002aa06e01007387 */ /* 0x000fe80000100a00 */
[----:B------:R2:W-:Y:S04]  /*4f400*/  STL.64 [R1+0x2a98], R108 ;  /* 0x002a986c01007387 */ /* 0x0005e80000100a00 */
[----:B------:R-:W-:Y:S04]  /*4f410*/  STL.64 [R1+0x2ab0], R114 ;  /* 0x002ab07201007387 */ /* 0x000fe80000100a00 */
[----:B------:R3:W-:Y:S04]  /*4f420*/  STL.64 [R1+0x2aa8], R112 ;  /* 0x002aa87001007387 */ /* 0x0007e80000100a00 */
[----:B------:R-:W-:Y:S04]  /*4f430*/  STL.64 [R1+0x2ac0], R118 ;  /* 0x002ac07601007387 */ /* 0x000fe80000100a00 */
[----:B------:R2:W-:Y:S04]  /*4f440*/  STL.64 [R1+0x2ab8], R116 ;  /* 0x002ab87401007387 */ /* 0x0005e80000100a00 */
[----:B------:R-:W-:Y:S04]  /*4f450*/  STL.64 [R1+0x2ad0], R122 ;  /* 0x002ad07a01007387 */ /* 0x000fe80000100a00 */
[----:B------:R-:W-:Y:S04]  /*4f460*/  STL.64 [R1+0x2ac8], R120 ;  /* 0x002ac87801007387 */ /* 0x000fe80000100a00 */
[----:B------:R-:W-:Y:S01]  /*4f470*/  STL.64 [R1+0x2ae0], R126 ;  /* 0x002ae07e01007387 */ /* 0x000fe20000100a00 */
[C---:B-1----:R-:W-:Y:S03]  /*4f480*/  HMMA.1688.F32.TF32 R68, R216.reuse, R54, R68 ;  /* 0x00000036d844723c */ /* 0x042fe60000081044 */
[----:B------:R1:W-:Y:S04]  /*4f490*/  STL.64 [R1+0x2ad8], R124 ;  /* 0x002ad87c01007387 */ /* 0x0003e80000100a00 */
        /* <DEDUP_REMOVED lines=39> */
[----:B--2---:R-:W2:Y:S04]  /*4f710*/  LDL.LU R108, [R1+0x40] ;  /* 0x00004000016c7983 */ /* 0x004ea80000300800 */
[----:B------:R-:W2:Y:S04]  /*4f720*/  LDL.LU R109, [R1+0x44] ;  /* 0x00004400016d7983 */ /* 0x000ea80000300800 */
[----:B------:R-:W2:Y:S01]  /*4f730*/  LDL.LU R110, [R1+0x48] ;  /* 0x00004800016e7983 */ /* 0x000ea20000300800 */
[----:B------:R-:W-:Y:S03]  /*4f740*/  HMMA.1688.F32.TF32 R76, R216, R62, R76 ;  /* 0x0000003ed84c723c */ /* 0x000fe6000008104c */
[----:B------:R-:W2:Y:S04]  /*4f750*/  LDL.LU R111, [R1+0x4c] ;  /* 0x00004c00016f7983 */ /* 0x000ea80000300800 */
[----:B---3--:R-:W3:Y:S04]  /*4f760*/  LDL.LU R112, [R1+0x50] ;  /* 0x0000500001707983 */ /* 0x008ee80000300800 */
[----:B------:R-:W3:Y:S04]  /*4f770*/  LDL.LU R113, [R1+0x54] ;  /* 0x0000540001717983 */ /* 0x000ee80000300800 */
[----:B------:R-:W3:Y:S04]  /*4f780*/  LDL.LU R114, [R1+0x58] ;  /* 0x0000580001727983 */ /* 0x000ee80000300800 */
[----:B------:R-:W3:Y:S04]  /*4f790*/  LDL.LU R115, [R1+0x5c] ;  /* 0x00005c0001737983 */ /* 0x000ee80000300800 */
[----:B------:R-:W2:Y:S04]  /*4f7a0*/  LDL.LU R116, [R1+0x60] ;  /* 0x0000600001747983 */ /* 0x000ea80000300800 */
[----:B------:R-:W2:Y:S04]  /*4f7b0*/  LDL.LU R117, [R1+0x64] ;  /* 0x0000640001757983 */ /* 0x000ea80000300800 */
[----:B------:R-:W2:Y:S04]  /*4f7c0*/  LDL.LU R118, [R1+0x68] ;  /* 0x0000680001767983 */ /* 0x000ea80000300800 */
        /* <DEDUP_REMOVED lines=11> */
[----:B------:R-:W-:Y:S03]  /*4f880*/  HMMA.1688.F32.TF32 R200, R232, R16, R200 ;  /* 0x00000010e8c8723c */ /* 0x000fe600000810c8 */
[----:B------:R-:W2:Y:S04]  /*4f890*/  LDL.LU R122, [R1+0x78] ;  /* 0x00007800017a7983 */ /* 0x000ea80000300800 */
[----:B------:R-:W2:Y:S01]  /*4f8a0*/  LDL.LU R123, [R1+0x7c] ;  /* 0x00007c00017b7983 */ /* 0x000ea20000300800 */
[----:B------:R-:W-:-:S03]  /*4f8b0*/  IMAD.MOV.U32 R17, RZ, RZ, R72 ;  /* 0x000000ffff117224 */ /* 0x000fc600078e0048 */
[----:B------:R-:W2:Y:S01]  /*4f8c0*/  LDL.LU R104, [R1+0x30] ;  /* 0x0000300001687983 */ /* 0x000ea20000300800 */
[C---:B------:R-:W-:Y:S01]  /*4f8d0*/  HMMA.1688.F32.TF32 R204, R232.reuse, R12, R204 ;  /* 0x0000000ce8cc723c */ /* 0x040fe200000810cc */
[----:B------:R-:W-:Y:S02]  /*4f8e0*/  IMAD.MOV.U32 R16, RZ, RZ, R73 ;  /* 0x000000ffff107224 */ /* 0x000fe400078e0049 */
[----:B------:R-:W2:Y:S01]  /*4f8f0*/  LDL.LU R105, [R1+0x34] ;  /* 0x0000340001697983 */ /* 0x000ea20000300800 */
[----:B------:R-:W-:Y:S02]  /*4f900*/  IMAD.MOV.U32 R72, RZ, RZ, R6 ;  /* 0x000000ffff487224 */ /* 0x000fe400078e0006 */
[----:B------:R-:W-:Y:S01]  /*4f910*/  IMAD.MOV.U32 R73, RZ, RZ, R7 ;  /* 0x000000ffff497224 */ /* 0x000fe200078e0007 */
[----:B------:R-:W-:Y:S01]  /*4f920*/  MOV R12, R75 ;  /* 0x0000004b000c7202 */ /* 0x000fe20000000f00 */
[----:B------:R-:W-:Y:S01]  /*4f930*/  IMAD.MOV.U32 R13, RZ, RZ, R74 ;  /* 0x000000ffff0d7224 */ /* 0x000fe200078e004a */
[----:B------:R-:W-:Y:S01]  /*4f940*/  HMMA.1688.F32.TF32 R208, R232, R8, R208 ;  /* 0x00000008e8d0723c */ /* 0x000fe200000810d0 */
[----:B------:R-:W-:Y:S01]  /*4f950*/  IMAD.MOV.U32 R74, RZ, RZ, R10 ;  /* 0x000000ffff4a7224 */ /* 0x000fe200078e000a */
[----:B------:R-:W-:-:S05]  /*4f960*/  MOV R75, R11 ;  /* 0x0000000b004b7202 */ /* 0x000fca0000000f00 */
[----:B------:R-:W-:Y:S01]  /*4f970*/  IMAD.MOV.U32 R9, RZ, RZ, R76 ;  /* 0x000000ffff097224 */ /* 0x000fe200078e004c */
[----:B------:R-:W-:Y:S01]  /*4f980*/  HMMA.1688.F32.TF32 R212, R232, R4, R212 ;  /* 0x00000004e8d4723c */ /* 0x000fe200000810d4 */
[----:B------:R-:W-:Y:S02]  /*4f990*/  IMAD.MOV.U32 R8, RZ, RZ, R77 ;  /* 0x000000ffff087224 */ /* 0x000fe400078e004d */
[----:B------:R-:W-:Y:S02]  /*4f9a0*/  IMAD.MOV.U32 R76, RZ, RZ, R14 ;  /* 0x000000ffff4c7224 */ /* 0x000fe400078e000e */
[----:B------:R-:W-:Y:S02]  /*4f9b0*/  IMAD.MOV.U32 R77, RZ, RZ, R15 ;  /* 0x000000ffff4d7224 */ /* 0x000fe400078e000f */
[----:B------:R-:W-:Y:S01]  /*4f9c0*/  IMAD.MOV.U32 R5, RZ, RZ, R78 ;  /* 0x000000ffff057224 */ /* 0x000fe200078e004e */
[----:B------:R-:W-:Y:S01]  /*4f9d0*/  MOV R4, R79 ;  /* 0x0000004f00047202 */ /* 0x000fe20000000f00 */
[----:B------:R-:W-:Y:S01]  /*4f9e0*/  IMAD.MOV.U32 R78, RZ, RZ, R18 ;  /* 0x000000ffff4e7224 */ /* 0x000fe200078e0012 */
        /* <DEDUP_REMOVED lines=10> */
[----:B------:R-:W-:Y:S02]  /*4fa90*/  IMAD.MOV.U32 R85, RZ, RZ, R50 ;  /* 0x000000ffff557224 */ /* 0x000fe400078e0032 */
[----:B------:R-:W-:Y:S01]  /*4faa0*/  IMAD.MOV.U32 R86, RZ, RZ, R51 ;  /* 0x000000ffff567224 */ /* 0x000fe200078e0033 */
[----:B------:R-:W-:Y:S01]  /*4fab0*/  MOV R87, R43 ;  /* 0x0000002b00577202 */ /* 0x000fe20000000f00 */
[----:B------:R-:W-:Y:S02]  /*4fac0*/  IMAD.MOV.U32 R68, RZ, RZ, R39 ;  /* 0x000000ffff447224 */ /* 0x000fe400078e0027 */
[----:B------:R-:W-:Y:S02]  /*4fad0*/  IMAD.MOV.U32 R69, RZ, RZ, R34 ;  /* 0x000000ffff457224 */ /* 0x000fe400078e0022 */
[----:B------:R-:W-:Y:S01]  /*4fae0*/  IMAD.MOV.U32 R70, RZ, RZ, R35 ;  /* 0x000000ffff467224 */ /* 0x000fe200078e0023 */
[----:B------:R-:W-:Y:S02]  /*4faf0*/  MOV R71, R31 ;  /* 0x0000001f00477202 */ /* 0x000fe40000000f00 */
[----:B----4-:R-:W-:Y:S01]  /*4fb00*/  MOV R107, R247 ;  /* 0x000000f7006b7202 */ /* 0x010fe20000000f00 */
[----:B------:R-:W-:-:S02]  /*4fb10*/  IMAD.MOV.U32 R106, RZ, RZ, R246 ;  /* 0x000000ffff6a7224 */ /* 0x000fc400078e00f6 */
        /* <DEDUP_REMOVED lines=42> */
[----:B-1----:R-:W-:Y:S08]  /*4fdc0*/  HMMA.1688.F32.TF32 R88, R232, R62, R88 ;  /* 0x0000003ee858723c */ /* 0x002ff00000081058 */
[C---:B--2---:R-:W-:Y:S08]  /*4fdd0*/  HMMA.1688.F32.TF32 R132, R216.reuse, R50, R128 ;  /* 0x00000032d884723c */ /* 0x044ff00000081080 */
[C---:B------:R-:W-:Y:S08]  /*4fde0*/  HMMA.1688.F32.TF32 R128, R216.reuse, R46, R124 ;  /* 0x0000002ed880723c */ /* 0x040ff0000008107c */
[C---:B---3--:R-:W-:Y:S08]  /*4fdf0*/  HMMA.1688.F32.TF32 R124, R216.reuse, R42, R120 ;  /* 0x0000002ad87c723c */ /* 0x048ff00000081078 */
[C---:B------:R-:W-:Y:S08]  /*4fe00*/  HMMA.1688.F32.TF32 R120, R216.reuse, R38, R116 ;  /* 0x00000026d878723c */ /* 0x040ff00000081074 */
[C---:B------:R-:W-:Y:S08]  /*4fe10*/  HMMA.1688.F32.TF32 R116, R216.reuse, R34, R112 ;  /* 0x00000022d874723c */ /* 0x040ff00000081070 */
[C---:B----4-:R-:W-:Y:S08]  /*4fe20*/  HMMA.1688.F32.TF32 R112, R216.reuse, R30, R108 ;  /* 0x0000001ed870723c */ /* 0x050ff0000008106c */
        /* <DEDUP_REMOVED lines=26> */
[----:B------:R1:W-:Y:S04]  /*4ffd0*/  STL [R1+0x29f4], R248 ;  /* 0x0029f4f801007387 */ /* 0x0003e80000100800 */
[----:B------:R-:W-:Y:S04]  /*4ffe0*/  STL.64 [R1], R92 ;  /* 0x0000005c01007387 */ /* 0x000fe80000100a00 */
[----:B------:R2:W-:Y:S04]  /*4fff0*/  STL.64 [R1+0x8], R94 ;  /* 0x0000085e01007387 */ /* 0x0005e80000100a00 */
[----:B------:R3:W-:Y:S01]  /*50000*/  STL [R1+0x29f0], R249 ;  /* 0x0029f0f901007387 */ /* 0x0007e20000100800 */
[----:B-1----:R-:W-:-:S03]  /*50010*/  IMAD.MOV.U32 R248, RZ, RZ, R88 ;  /* 0x000000fffff87224 */ /* 0x002fc600078e0058 */
[----:B------:R1:W-:Y:S04]  /*50020*/  STL [R1+0x29ec], R250 ;  /* 0x0029ecfa01007387 */ /* 0x0003e80000100800 */
[----:B------:R4:W-:Y:S01]  /*50030*/  STL [R1+0x29e8], R251 ;  /* 0x0029e8fb01007387 */ /* 0x0009e20000100800 */
[----:B--2---:R-:W-:Y:S01]  /*50040*/  HMMA.1688.F32.TF32 R92, R216, R246, R64 ;  /* 0x000000f6d85c723c */ /* 0x004fe20000081040 */
[----:B---3--:R-:W-:Y:S02]  /*50050*/  IMAD.MOV.U32 R249, RZ, RZ, R89 ;  /* 0x000000fffff97224 */ /* 0x008fe400078e0059 */
[----:B------:R-:W-:Y:S01]  /*50060*/  LDS R64, [R252+0x12100] ;  /* 0x01210000fc407984 */ /* 0x000fe20000000800 */
[----:B-1----:R-:W-:-:S03]  /*50070*/  IMAD.MOV.U32 R250, RZ, RZ, R90 ;  /* 0x000000fffffa7224 */ /* 0x002fc600078e005a */
[----:B------:R-:W-:Y:S01]  /*50080*/  LDS R66, [R252+0x13100] ;  /* 0x01310000fc427984 */ /* 0x000fe20000000800 */
[----:B----4-:R-:W-:Y:S02]  /*50090*/  MOV R251, R91 ;  /* 0x0000005b00fb7202 */ /* 0x010fe40000000f00 */
[C---:B------:R-:W-:Y:S01]  /*500a0*/  HMMA.1688.F32.TF32 R88, R232.reuse, R58, R84 ;  /* 0x0000003ae858723c */ /* 0x040fe20000081054 */
[----:B------:R-:W-:Y:S04]  /*500b0*/  LDS R65, [R3+0x12100] ;  /* 0x0121000003417984 */ /* 0x000fe80000000800 */
[----:B------:R-:W1:Y:S03]  /*500c0*/  LDS R67, [R3+0x13100] ;  /* 0x0131000003437984 */ /* 0x000e660000000800 */
        /* <DEDUP_REMOVED lines=15> */
[----:B------:R1:W-:Y:S04]  /*501c0*/  STL.64 [R1+0x180], R68 ;  /* 0x0001804401007387 */ /* 0x0003e80000100a00 */
[----:B------:R1:W-:Y:S04]  /*501d0*/  STL.64 [R1+0x188], R70 ;  /* 0x0001884601007387 */ /* 0x0003e80000100a00 */
        /* <DEDUP_REMOVED lines=96> */
[----:B------:R-:W4:Y:S01]  /*507e0*/  LDL.LU R69, [R1+0x1e4] ;  /* 0x0001e40001457983 */ /* 0x000f220000300800 */
[----:B------:R-:W-:-:S02]  /*507f0*/  IMAD.MOV.U32 R70, RZ, RZ, R2 ;  /* 0x000000ffff467224 */ /* 0x000fc400078e0002 */
[----:B------:R-:W-:Y:S01]  /*50800*/  IMAD.MOV.U32 R71, RZ, RZ, R0 ;  /* 0x000000ffff477224 */ /* 0x000fe200078e0000 */
[C---:B--2---:R-:W-:Y:S08]  /*50810*/  HMMA.1688.F32.TF32 R96, R64.reuse, R34, R96 ;  /* 0x000000224060723c */ /* 0x044ff00000081060 */
[C---:B------:R-:W-:Y:S08]  /*50820*/  HMMA.1688.F32.TF32 R92, R64.reuse, R30, R92 ;  /* 0x0000001e405c723c */ /* 0x040ff0000008105c */
[C---:B---3--:R-:W-:Y:S08]  /*50830*/  HMMA.1688.F32.TF32 R104, R64.reuse, R42, R104 ;  /* 0x0000002a4068723c */ /* 0x048ff00000081068 */
[C---:B----4-:R-:W-:Y:S08]  /*50840*/  HMMA.1688.F32.TF32 R108, R64.reuse, R46, R108 ;  /* 0x0000002e406c723c */ /* 0x050ff0000008106c */
[C---:B------:R-:W-:Y:S08]  /*50850*/  HMMA.1688.F32.TF32 R112, R64.reuse, R50, R112 ;  /* 0x000000324070723c */ /* 0x040ff00000081070 */
[----:B------:R-:W-:Y:S08]  /*50860*/  HMMA.1688.F32.TF32 R120, R64, R58, R120 ;  /* 0x0000003a4078723c */ /* 0x000ff00000081078 */
        /* <DEDUP_REMOVED lines=38> */
[----:B------:R-:W-:Y:S08]  /*50ad0*/  HMMA.1688.F32.TF32 R116, R64, R54, R116 ;  /* 0x000000364074723c */ /* 0x000ff00000081074 */
[----:B-1----:R-:W-:Y:S08]  /*50ae0*/  HMMA.1688.F32.TF32 R216, R232, R10, R240 ;  /* 0x0000000ae8d8723c */ /* 0x002ff000000810f0 */
[C---:B------:R-:W-:Y:S08]  /*50af0*/  HMMA.1688.F32.TF32 R100, R64.reuse, R38, R100 ;  /* 0x000000264064723c */ /* 0x040ff00000081064 */
[C---:B------:R-:W-:Y:S07]  /*50b00*/  HMMA.1688.F32.TF32 R88, R64.reuse, R26, R88 ;  /* 0x0000001a4058723c */ /* 0x040fee0000081058 */
        /* <DEDUP_REMOVED lines=37> */
[----:B-1----:R-:W2:Y:S04]  /*50d60*/  LDL.LU R84, [R1+0x230] ;  /* 0x0002300001547983 */ /* 0x002ea80000300800 */
[----:B------:R-:W-:Y:S04]  /*50d70*/  STL.64 [R1+0x210], R72 ;  /* 0x0002104801007387 */ /* 0x000fe80000100a00 */
[----:B------:R-:W-:Y:S04]  /*50d80*/  STL.64 [R1+0x218], R74 ;  /* 0x0002184a01007387 */ /* 0x000fe80000100a00 */
        /* <DEDUP_REMOVED lines=53> */
[----:B------:R-:W-:Y:S04]  /*510e0*/  LDS R216, [R252+0x12180] ;  /* 0x01218000fcd87984 */ /* 0x000fe80000000800 */
[----:B------:R-:W-:Y:S04]  /*510f0*/  LDS R218, [R252+0x13180] ;  /* 0x01318000fcda7984 */ /* 0x000fe80000000800 */
[----:B------:R-:W-:Y:S04]  /*51100*/  LDS R217, [R3+0x12180] ;  /* 0x0121800003d97984 */ /* 0x000fe80000000800 */
[----:B------:R-:W3:Y:S04]  /*51110*/  LDS R219, [R3+0x13180] ;  /* 0x0131800003db7984 */ /* 0x000ee80000000800 */
        /* <DEDUP_REMOVED lines=24> */
[----:B--2---:R-:W-:Y:S03]  /*512a0*/  HMMA.1688.F32.TF32 R64, R64, R246, R68 ;  /* 0x000000f64040723c */ /* 0x004fe60000081044 */
[----:B------:R-:W3:Y:S05]  /*512b0*/  LDL.LU R68, [R1+0x310] ;  /* 0x0003100001447983 */ /* 0x000eea0000300800 */
[C---:B---3--:R-:W-:Y:S11]  /*512c0*/  HMMA.1688.F32.TF32 R72, R216.reuse, R62, R72 ;  /* 0x0000003ed848723c */ /* 0x048ff60000081048 */
[----:B------:R-:W-:Y:S04]  /*512d0*/  @!UPT UIADD3 URZ, URZ, URZ, URZ ;  /* 0x0000003f3f3ff290 */ /* 0x000fe8000fffe03f */
[----:B------:R-:W-:Y:S04]  /*512e0*/  STL.64 [R1+0x1f0], R64 ;  /* 0x0001f04001007387 */ /* 0x000fe80000100a00 */
[----:B------:R-:W-:Y:S04]  /*512f0*/  STL.64 [R1+0x1f8], R66 ;  /* 0x0001f84201007387 */ /* 0x000fe80000100a00 */
[----:B------:R-:W3:Y:S04]  /*51300*/  LDL.LU R69, [R1+0x314] ;  /* 0x0003140001457983 */ /* 0x000ee80000300800 */
[----:B------:R-:W3:Y:S04]  /*51310*/  LDL.LU R70, [R1+0x318] ;  /* 0x0003180001467983 */ /* 0x000ee80000300800 */
[----:B------:R-:W3:Y:S04]  /*51320*/  LDL.LU R71, [R1+0x31c] ;  /* 0x00031c0001477983 */ /* 0x000ee80000300800 */
[----:B------:R-:W-:Y:S04]  /*51330*/  LDS R64, [R252+0x12200] ;  /* 0x01220000fc407984 */ /* 0x000fe80000000800 */
[----:B------:R-:W-:Y:S04]  /*51340*/  STL.64 [R1+0x450], R72 ;  /* 0x0004504801007387 */ /* 0x000fe80000100a00 */
[----:B------:R1:W-:Y:S01]  /*51350*/  STL.64 [R1+0x458], R74 ;  /* 0x0004584a01007387 */ /* 0x0003e20000100a00 */
[C---:B----4-:R-:W-:Y:S03]  /*51360*/  HMMA.1688.F32.TF32 R232, R216.reuse, R58, R232 ;  /* 0x0000003ad8e8723c */ /* 0x050fe600000810e8 */
[----:B------:R-:W-:Y:S04]  /*51370*/  LDS R66, [R252+0x13200] ;  /* 0x01320000fc427984 */ /* 0x000fe80000000800 */
[----:B------:R-:W-:Y:S04]  /*51380*/  LDS R65, [R3+0x12200] ;  /* 0x0122000003417984 */ /* 0x000fe80000000800 */
[----:B-1----:R-:W3:Y:S04]  /*51390*/  LDL.LU.64 R74, [R1+0x2b10] ;  /* 0x002b1000014a7983 */ /* 0x002ee80000300a00 */
[----:B------:R-:W4:Y:S04]  /*513a0*/  LDL.LU.64 R72, [R1+0x2b08] ;  /* 0x002b080001487983 */ /* 0x000f280000300a00 */
[----:B------:R-:W1:Y:S01]  /*513b0*/  LDS R67, [R3+0x13200] ;  /* 0x0132000003437984 */ /* 0x000e620000000800 */
[C---:B------:R-:W-:Y:S03]  /*513c0*/  HMMA.1688.F32.TF32 R132, R216.reuse, R50, R132 ;  /* 0x00000032d884723c */ /* 0x040fe60000081084 */
[----:B------:R-:W-:Y:S04]  /*513d0*/  STL.64 [R1+0x440], R232 ;  /* 0x000440e801007387 */ /* 0x000fe80000100a00 */
[----:B------:R1:W-:Y:S01]  /*513e0*/  STL.64 [R1+0x448], R234 ;  /* 0x000448ea01007387 */ /* 0x0003e20000100a00 */
[C---:B------:R-:W-:Y:S08]  /*513f0*/  HMMA.1688.F32.TF32 R128, R216.reuse, R46, R128 ;  /* 0x0000002ed880723c */ /* 0x040ff00000081080 */
[C---:B-1----:R-:W-:Y:S08]  /*51400*/  HMMA.1688.F32.TF32 R232, R216.reuse, R54, R240 ;  /* 0x00000036d8e8723c */ /* 0x042ff000000810f0 */
[C---:B------:R-:W-:Y:S08]  /*51410*/  HMMA.1688.F32.TF32 R124, R216.reuse, R42, R124 ;  /* 0x0000002ad87c723c */ /* 0x040ff0000008107c */
[C---:B------:R-:W-:Y:S08]  /*51420*/  HMMA.1688.F32.TF32 R120, R216.reuse, R38, R120 ;  /* 0x00000026d878723c */ /* 0x040ff00000081078 */
[C---:B------:R-:W-:Y:S08]  /*51430*/  HMMA.1688.F32.TF32 R116, R216.reuse, R34, R116 ;  /* 0x00000022d874723c */ /* 0x040ff00000081074 */
[C---:B------:R-:W-:Y:S08]  /*51440*/  HMMA.1688.F32.TF32 R112, R216.reuse, R30, R112 ;  /* 0x0000001ed870723c */ /* 0x040ff00000081070 */
[C---:B------:R-:W-:Y:S01]  /*51450*/  HMMA.1688.F32.TF32 R108, R216.reuse, R26, R108 ;  /* 0x0000001ad86c723c */ /* 0x040fe2000008106c */
[----:B------:R1:W-:Y:S07]  /*51460*/  STL.64 [R1+0x430], R232 ;  /* 0x000430e801007387 */ /* 0x0003ee0000100a00 */
[C---:B------:R-:W-:Y:S01]  /*51470*/  HMMA.1688.F32.TF32 R104, R216.reuse, R22, R104 ;  /* 0x00000016d868723c */ /* 0x040fe20000081068 */
[----:B------:R1:W-:Y:S07]  /*51480*/  STL.64 [R1+0x438], R234 ;  /* 0x000438ea01007387 */ /* 0x0003ee0000100a00 */
        /* <DEDUP_REMOVED lines=9> */
[----:B------:R-:W-:Y:S01]  /*51520*/  HMMA.1688.F32.TF32 R84, R216, R246, R84 ;  /* 0x000000f6d854723c */ /* 0x000fe20000081054 */
        /* <DEDUP_REMOVED lines=23> */
[----:B-1----:R-:W2:Y:S04]  /*516a0*/  LDL.LU R232, [R1+0x4d0] ;  /* 0x0004d00001e87983 */ /* 0x002ea80000300800 */
[----:B------:R-:W-:Y:S04]  /*516b0*/  STL.64 [R1+0x360], R80 ;  /* 0x0003605001007387 */ /* 0x000fe80000100a00 */
[----:B------:R-:W-:Y:S04]  /*516c0*/  STL.64 [R1+0x368], R82 ;  /* 0x0003685201007387 */ /* 0x000fe80000100a00 */
[----:B------:R-:W-:Y:S04]  /*516d0*/  STL.64 [R1+0x350], R76 ;  /* 0x0003504c01007387 */ /* 0x000fe80000100a00 */
[----:B------:R-:W-:Y:S04]  /*516e0*/  STL.64 [R1+0x358], R78 ;  /* 0x0003584e01007387 */ /* 0x000fe80000100a00 */
[----:B------:R-:W2:Y:S04]  /*516f0*/  LDL.LU R233, [R1+0x4d4] ;  /* 0x0004d40001e97983 */ /* 0x000ea80000300800 */
[----:B------:R-:W2:Y:S04]  /*51700*/  LDL.LU R234, [R1+0x4d8] ;  /* 0x0004d80001ea7983 */ /* 0x000ea80000300800 */
[----:B------:R-:W2:Y:S04]  /*51710*/  LDL.LU R235, [R1+0x4dc] ;  /* 0x0004dc0001eb7983 */ /* 0x000ea80000300800 */
[----:B------:R-:W-:Y:S04]  /*51720*/  LDS R216, [R252+0x12280] ;  /* 0x01228000fcd87984 */ /* 0x000fe80000000800 */
[----:B------:R-:W-:Y:S04]  /*51730*/  LDS R218, [R252+0x13280] ;  /* 0x01328000fcda7984 */ /* 0x000fe80000000800 */
[----:B------:R-:W-:Y:S04]  /*51740*/  LDS R217, [R3+0x12280] ;  /* 0x0122800003d97984 */ /* 0x000fe80000000800 */
[----:B------:R-:W1:Y:S01]  /*51750*/  LDS R219, [R3+0x13280] ;  /* 0x0132800003db7984 */ /* 0x000e620000000800 */
[----:B---3--:R-:W-:-:S02]  /*51760*/  IMAD.MOV.U32 R240, RZ, RZ, R75 ;  /* 0x000000fffff07224 */ /* 0x008fc400078e004b */
[----:B------:R-:W-:Y:S02]  /*51770*/  IMAD.MOV.U32 R241, RZ, RZ, R74 ;  /* 0x000000fffff17224 */ /* 0x000fe400078e004a */
[----:B----4-:R-:W-:Y:S01]  /*51780*/  IMAD.MOV.U32 R242, RZ, RZ, R73 ;  /* 0x000000fffff27224 */ /* 0x010fe200078e0049 */
[----:B------:R-:W-:Y:S02]  /*51790*/  MOV R243, R72 ;  /* 0x0000004800f37202 */ /* 0x000fe40000000f00 */
[C---:B------:R-:W-:Y:S01]  /*517a0*/  HMMA.1688.F32.TF32 R72, R64.reuse, R54, R68 ;  /* 0x000000364048723c */ /* 0x040fe20000081044 */
[----:B------:R-:W3:Y:S11]  /*517b0*/  LDL.LU R68, [R1+0x250] ;  /* 0x0002500001447983 */ /* 0x000ef60000300800 */
[----:B------:R-:W-:Y:S11]  /*517c0*/  @!UPT UIADD3 URZ, URZ, URZ, URZ ;  /* 0x0000003f3f3ff290 */ /* 0x000ff6000fffe03f */
[----:B------:R4:W-:Y:S04]  /*517d0*/  STL.64 [R1+0x6d0], R72 ;  /* 0x0006d04801007387 */ /* 0x0009e80000100a00 */
[----:B------:R1:W-:Y:S04]  /*517e0*/  STL.64 [R1+0x6d8], R74 ;  /* 0x0006d84a01007387 */ /* 0x0003e80000100a00 */
        /* <DEDUP_REMOVED lines=68> */
[C---:B--2---:R-:W-:Y:S08]  /*51c30*/  HMMA.1688.F32.TF32 R96, R64.reuse, R14, R96 ;  /* 0x0000000e4060723c */ /* 0x044ff00000081060 */
        /* <DEDUP_REMOVED lines=16> */
[----:B----4-:R-:W-:Y:S03]  /*51d40*/  HMMA.1688.F32.TF32 R72, R64, R10, R72 ;  /* 0x0000000a4048723c */ /* 0x010fe60000081048 */
        /* <DEDUP_REMOVED lines=41> */
[----:B------:R-:W2:Y:S01]  /*51fe0*/  LDL.LU.64 R68, [R1+0x2a48] ;  /* 0x002a480001447983 */ /* 0x000ea20000300a00 */
[C---:B------:R-:W-:Y:S08]  /*51ff0*/  HMMA.1688.F32.TF32 R92, R216.reuse, R58, R92 ;  /* 0x0000003ad85c723c */ /* 0x040ff0000008105c */
[C---:B------:R-:W-:Y:S08]  /*52000*/  HMMA.1688.F32.TF32 R88, R216.reuse, R54, R88 ;  /* 0x00000036d858723c */ /* 0x040ff00000081058 */
[C---:B------:R-:W-:Y:S08]  /*52010*/  HMMA.1688.F32.TF32 R84, R216.reuse, R50, R84 ;  /* 0x00000032d854723c */ /* 0x040ff00000081054 */
[C---:B------:R-:W-:Y:S08]  /*52020*/  HMMA.1688.F32.TF32 R80, R216.reuse, R46, R80 ;  /* 0x0000002ed850723c */ /* 0x040ff00000081050 */
[----:B------:R-:W-:Y:S08]  /*52030*/  HMMA.1688.F32.TF32 R76, R216, R42, R76 ;  /* 0x0000002ad84c723c */ /* 0x000ff0000008104c */
[----:B--2---:R-:W-:Y:S01]  /*52040*/  HMMA.1688.F32.TF32 R68, R64, R246, R68 ;  /* 0x000000f64044723c */ /* 0x004fe20000081044 */
[----:B------:R-:W-:Y:S04]  /*52050*/  LDS R64, [R252+0x12300] ;  /* 0x01230000fc407984 */ /* 0x000fe80000000800 */
[----:B------:R-:W-:Y:S03]  /*52060*/  LDS R66, [R252+0x13300] ;  /* 0x01330000fc427984 */ /* 0x000fe60000000800 */
[C---:B------:R-:W-:Y:S01]  /*52070*/  HMMA.1688.F32.TF32 R232, R216.reuse, R34, R232 ;  /* 0x00000022d8e8723c */ /* 0x040fe200000810e8 */
[----:B------:R-:W-:Y:S04]  /*52080*/  LDS R65, [R3+0x12300] ;  /* 0x0123000003417984 */ /* 0x000fe80000000800 */
[----:B------:R-:W1:Y:S10]  /*52090*/  LDS R67, [R3+0x13300] ;  /* 0x0133000003437984 */ /* 0x000e740000000800 */
[----:B------:R-:W-:Y:S04]  /*520a0*/  STL.64 [R1+0x5a0], R68 ;  /* 0x0005a04401007387 */ /* 0x000fe80000100a00 */
[----:B------:R2:W-:Y:S02]  /*520b0*/  STL.64 [R1+0x5a8], R70 ;  /* 0x0005a84601007387 */ /* 0x0005e40000100a00 */
[C---:B--2---:R-:W-:Y:S02]  /*520c0*/  HMMA.1688.F32.TF32 R68, R216.reuse, R62, R72 ;  /* 0x0000003ed844723c */ /* 0x044fe40000081048 */
[----:B------:R-:W2:Y:S11]  /*520d0*/  LDL.LU R72, [R1+0x4e0] ;  /* 0x0004e00001487983 */ /* 0x000eb60000300800 */
[----:B------:R-:W-:Y:S10]  /*520e0*/  @!UPT UIADD3 URZ, URZ, URZ, URZ ;  /* 0x0000003f3f3ff290 */ /* 0x000ff4000fffe03f */
[----:B------:R-:W-:Y:S04]  /*520f0*/  STL.64 [R1+0x6c0], R68 ;  /* 0x0006c04401007387 */ /* 0x000fe80000100a00 */
[----:B------:R-:W-:Y:S04]  /*52100*/  STL.64 [R1+0x6c8], R70 ;  /* 0x0006c84601007387 */ /* 0x000fe80000100a00 */
[----:B------:R-:W2:Y:S04]  /*52110*/  LDL.LU R73, [R1+0x4e4] ;  /* 0x0004e40001497983 */ /* 0x000ea80000300800 */
[----:B------:R-:W2:Y:S04]  /*52120*/  LDL.LU R74, [R1+0x4e8] ;  /* 0x0004e800014a7983 */ /* 0x000ea80000300800 */
[----:B------:R-:W2:Y:S04]  /*52130*/  LDL.LU R75, [R1+0x4ec] ;  /* 0x0004ec00014b7983 */ /* 0x000ea80000300800 */
[----:B------:R-:W-:Y:S04]  /*52140*/  STL.64 [R1+0x820], R92 ;  /* 0x0008205c01007387 */ /* 0x000fe80000100a00 */
[----:B------:R1:W-:Y:S04]  /*52150*/  STL.64 [R1+0x828], R94 ;  /* 0x0008285e01007387 */ /* 0x0003e80000100a00 */
[----:B------:R-:W-:Y:S04]  /*52160*/  LDS R68, [R252+0x12380] ;  /* 0x01238000fc447984 */ /* 0x000fe80000000800 */
[----:B------:R-:W-:Y:S04]  /*52170*/  LDS R70, [R252+0x13380] ;  /* 0x01338000fc467984 */ /* 0x000fe80000000800 */
[----:B-1----:R-:W3:Y:S04]  /*52180*/  LDL.LU.64 R94, [R1+0x2a40] ;  /* 0x002a4000015e7983 */ /* 0x002ee80000300a00 */
[----:B------:R-:W3:Y:S04]  /*52190*/  LDL.LU.64 R92, [R1+0x2a38] ;  /* 0x002a3800015c7983 */ /* 0x000ee80000300a00 */
[----:B------:R-:W-:Y:S04]  /*521a0*/  STL.64 [R1+0x810], R88 ;  /* 0x0008105801007387 */ /* 0x000fe80000100a00 */
[----:B------:R1:W-:Y:S04]  /*521b0*/  STL.64 [R1+0x818], R90 ;  /* 0x0008185a01007387 */ /* 0x0003e80000100a00 */
[----:B------:R-:W-:Y:S04]  /*521c0*/  LDS R69, [R3+0x12380] ;  /* 0x0123800003457984 */ /* 0x000fe80000000800 */
[----:B------:R-:W2:Y:S04]  /*521d0*/  LDS R71, [R3+0x13380] ;  /* 0x0133800003477984 */ /* 0x000ea80000000800 */
        /* <DEDUP_REMOVED lines=14> */
[C---:B--2---:R-:W-:Y:S11]  /*522c0*/  HMMA.1688.F32.TF32 R72, R216.reuse, R38, R72 ;  /* 0x00000026d848723c */ /* 0x044ff60000081048 */
[----:B------:R-:W-:Y:S11]  /*522d0*/  @!UPT UIADD3 URZ, URZ, URZ, URZ ;  /* 0x0000003f3f3ff290 */ /* 0x000ff6000fffe03f */
[----:B------:R-:W-:Y:S01]  /*522e0*/  @!UPT UIADD3 URZ, URZ, URZ, URZ ;  /* 0x0000003f3f3ff290 */ /* 0x000fe2000fffe03f */
[----:B------:R-:W-:Y:S04]  /*522f0*/  STL.64 [R1+0x7d0], R72 ;  /* 0x0007d04801007387 */ /* 0x000fe80000100a00 */
[----:B------:R1:W-:Y:S02]  /*52300*/  STL.64 [R1+0x7d8], R74 ;  /* 0x0007d84a01007387 */ /* 0x0003e40000100a00 */
[C---:B-1----:R-:W-:Y:S02]  /*52310*/  HMMA.1688.F32.TF32 R72, R216.reuse, R30, R240 ;  /* 0x0000001ed848723c */ /* 0x042fe400000810f0 */
[----:B------:R-:W-:Y:S04]  /*52320*/  STL.64 [R1+0x7c0], R232 ;  /* 0x0007c0e801007387 */ /* 0x000fe80000100a00 */
[----:B------:R-:W-:Y:S11]  /*52330*/  STL.64 [R1+0x7c8], R234 ;  /* 0x0007c8ea01007387 */ /* 0x000ff60000100a00 */
[----:B------:R-:W-:Y:S06]  /*52340*/  @!UPT UIADD3 URZ, URZ, URZ, URZ ;  /* 0x0000003f3f3ff290 */ /* 0x000fec000fffe03f */
[----:B------:R-:W-:Y:S04]  /*52350*/  STL.64 [R1+0x7b0], R72 ;  /* 0x0007b04801007387 */ /* 0x000fe80000100a00 */
[----:B------:R3:W-:Y:S02]  /*52360*/  STL.64 [R1+0x7b8], R74 ;  /* 0x0007b84a01007387 */ /* 0x0007e40000100a00 */
[C---:B---3--:R-:W-:Y:S08]  /*52370*/  HMMA.1688.F32.TF32 R72, R216.reuse, R18, R84 ;  /* 0x00000012d848723c */ /* 0x048ff00000081054 */
[C---:B----4-:R-:W-:Y:S08]  /*52380*/  HMMA.1688.F32.TF32 R232, R216.reuse, R26, R76 ;  /* 0x0000001ad8e8723c */ /* 0x050ff0000008104c */
        /* <DEDUP_REMOVED lines=8> */
[C---:B-1----:R-:W-:Y:S08]  /*52410*/  HMMA.1688.F32.TF32 R76, R216.reuse, R10, R92 ;  /* 0x0000000ad84c723c */ /* 0x042ff0000008105c */
[----:B--2---:R-:W-:Y:S01]  /*52420*/  HMMA.1688.F32.TF32 R72, R216, R6, R96 ;  /* 0x00000006d848723c */ /* 0x004fe20000081060 */
[----:B------:R-:W-:Y:S04]  /*52430*/  STL.64 [R1+0x770], R80 ;  /* 0x0007705001007387 */ /* 0x000fe80000100a00 */
[----:B------:R-:W-:Y:S10]  /*52440*/  STL.64 [R1+0x778], R82 ;  /* 0x0007785201007387 */ /* 0x000ff40000100a00 */
[----:B------:R-:W-:Y:S04]  /*52450*/  STL.64 [R1+0x760], R76 ;  /* 0x0007604c01007387 */ /* 0x000fe80000100a00 */
[----:B------:R1:W-:Y:S05]  /*52460*/  STL.64 [R1+0x768], R78 ;  /* 0x0007684e01007387 */ /* 0x0003ea0000100a00 */
[----:B------:R-:W-:Y:S01]  /*52470*/  IMAD.MOV.U32 R99, RZ, RZ, R72 ;  /* 0x000000ffff637224 */ /* 0x000fe200078e0048 */
[----:B------:R-:W-:Y:S01]  /*52480*/  MOV R96, R75 ;  /* 0x0000004b00607202 */ /* 0x000fe20000000f00 */
[----:B------:R-:W-:-:S02]  /*52490*/  IMAD.MOV.U32 R98, RZ, RZ, R73 ;  /* 0x000000ffff627224 */ /* 0x000fc400078e0049 */
[----:B------:R-:W-:Y:S01]  /*524a0*/  IMAD.MOV.U32 R97, RZ, RZ, R74 ;  /* 0x000000ffff617224 */ /* 0x000fe200078e004a */
[----:B-1----:R-:W-:Y:S08]  /*524b0*/  HMMA.1688.F32.TF32 R76, R216, R246, R100 ;  /* 0x000000f6d84c723c */ /* 0x002ff00000081064 */
[C---:B------:R-:W-:Y:S08]  /*524c0*/  HMMA.1688.F32.TF32 R72, R64.reuse, R62, R104 ;  /* 0x0000003e4048723c */ /* 0x040ff00000081068 */
[C---:B------:R-:W-:Y:S07]  /*524d0*/  HMMA.1688.F32.TF32 R80, R64.reuse, R58, R108 ;  /* 0x0000003a4050723c */ /* 0x040fee000008106c */
        /* <DEDUP_REMOVED lines=14> */
[C---:B--2---:R-:W-:Y:S03]  /*525c0*/  HMMA.1688.F32.TF32 R72, R64.reuse, R38, R128 ;  /* 0x000000264048723c */ /* 0x044fe60000081080 */
[----:B------:R-:W-:Y:S04]  /*525d0*/  STL.64 [R1+0x660], R80 ;  /* 0x0006605001007387 */ /* 0x000fe80000100a00 */
[----:B------:R1:W-:Y:S08]  /*525e0*/  STL.64 [R1+0x668], R82 ;  /* 0x0006685201007387 */ /* 0x0003f00000100a00 */
        /* <DEDUP_REMOVED lines=8> */
[----:B------:R-:W-:Y:S08]  /*52670*/  STL.64 [R1+0x638], R82 ;  /* 0x0006385201007387 */ /* 0x000ff00000100a00 */
[----:B------:R-:W-:Y:S04]  /*52680*/  STL.64 [R1+0x620], R76 ;  /* 0x0006204c01007387 */ /* 0x000fe80000100a00 */
[----:B------:R1:W-:Y:S05]  /*52690*/  STL.64 [R1+0x628], R78 ;  /* 0x0006284e01007387 */ /* 0x0003ea0000100a00 */
[----:B------:R-:W-:Y:S01]  /*526a0*/  IMAD.MOV.U32 R143, RZ, RZ, R72 ;  /* 0x000000ffff8f7224 */ /* 0x000fe200078e0048 */
[----:B------:R-:W-:Y:S01]  /*526b0*/  MOV R140, R75 ;  /* 0x0000004b008c7202 */ /* 0x000fe20000000f00 */
[----:B------:R-:W-:-:S02]  /*526c0*/  IMAD.MOV.U32 R142, RZ, RZ, R73 ;  /* 0x000000ffff8e7224 */ /* 0x000fc400078e0049 */
[----:B------:R-:W-:Y:S01]  /*526d0*/  IMAD.MOV.U32 R141, RZ, RZ, R74 ;  /* 0x000000ffff8d7224 */ /* 0x000fe200078e004a */
[C---:B-1----:R-:W-:Y:S08]  /*526e0*/  HMMA.1688.F32.TF32 R76, R64.reuse, R22, R144 ;  /* 0x00000016404c723c */ /* 0x042ff00000081090 */
[C---:B------:R-:W-:Y:S08]  /*526f0*/  HMMA.1688.F32.TF32 R72, R64.reuse, R18, R148 ;  /* 0x000000124048723c */ /* 0x040ff00000081094 */
[C---:B------:R-:W-:Y:S07]  /*52700*/  HMMA.1688.F32.TF32 R80, R64.reuse, R14, R152 ;  /* 0x0000000e4050723c */ /* 0x040fee0000081098 */
[----:B------:R-:W-:Y:S04]  /*52710*/  STL.64 [R1+0x600], R76 ;  /* 0x0006004c01007387 */ /* 0x000fe80000100a00 */
[----:B------:R1:W-:Y:S04]  /*52720*/  STL.64 [R1+0x608], R78 ;  /* 0x0006084e01007387 */ /* 0x0003e80000100a00 */
[----:B------:R-:W-:Y:S04]  /*52730*/  STL.64 [R1+0x5f0], R72 ;  /* 0x0005f04801007387 */ /* 0x000fe80000100a00 */
[----:B------:R2:W-:Y:S01]  /*52740*/  STL.64 [R1+0x5f8], R74 ;  /* 0x0005f84a01007387 */ /* 0x0005e20000100a00 */
[C---:B-1----:R-:W-:Y:S08]  /*52750*/  HMMA.1688.F32.TF32 R76, R64.reuse, R10, R156 ;  /* 0x0000000a404c723c */ /* 0x042ff0000008109c */
[C---:B--2---:R-:W-:Y:S08]  /*52760*/  HMMA.1688.F32.TF32 R72, R64.reuse, R6, R160 ;  /* 0x000000064048723c */ /* 0x044ff000000810a0 */
[----:B------:R-:W-:Y:S08]  /*52770*/  HMMA.1688.F32.TF32 R64, R64, R246, R164 ;  /* 0x000000f64040723c */ /* 0x000ff000000810a4 */
        /* <DEDUP_REMOVED lines=9> */
[----:B------:R1:W-:Y:S04]  /*52810*/  STL.64 [R1+0x5d8], R78 ;  /* 0x0005d84e01007387 */ /* 0x0003e80000100a00 */
[----:B------:R-:W-:Y:S03]  /*52820*/  STL.64 [R1+0x5c0], R72 ;  /* 0x0005c04801007387 */ /* 0x000fe60000100a00 */
[C---:B------:R-:W-:Y:S01]  /*52830*/  HMMA.1688.F32.TF32 R32, R68.reuse, R34, R188 ;  /* 0x000000224420723c */ /* 0x040fe200000810bc */
[----:B------:R2:W-:Y:S04]  /*52840*/  STL.64 [R1+0x5c8], R74 ;  /* 0x0005c84a01007387 */ /* 0x0005e80000100a00 */
[----:B------:R-:W-:Y:S03]  /*52850*/  STL.64 [R1+0x590], R64 ;  /* 0x0005904001007387 */ /* 0x000fe60000100a00 */
[C---:B------:R-:W-:Y:S01]  /*52860*/  HMMA.1688.F32.TF32 R24, R68.reuse, R26, R196 ;  /* 0x0000001a4418723c */ /* 0x040fe200000810c4 */
        /* <DEDUP_REMOVED lines=13> */
[----:B------:R-:W-:Y:S04]  /*52940*/  STL.64 [R1+0x560], R44 ;  /* 0x0005602c01007387 */ /* 0x000fe80000100a00 */
[----:B------:R-:W-:Y:S04]  /*52950*/  STL.64 [R1+0x568], R46 ;  /* 0x0005682e01007387 */ /* 0x000fe80000100a00 */
[----:B------:R3:W-:Y:S04]  /*52960*/  STL [R1+0x29e4], R232 ;  /* 0x0029e4e801007387 */ /* 0x0007e80000100800 */
[----:B------:R2:W-:Y:S04]  /*52970*/  STL [R1+0x29e0], R233 ;  /* 0x0029e0e901007387 */ /* 0x0005e80000100800 */
[----:B------:R1:W-:Y:S04]  /*52980*/  STL [R1+0x29dc], R234 ;  /* 0x0029dcea01007387 */ /* 0x0003e80000100800 */
[----:B------:R1:W-:Y:S04]  /*52990*/  STL [R1+0x29b8], R235 ;  /* 0x0029b8eb01007387 */ /* 0x0003e80000100800 */
[----:B------:R-:W-:Y:S04]  /*529a0*/  STL.64 [R1+0x540], R32 ;  /* 0x0005402001007387 */ /* 0x000fe80000100a00 */
[----:B------:R-:W-:Y:S04]  /*529b0*/  STL.64 [R1+0x548], R34 ;  /* 0x0005482201007387 */ /* 0x000fe80000100a00 */
[----:B------:R-:W-:Y:S04]  /*529c0*/  STL.64 [R1+0x4f0], R24 ;  /* 0x0004f01801007387 */ /* 0x000fe80000100a00 */
[----:B------:R-:W-:Y:S04]  /*529d0*/  STL.64 [R1+0x4f8], R26 ;  /* 0x0004f81a01007387 */ /* 0x000fe80000100a00 */
[----:B-1----:R-:W4:Y:S01]  /*529e0*/  LDL R79, [R1+0xa40] ;  /* 0x000a4000014f7983 */ /* 0x002f220000100800 */
[----:B------:R-:W-:Y:S01]  /*529f0*/  HMMA.1688.F32.TF32 R20, R68, R22, R228 ;  /* 0x000000164414723c */ /* 0x000fe200000810e4 */
[----:B------:R-:W-:Y:S01]  /*52a00*/  IMAD.MOV.U32 R82, RZ, RZ, R5 ;  /* 0x000000ffff527224 */ /* 0x000fe200078e0005 */
[----:B------:R-:W-:-:S06]  /*52a10*/  MOV R83, R4 ;  /* 0x0000000400537202 */ /* 0x000fcc0000000f00 */
[----:B------:R-:W-:Y:S01]  /*52a20*/  HMMA.1688.F32.TF32 R40, R68, R42, R224 ;  /* 0x0000002a4428723c */ /* 0x000fe200000810e0 */
[----:B------:R-:W-:Y:S01]  /*52a30*/  IMAD.MOV.U32 R80, RZ, RZ, R9 ;  /* 0x000000ffff507224 */ /* 0x000fe200078e0009 */
[----:B------:R-:W-:Y:S01]  /*52a40*/  LDS R76, [R252+0x14080] ;  /* 0x01408000fc4c7984 */ /* 0x000fe20000000800 */
[----:B------:R-:W-:-:S03]  /*52a50*/  IMAD.MOV.U32 R81, RZ, RZ, R8 ;  /* 0x000000ffff517224 */ /* 0x000fc600078e0008 */
[----:B------:R-:W-:Y:S02]  /*52a60*/  LDS R78, [R252+0x15080] ;  /* 0x01508000fc4e7984 */ /* 0x000fe40000000800 */
[----:B------:R-:W-:Y:S02]  /*52a70*/  HMMA.1688.F32.TF32 R240, R68, R30, R192 ;  /* 0x0000001e44f0723c */ /* 0x000fe400000810c0 */
[----:B------:R-:W-:Y:S06]  /*52a80*/  LDS R77, [R3+0x14080] ;  /* 0x01408000034d7984 */ /* 0x000fec0000000800 */
[----:B------:R-:W-:Y:S01]  /*52a90*/  IMAD.MOV.U32 R231, RZ, RZ, R20 ;  /* 0x000000ffffe77224 */ /* 0x000fe200078e0014 */
[----:B------:R-:W-:Y:S01]  /*52aa0*/  MOV R228, R23 ;  /* 0x0000001700e47202 */ /* 0x000fe20000000f00 */
[----:B------:R-:W-:-:S02]  /*52ab0*/  IMAD.MOV.U32 R230, RZ, RZ, R21 ;  /* 0x000000ffffe67224 */ /* 0x000fc400078e0015 */
[----:B------:R-:W-:Y:S02]  /*52ac0*/  IMAD.MOV.U32 R229, RZ, RZ, R22 ;  /* 0x000000ffffe57224 */ /* 0x000fe400078e0016 */
[----:B------:R-:W-:Y:S01]  /*52ad0*/  HMMA.1688.F32.TF32 R20, R68, R18, R200 ;  /* 0x000000124414723c */ /* 0x000fe200000810c8 */
[----:B--2---:R-:W-:Y:S01]  /*52ae0*/  IMAD.MOV.U32 R74, RZ, RZ, R13 ;  /* 0x000000ffff4a7224 */ /* 0x004fe200078e000d */
[----:B------:R-:W-:Y:S01]  /*52af0*/  MOV R75, R12 ;  /* 0x0000000c004b7202 */ /* 0x000fe20000000f00 */
[----:B------:R-:W-:Y:S02]  /*52b00*/  IMAD.MOV.U32 R72, RZ, RZ, R17 ;  /* 0x000000ffff487224 */ /* 0x000fe400078e0011 */
[----:B------:R-:W-:-:S03]  /*52b10*/  IMAD.MOV.U32 R73, RZ, RZ, R16 ;  /* 0x000000ffff497224 */ /* 0x000fc600078e0010 */
[----:B------:R-:W-:Y:S01]  /*52b20*/  HMMA.1688.F32.TF32 R244, R68, R246, R236 ;  /* 0x000000f644f4723c */ /* 0x000fe200000810ec */
[----:B------:R-:W-:Y:S01]  /*52b30*/  IMAD.MOV.U32 R227, RZ, RZ, R40 ;  /* 0x000000ffffe37224 */ /* 0x000fe200078e0028 */
[----:B------:R-:W-:Y:S01]  /*52b40*/  MOV R224, R43 ;  /* 0x0000002b00e07202 */ /* 0x000fe20000000f00 */
[----:B------:R-:W-:Y:S01]  /*52b50*/  IMAD.MOV.U32 R226, RZ, RZ, R41 ;  /* 0x000000ffffe27224 */ /* 0x000fe200078e0029 */
[----:B------:R-:W-:Y:S01]  /*52b60*/  LDS R200, [R252+0x14300] ;  /* 0x01430000fcc87984 */ /* 0x000fe20000000800 */
[----:B------:R-:W-:-:S03]  /*52b70*/  IMAD.MOV.U32 R225, RZ, RZ, R42 ;  /* 0x000000ffffe17224 */ /* 0x000fc600078e002a */
[----:B------:R-:W-:Y:S04]  /*52b80*/  LDS R202, [R252+0x15300] ;  /* 0x01530000fcca7984 */ /* 0x000fe80000000800 */
[----:B------:R-:W-:Y:S04]  /*52b90*/  LDS R201, [R3+0x14300] ;  /* 0x0143000003c97984 */ /* 0x000fe80000000800 */
[----:B---3--:R-:W-:Y:S01]  /*52ba0*/  IMAD.MOV.U32 R232, RZ, RZ, R20 ;  /* 0x000000ffffe87224 */ /* 0x008fe200078e0014 */
[----:B------:R-:W-:Y:S01]  /*52bb0*/  MOV R220, R23 ;  /* 0x0000001700dc7202 */ /* 0x000fe20000000f00 */
[----:B------:R-:W-:Y:S01]  /*52bc0*/  IMAD.MOV.U32 R233, RZ, RZ, R21 ;  /* 0x000000ffffe97224 */ /* 0x000fe200078e0015 */
[----:B------:R-:W-:Y:S01]  /*52bd0*/  LDS R203, [R3+0x15300] ;  /* 0x0153000003cb7984 */ /* 0x000fe20000000800 */
[----:B------:R-:W-:-:S02]  /*52be0*/  IMAD.MOV.U32 R234, RZ, RZ, R22 ;  /* 0x000000ffffea7224 */ /* 0x000fc400078e0016 */
        /* <DEDUP_REMOVED lines=14> */
[----:B------:R-:W-:Y:S01]  /*52cd0*/  HMMA.1688.F32.TF32 R20, R68, R6, R212 ;  /* 0x000000064414723c */ /* 0x000fe200000810d4 */
[----:B------:R-:W-:Y:S04]  /*52ce0*/  LDS R68, [R252+0x14000] ;  /* 0x01400000fc447984 */ /* 0x000fe80000000800 */
[----:B------:R-:W-:Y:S04]  /*52cf0*/  LDS R70, [R252+0x15000] ;  /* 0x01500000fc467984 */ /* 0x000fe80000000800 */
[----:B------:R-:W-:Y:S04]  /*52d00*/  LDS R69, [R3+0x14000] ;  /* 0x0140000003457984 */ /* 0x000fe80000000800 */
[----:B------:R-:W-:Y:S11]  /*52d10*/  LDS R71, [R3+0x15000] ;  /* 0x0150000003477984 */ /* 0x000ff60000000800 */
[----:B------:R-:W-:Y:S01]  /*52d20*/  IMAD.MOV.U32 R215, RZ, RZ, R20 ;  /* 0x000000ffffd77224 */ /* 0x000fe200078e0014 */
[----:B------:R-:W-:Y:S01]  /*52d30*/  MOV R212, R23 ;  /* 0x0000001700d47202 */ /* 0x000fe20000000f00 */
[----:B------:R-:W-:-:S02]  /*52d40*/  IMAD.MOV.U32 R214, RZ, RZ, R21 ;  /* 0x000000ffffd67224 */ /* 0x000fc400078e0015 */
[----:B------:R-:W-:Y:S01]  /*52d50*/  IMAD.MOV.U32 R213, RZ, RZ, R22 ;  /* 0x000000ffffd57224 */ /* 0x000fe200078e0016 */
[----:B------:R-:W-:Y:S04]  /*52d60*/  STL [R1+0x29a0], R244 ;  /* 0x0029a0f401007387 */ /* 0x000fe80000100800 */
[----:B------:R-:W-:Y:S04]  /*52d70*/  STL [R1+0x299c], R245 ;  /* 0x00299cf501007387 */ /* 0x000fe80000100800 */
[----:B------:R-:W-:Y:S04]  /*52d80*/  STL [R1+0x2998], R246 ;  /* 0x002998f601007387 */ /* 0x000fe80000100800 */
[----:B------:R-:W-:Y:S04]  /*52d90*/  STL [R1+0x2994], R247 ;  /* 0x002994f701007387 */ /* 0x000fe80000100800 */
        /* <DEDUP_REMOVED lines=21> */
[----:B------:R-:W-:Y:S01]  /*52ef0*/  STL [R1+0x2990], R15 ;  /* 0x0029900f01007387 */ /* 0x000fe20000100800 */
[C---:B------:R-:W-:Y:S03]  /*52f00*/  HMMA.1688.F32.TF32 R80, R68.reuse, R4, R80 ;  /* 0x000000044450723c */ /* 0x040fe60000081050 */
[----:B----4-:R-:W-:Y:S04]  /*52f10*/  STL [R1+0x29ac], R18 ;  /* 0x0029ac1201007387 */ /* 0x010fe80000100800 */
[----:B------:R-:W-:Y:S01]  /*52f20*/  STL [R1+0x29a8], R19 ;  /* 0x0029a81301007387 */ /* 0x000fe20000100800 */
[----:B------:R-:W-:Y:S03]  /*52f30*/  HMMA.1688.F32.TF32 R72, R68, R8, R72 ;  /* 0x000000084448723c */ /* 0x000fe60000081048 */
        /* <DEDUP_REMOVED lines=24> */
[----:B------:R1:W-:Y:S04]  /*530c0*/  STL.64 [R1+0xd0], R80 ;  /* 0x0000d05001007387 */ /* 0x0003e80000100a00 */
[----:B------:R2:W-:Y:S04]  /*530d0*/  STL.64 [R1+0xd8], R82 ;  /* 0x0000d85201007387 */ /* 0x0005e80000100a00 */
[----:B------:R3:W-:Y:S04]  /*530e0*/  STL.64 [R1+0xc0], R72 ;  /* 0x0000c04801007387 */ /* 0x0007e80000100a00 */
        /* <DEDUP_REMOVED lines=20> */
[----:B------:R-:W-:-:S03]  /*53230*/  IMAD.MOV.U32 R23, RZ, RZ, R75 ;  /* 0x000000ffff177224 */ /* 0x000fc600078e004b */
        /* <DEDUP_REMOVED lines=21> */
[----:B------:R-:W1:Y:S01]  /*53390*/  LDS R79, [R3+0x15080] ;  /* 0x01508000034f7984 */ /* 0x000e620000000800 */
[C---:B--2---:R-:W-:Y:S08]  /*533a0*/  HMMA.1688.F32.TF32 R84, R68.reuse, R12, R84 ;  /* 0x0000000c4454723c */ /* 0x044ff00000081054 */
[C---:B----4-:R-:W-:Y:S08]  /*533b0*/  HMMA.1688.F32.TF32 R80, R68.reuse, R48, R80 ;  /* 0x000000304450723c */ /* 0x050ff00000081050 */
[C---:B------:R-:W-:Y:S08]  /*533c0*/  HMMA.1688.F32.TF32 R92, R68.reuse, R44, R92 ;  /* 0x0000002c445c723c */ /* 0x040ff0000008105c */
[----:B------:R-:W-:Y:S01]  /*533d0*/  IMAD.MOV.U32 R18, RZ, RZ, R84 ;  /* 0x000000ffff127224 */ /* 0x000fe200078e0054 */
[----:B------:R-:W-:Y:S01]  /*533e0*/  MOV R19, R85 ;  /* 0x0000005500137202 */ /* 0x000fe20000000f00 */
[----:B------:R-:W2:Y:S01]  /*533f0*/  LDL.LU R84, [R1] ;  /* 0x0000000001547983 */ /* 0x000ea20000300800 */
[----:B------:R-:W-:Y:S01]  /*53400*/  IMAD.MOV.U32 R14, RZ, RZ, R86 ;  /* 0x000000ffff0e7224 */ /* 0x000fe200078e0056 */
[----:B------:R-:W-:Y:S02]  /*53410*/  HMMA.1688.F32.TF32 R100, R68, R40, R100 ;  /* 0x000000284464723c */ /* 0x000fe40000081064 */
[----:B------:R-:W2:Y:S01]  /*53420*/  LDL.LU R85, [R1+0x4] ;  /* 0x0000040001557983 */ /* 0x000ea20000300800 */
[----:B------:R-:W-:-:S03]  /*53430*/  IMAD.MOV.U32 R244, RZ, RZ, R87 ;  /* 0x000000fffff47224 */ /* 0x000fc600078e0057 */
[----:B------:R-:W2:Y:S04]  /*53440*/  LDL.LU R86, [R1+0x8] ;  /* 0x0000080001567983 */ /* 0x000ea80000300800 */
[----:B------:R-:W2:Y:S04]  /*53450*/  LDL.LU R87, [R1+0xc] ;  /* 0x00000c0001577983 */ /* 0x000ea80000300800 */
[----:B------:R-:W4:Y:S04]  /*53460*/  LDL.LU R88, [R1+0x10] ;  /* 0x0000100001587983 */ /* 0x000f280000300800 */
[----:B------:R-:W4:Y:S04]  /*53470*/  LDL.LU R89, [R1+0x14] ;  /* 0x0000140001597983 */ /* 0x000f280000300800 */
[----:B------:R-:W4:Y:S04]  /*53480*/  LDL.LU R90, [R1+0x18] ;  /* 0x00001800015a7983 */ /* 0x000f280000300800 */
[----:B------:R-:W4:Y:S01]  /*53490*/  LDL.LU R91, [R1+0x1c] ;  /* 0x00001c00015b7983 */ /* 0x000f220000300800 */
[C---:B---3--:R-:W-:Y:S11]  /*534a0*/  HMMA.1688.F32.TF32 R116, R68.reuse, R20, R116 ;  /* 0x000000144474723c */ /* 0x048ff60000081074 */
[----:B------:R-:W-:Y:S11]  /*534b0*/  @!UPT UIADD3 URZ, URZ, URZ, URZ ;  /* 0x0000003f3f3ff290 */ /* 0x000ff6000fffe03f */
[----:B------:R-:W-:Y:S02]  /*534c0*/  @!UPT UIADD3 URZ, URZ, URZ, URZ ;  /* 0x0000003f3f3ff290 */ /* 0x000fe4000fffe03f */
[----:B------:R-:W-:Y:S01]  /*534d0*/  IMAD.MOV.U32 R10, RZ, RZ, R116 ;  /* 0x000000ffff0a7224 */ /* 0x000fe200078e0074 */
[----:B------:R-:W-:Y:S01]  /*534e0*/  MOV R6, R117 ;  /* 0x0000007500067202 */ /* 0x000fe20000000f00 */
[----:B------:R-:W-:Y:S02]  /*534f0*/  IMAD.MOV.U32 R7, RZ, RZ, R118 ;  /* 0x000000ffff077224 */ /* 0x000fe400078e0076 */
[----:B------:R-:W-:Y:S02]  /*53500*/  IMAD.MOV.U32 R11, RZ, RZ, R119 ;  /* 0x000000ffff0b7224 */ /* 0x000fe400078e0077 */
[C---:B------:R-:W-:Y:S08]  /*53510*/  HMMA.1688.F32.TF32 R116, R68.reuse, R24, R112 ;  /* 0x000000184474723c */ /* 0x040ff00000081070 */
[C---:B------:R-:W-:Y:S01]  /*53520*/  HMMA.1688.F32.TF32 R112, R68.reuse, R28, R72 ;  /* 0x0000001c4470723c */ /* 0x040fe20000081048 */
[----:B------:R-:W3:Y:S07]  /*53530*/  LDL.LU R72, [R1+0x5b0] ;  /* 0x0005b00001487983 */ /* 0x000eee0000300800 */
[C---:B------:R-:W-:Y:S08]  /*53540*/  HMMA.1688.F32.TF32 R108, R68.reuse, R32, R108 ;  /* 0x00000020446c723c */ /* 0x040ff0000008106c */
[----:B------:R-:W-:Y:S01]  /*53550*/  HMMA.1688.F32.TF32 R104, R68, R36, R104 ;  /* 0x000000244468723c */ /* 0x000fe20000081068 */
[----:B------:R-:W-:Y:S04]  /*53560*/  STL.64 [R1+0x80], R116 ;  /* 0x0000807401007387 */ /* 0x000fe80000100a00 */
[----:B------:R-:W-:Y:S04]  /*53570*/  STL.64 [R1+0x88], R118 ;  /* 0x0000887601007387 */ /* 0x000fe80000100a00 */
[----:B------:R-:W-:Y:S04]  /*53580*/  STL.64 [R1+0x70], R112 ;  /* 0x0000707001007387 */ /* 0x000fe80000100a00 */
[----:B------:R-:W-:Y:S04]  /*53590*/  STL.64 [R1+0x78], R114 ;  /* 0x0000787201007387 */ /* 0x000fe80000100a00 */
[----:B------:R-:W3:Y:S04]  /*535a0*/  LDL.LU R73, [R1+0x5b4] ;  /* 0x0005b40001497983 */ /* 0x000ee80000300800 */
[----:B------:R-:W3:Y:S04]  /*535b0*/  LDL.LU R74, [R1+0x5b8] ;  /* 0x0005b800014a7983 */ /* 0x000ee80000300800 */
[----:B------:R-:W3:Y:S04]  /*535c0*/  LDL.LU R75, [R1+0x5bc] ;  /* 0x0005bc00014b7983 */ /* 0x000ee80000300800 */
        /* <DEDUP_REMOVED lines=10> */
[----:B------:R-:W-:Y:S02]  /*53670*/  MOV R81, R249 ;  /* 0x000000f900517202 */ /* 0x000fe40000000f00 */
[----:B------:R-:W-:Y:S01]  /*53680*/  STL.64 [R1+0x30], R92 ;  /* 0x0000305c01007387 */ /* 0x000fe20000100a00 */
[----:B------:R-:W-:-:S03]  /*53690*/  IMAD.MOV.U32 R63, RZ, RZ, R83 ;  /* 0x000000ffff3f7224 */ /* 0x000fc600078e0053 */
[----:B------:R-:W-:Y:S01]  /*536a0*/  STL.64 [R1+0x38], R94 ;  /* 0x0000385e01007387 */ /* 0x000fe20000100a00 */
[----:B------:R-:W-:-:S03]  /*536b0*/  IMAD.MOV.U32 R82, RZ, RZ, R250 ;  /* 0x000000ffff527224 */ /* 0x000fc600078e00fa */
[----:B------:R-:W3:Y:S01]  /*536c0*/  LDL.LU R248, [R1+0x29f4] ;  /* 0x0029f40001f87983 */ /* 0x000ee20000300800 */
[----:B------:R-:W-:-:S03]  /*536d0*/  IMAD.MOV.U32 R83, RZ, RZ, R251 ;  /* 0x000000ffff537224 */ /* 0x000fc600078e00fb */
[----:B------:R-:W3:Y:S04]  /*536e0*/  LDL.LU R249, [R1+0x29f0] ;  /* 0x0029f00001f97983 */ /* 0x000ee80000300800 */
[----:B------:R-:W3:Y:S04]  /*536f0*/  LDL.LU R250, [R1+0x29ec] ;  /* 0x0029ec0001fa7983 */ /* 0x000ee80000300800 */
[----:B------:R-:W3:Y:S04]  /*53700*/  LDL.LU R251, [R1+0x29e8] ;  /* 0x0029e80001fb7983 */ /* 0x000ee80000300800 */
[----:B------:R1:W-:Y:S04]  /*53710*/  STL [R1+0x293c], R63 ;  /* 0x00293c3f01007387 */ /* 0x0003e80000100800 */
[----:B------:R1:W-:Y:S04]  /*53720*/  STL [R1+0x2938], R62 ;  /* 0x0029383e01007387 */ /* 0x0003e80000100800 */
[----:B------:R1:W-:Y:S04]  /*53730*/  STL [R1+0x2934], R67 ;  /* 0x0029344301007387 */ /* 0x0003e80000100800 */
[----:B------:R2:W-:Y:S01]  /*53740*/  STL [R1+0x2930], R66 ;  /* 0x0029304201007387 */ /* 0x0005e20000100800 */
[----:B------:R-:W-:Y:S08]  /*53750*/  HMMA.1688.F32.TF32 R120, R68, R16, R120 ;  /* 0x000000104478723c */ /* 0x000ff00000081078 */
[----:B-1----:R-:W-:Y:S11]  /*53760*/  HMMA.1688.F32.TF32 R80, R76, R4, R80 ;  /* 0x000000044c50723c */ /* 0x002ff60000081050 */
[----:B------:R-:W-:Y:S11]  /*53770*/  @!UPT UIADD3 URZ, URZ, URZ, URZ ;  /* 0x0000003f3f3ff290 */ /* 0x000ff6000fffe03f */
[----:B------:R-:W-:Y:S02]  /*53780*/  @!UPT UIADD3 URZ, URZ, URZ, URZ ;  /* 0x0000003f3f3ff290 */ /* 0x000fe4000fffe03f */
[----:B------:R-:W-:Y:S01]  /*53790*/  IMAD.MOV.U32 R42, RZ, RZ, R80 ;  /* 0x000000ffff2a7224 */ /* 0x000fe200078e0050 */
[----:B------:R-:W-:Y:S01]  /*537a0*/  MOV R43, R81 ;  /* 0x00000051002b7202 */ /* 0x000fe20000000f00 */
[----:B------:R-:W-:Y:S01]  /*537b0*/  IMAD.MOV.U32 R38, RZ, RZ, R82 ;  /* 0x000000ffff267224 */ /* 0x000fe200078e0052 */
[C---:B--2---:R-:W-:Y:S08]  /*537c0*/  HMMA.1688.F32.TF32 R84, R68.reuse, R56, R84 ;  /* 0x000000384454723c */ /* 0x044ff00000081054 */
[----:B----4-:R-:W-:Y:S11]  /*537d0*/  HMMA.1688.F32.TF32 R88, R68, R52, R88 ;  /* 0x000000344458723c */ /* 0x010ff60000081058 */
[----:B------:R-:W-:Y:S05]  /*537e0*/  @!UPT UIADD3 URZ, URZ, URZ, URZ ;  /* 0x0000003f3f3ff290 */ /* 0x000fea000fffe03f */
[----:B------:R-:W-:Y:S01]  /*537f0*/  IMAD.MOV.U32 R63, RZ, RZ, R84 ;  /* 0x000000ffff3f7224 */ /* 0x000fe200078e0054 */
[----:B------:R-:W-:Y:S01]  /*53800*/  MOV R62, R85 ;  /* 0x00000055003e7202 */ /* 0x000fe20000000f00 */
[----:B------:R-:W-:Y:S02]  /*53810*/  IMAD.MOV.U32 R67, RZ, RZ, R86 ;  /* 0x000000ffff437224 */ /* 0x000fe400078e0056 */
[----:B------:R-:W-:-:S03]  /*53820*/  IMAD.MOV.U32 R66, RZ, RZ, R87 ;  /* 0x000000ffff427224 */ /* 0x000fc600078e0057 */
[----:B------:R1:W-:Y:S04]  /*53830*/  STL.64 [R1+0x10], R88 ;  /* 0x0000105801007387 */ /* 0x0003e80000100a00 */
[----:B------:R2:W-:Y:S04]  /*53840*/  STL.64 [R1+0x18], R90 ;  /* 0x0000185a01007387 */ /* 0x0005e80000100a00 */
[----:B------:R-:W-:Y:S04]  /*53850*/  STL [R1+0x294c], R63 ;  /* 0x00294c3f01007387 */ /* 0x000fe80000100800 */
[----:B------:R-:W-:Y:S04]  /*53860*/  STL [R1+0x2948], R62 ;  /* 0x0029483e01007387 */ /* 0x000fe80000100800 */
[----:B------:R-:W-:Y:S04]  /*53870*/  STL [R1+0x2944], R67 ;  /* 0x0029444301007387 */ /* 0x000fe80000100800 */
[----:B------:R-:W-:Y:S01]  /*53880*/  STL [R1+0x2940], R66 ;  /* 0x0029404201007387 */ /* 0x000fe20000100800 */
[----:B------:R-:W-:Y:S01]  /*53890*/  IMAD.MOV.U32 R39, RZ, RZ, R83 ;  /* 0x000000ffff277224 */ /* 0x000fe200078e0053 */
[C---:B---3--:R-:W-:Y:S08]  /*538a0*/  HMMA.1688.F32.TF32 R248, R68.reuse, R60, R248 ;  /* 0x0000003c44f8723c */ /* 0x048ff000000810f8 */
[----:B------:R-:W-:Y:S01]  /*538b0*/  HMMA.1688.F32.TF32 R68, R68, R64, R72 ;  /* 0x000000404444723c */ /* 0x000fe20000081048 */
[----:B------:R-:W-:Y:S01]  /*538c0*/  IMAD.MOV.U32 R86, RZ, RZ, R2 ;  /* 0x000000ffff567224 */ /* 0x000fe200078e0002 */
[----:B------:R-:W-:Y:S01]  /*538d0*/  MOV R87, R0 ;  /* 0x0000000000577202 */ /* 0x000fe20000000f00 */
[----:B------:R-:W-:Y:S01]  /*538e0*/  IMAD.MOV.U32 R245, RZ, RZ, R120 ;  /* 0x000000fffff57224 */ /* 0x000fe200078e0078 */
[----:B------:R-:W-:Y:S01]  /*538f0*/  MOV R246, R121 ;  /* 0x0000007900f67202 */ /* 0x000fe20000000f00 */
[----:B------:R-:W-:Y:S01]  /*53900*/  IMAD.MOV.U32 R247, RZ, RZ, R122 ;  /* 0x000000fffff77224 */ /* 0x000fe200078e007a */
[----:B------:R-:W-:Y:S01]  /*53910*/  LDS R72, [R252+0x14100] ;  /* 0x01410000fc487984 */ /* 0x000fe20000000800 */
[----:B------:R-:W-:-:S03]  /*53920*/  IMAD.MOV.U32 R15, RZ, RZ, R123 ;  /* 0x000000ffff0f7224 */ /* 0x000fc600078e007b */
[----:B------:R-:W-:Y:S04]  /*53930*/  LDS R74, [R252+0x15100] ;  /* 0x01510000fc4a7984 */ /* 0x000fe80000000800 */
[----:B------:R-:W-:Y:S04]  /*53940*/  LDS R73, [R3+0x14100] ;  /* 0x0141000003497984 */ /* 0x000fe80000000800 */
[----:B------:R-:W-:Y:S04]  /*53950*/  STL.64 [R1+0x28d0], R250 ;  /* 0x0028d0fa01007387 */ /* 0x000fe80000100a00 */
[----:B------:R-:W-:Y:S04]  /*53960*/  STL.64 [R1+0x28c8], R248 ;  /* 0x0028c8f801007387 */ /* 0x000fe80000100a00 */
[----:B------:R-:W3:Y:S04]  /*53970*/  LDL.LU R108, [R1+0x1c0] ;  /* 0x0001c000016c7983 */ /* 0x000ee80000300800 */
[----:B------:R-:W3:Y:S04]  /*53980*/  LDL.LU R109, [R1+0x1c4] ;  /* 0x0001c400016d7983 */ /* 0x000ee80000300800 */
[----:B------:R-:W3:Y:S04]  /*53990*/  LDL.LU R110, [R1+0x1c8] ;  /* 0x0001c800016e7983 */ /* 0x000ee80000300800 */
[----:B------:R-:W3:Y:S04]  /*539a0*/  LDL.LU R111, [R1+0x1cc] ;  /* 0x0001cc00016f7983 */ /* 0x000ee80000300800 */
        /* <DEDUP_REMOVED lines=22> */
[----:B--2---:R-:W2:Y:S04]  /*53b10*/  LDL.LU R90, [R1+0x188] ;  /* 0x00018800015a7983 */ /* 0x004ea80000300800 */
[----:B------:R-:W2:Y:S04]  /*53b20*/  LDL.LU R91, [R1+0x18c] ;  /* 0x00018c00015b7983 */ /* 0x000ea80000300800 */
[----:B------:R-:W2:Y:S04]  /*53b30*/  LDL.LU R84, [R1+0x170] ;  /* 0x0001700001547983 */ /* 0x000ea80000300800 */
[----:B------:R-:W2:Y:S04]  /*53b40*/  LDL.LU R85, [R1+0x174] ;  /* 0x0001740001557983 */ /* 0x000ea80000300800 */
[----:B------:R-:W-:Y:S04]  /*53b50*/  STL [R1+0x296c], R39 ;  /* 0x00296c2701007387 */ /* 0x000fe80000100800 */
[----:B------:R-:W-:Y:S04]  /*53b60*/  STL [R1+0x2968], R38 ;  /* 0x0029682601007387 */ /* 0x000fe80000100800 */
[----:B------:R-:W-:Y:S04]  /*53b70*/  STL [R1+0x2964], R43 ;  /* 0x0029642b01007387 */ /* 0x000fe80000100800 */
[----:B------:R-:W-:Y:S04]  /*53b80*/  STL [R1+0x2960], R42 ;  /* 0x0029602a01007387 */ /* 0x000fe80000100800 */
[----:B------:R-:W1:Y:S01]  /*53b90*/  LDS R75, [R3+0x15100] ;  /* 0x01510000034b7984 */ /* 0x000e620000000800 */
        /* <DEDUP_REMOVED lines=23> */
[----:B--2---:R-:W-:Y:S08]  /*53d10*/  HMMA.1688.F32.TF32 R84, R76, R28, R84 ;  /* 0x0000001c4c54723c */ /* 0x004ff00000081054 */
[----:B------:R-:W-:Y:S01]  /*53d20*/  IMAD.MOV.U32 R251, RZ, RZ, R68 ;  /* 0x000000fffffb7224 */ /* 0x000fe200078e0044 */
[----:B------:R-:W-:Y:S01]  /*53d30*/  MOV R248, R71 ;  /* 0x0000004700f87202 */ /* 0x000fe20000000f00 */
[----:B------:R-:W-:-:S02]  /*53d40*/  IMAD.MOV.U32 R250, RZ, RZ, R69 ;  /* 0x000000fffffa7224 */ /* 0x000fc400078e0045 */
[----:B------:R-:W-:Y:S02]  /*53d50*/  IMAD.MOV.U32 R249, RZ, RZ, R70 ;  /* 0x000000fffff97224 */ /* 0x000fe400078e0046 */
[----:B------:R-:W-:Y:S01]  /*53d60*/  HMMA.1688.F32.TF32 R68, R76, R24, R88 ;  /* 0x000000184c44723c */ /* 0x000fe20000081058 */
[----:B------:R-:W-:Y:S01]  /*53d70*/  STL [R1+0x297c], R47 ;  /* 0x00297c2f01007387 */ /* 0x000fe20000100800 */
[----:B------:R-:W-:-:S03]  /*53d80*/  IMAD.MOV.U32 R31, RZ, RZ, R80 ;  /* 0x000000ffff1f7224 */ /* 0x000fc600078e0050 */
[----:B------:R-:W-:Y:S01]  /*53d90*/  STL [R1+0x2978], R46 ;  /* 0x0029782e01007387 */ /* 0x000fe20000100800 */
[----:B------:R-:W-:-:S03]  /*53da0*/  IMAD.MOV.U32 R35, RZ, RZ, R81 ;  /* 0x000000ffff237224 */ /* 0x000fc600078e0051 */
[----:B------:R-:W-:Y:S01]  /*53db0*/  STL [R1+0x2974], R51 ;  /* 0x0029743301007387 */ /* 0x000fe20000100800 */
[----:B------:R-:W-:-:S03]  /*53dc0*/  IMAD.MOV.U32 R2, RZ, RZ, R82 ;  /* 0x000000ffff027224 */ /* 0x000fc600078e0052 */
[----:B------:R-:W-:Y:S01]  /*53dd0*/  STL [R1+0x2970], R50 ;  /* 0x0029703201007387 */ /* 0x000fe20000100800 */
[----:B------:R-:W-:-:S03]  /*53de0*/  MOV R0, R83 ;  /* 0x0000005300007202 */ /* 0x000fc60000000f00 */
[----:B------:R-:W1:Y:S04]  /*53df0*/  LDL.LU R80, [R1+0x210] ;  /* 0x0002100001507983 */ /* 0x000e680000300800 */
[----:B------:R-:W1:Y:S03]  /*53e00*/  LDL.LU R81, [R1+0x214] ;  /* 0x0002140001517983 */ /* 0x000e660000300800 */
[----:B------:R-:W-:Y:S01]  /*53e10*/  IMAD.MOV.U32 R63, RZ, RZ, R68 ;  /* 0x000000ffff3f7224 */ /* 0x000fe200078e0044 */
[----:B------:R-:W1:Y:S01]  /*53e20*/  LDL.LU R82, [R1+0x218] ;  /* 0x0002180001527983 */ /* 0x000e620000300800 */
[----:B------:R-:W-:Y:S02]  /*53e30*/  IMAD.MOV.U32 R62, RZ, RZ, R69 ;  /* 0x000000ffff3e7224 */ /* 0x000fe400078e0045 */
[----:B------:R-:W-:Y:S01]  /*53e40*/  IMAD.MOV.U32 R68, RZ, RZ, R84 ;  /* 0x000000ffff447224 */ /* 0x000fe200078e0054 */
[----:B------:R-:W1:Y:S01]  /*53e50*/  LDL.LU R83, [R1+0x21c] ;  /* 0x00021c0001537983 */ /* 0x000e620000300800 */
[----:B------:R-:W-:Y:S01]  /*53e60*/  IMAD.MOV.U32 R67, RZ, RZ, R70 ;  /* 0x000000ffff437224 */ /* 0x000fe200078e0046 */
[----:B------:R-:W-:Y:S01]  /*53e70*/  MOV R66, R71 ;  /* 0x0000004700427202 */ /* 0x000fe20000000f00 */
[----:B------:R-:W-:Y:S01]  /*53e80*/  IMAD.MOV.U32 R69, RZ, RZ, R85 ;  /* 0x000000ffff457224 */ /* 0x000fe200078e0055 */
[----:B------:R-:W2:Y:S01]  /*53e90*/  LDL.LU R84, [R1+0x220] ;  /* 0x0002200001547983 */ /* 0x000ea20000300800 */
[----:B------:R-:W-:Y:S01]  /*53ea0*/  IMAD.MOV.U32 R70, RZ, RZ, R86 ;  /* 0x000000ffff467224 */ /* 0x000fe200078e0056 */
[----:B------:R-:W-:-:S02]  /*53eb0*/  MOV R71, R87 ;  /* 0x0000005700477202 */ /* 0x000fc40000000f00 */
        /* <DEDUP_REMOVED lines=89> */
[----:B------:R-:W-:Y:S11]  /*54450*/  HMMA.1688.F32.TF32 R148, R76, R60, R148 ;  /* 0x0000003c4c94723c */ /* 0x000ff60000081094 */
[----:B------:R-:W-:Y:S04]  /*54460*/  @!UPT UIADD3 URZ, URZ, URZ, URZ ;  /* 0x0000003f3f3ff290 */ /* 0x000fe8000fffe03f */
        /* <DEDUP_REMOVED lines=11> */
[----:B------:R1:W-:Y:S02]  /*54520*/  STL.64 [R1+0xe8], R146 ;  /* 0x0000e89201007387 */ /* 0x0003e40000100a00 */
        /* <DEDUP_REMOVED lines=45> */
[----:B-1----:R-:W2:Y:S04]  /*54800*/  LDL.LU R88, [R1+0x6d0] ;  /* 0x0006d00001587983 */ /* 0x002ea80000300800 */
        /* <DEDUP_REMOVED lines=19> */
[C---:B------:R-:W-:Y:S03]  /*54940*/  HMMA.1688.F32.TF32 R172, R76.reuse, R36, R172 ;  /* 0x000000244cac723c */ /* 0x040fe600000810ac */
        /* <DEDUP_REMOVED lines=73> */
[----:B----4-:R-:W4:Y:S04]  /*54de0*/  LDL.LU R80, [R1+0x320] ;  /* 0x0003200001507983 */ /* 0x010f280000300800 */
[----:B------:R-:W4:Y:S04]  /*54df0*/  LDL.LU R81, [R1+0x324] ;  /* 0x0003240001517983 */ /* 0x000f280000300800 */
[----:B------:R-:W4:Y:S04]  /*54e00*/  LDL.LU R82, [R1+0x328] ;  /* 0x0003280001527983 */ /* 0x000f280000300800 */
[----:B------:R-:W4:Y:S04]  /*54e10*/  LDL.LU R83, [R1+0x32c] ;  /* 0x00032c0001537983 */ /* 0x000f280000300800 */
[----:B------:R-:W-:Y:S04]  /*54e20*/  LDS R76, [R252+0x14180] ;  /* 0x01418000fc4c7984 */ /* 0x000fe80000000800 */
[----:B------:R-:W-:Y:S04]  /*54e30*/  LDS R78, [R252+0x15180] ;  /* 0x01518000fc4e7984 */ /* 0x000fe80000000800 */
[----:B------:R-:W-:Y:S04]  /*54e40*/  LDS R77, [R3+0x14180] ;  /* 0x01418000034d7984 */ /* 0x000fe80000000800 */
[----:B------:R-:W2:Y:S02]  /*54e50*/  LDS R79, [R3+0x15180] ;  /* 0x01518000034f7984 */ /* 0x000ea40000000800 */
[C---:B--2---:R-:W-:Y:S08]  /*54e60*/  HMMA.1688.F32.TF32 R124, R76.reuse, R44, R124 ;  /* 0x0000002c4c7c723c */ /* 0x044ff0000008107c */
[C---:B---3--:R-:W-:Y:S08]  /*54e70*/  HMMA.1688.F32.TF32 R128, R76.reuse, R40, R128 ;  /* 0x000000284c80723c */ /* 0x048ff00000081080 */
[C---:B------:R-:W-:Y:S08]  /*54e80*/  HMMA.1688.F32.TF32 R136, R76.reuse, R32, R136 ;  /* 0x000000204c88723c */ /* 0x040ff00000081088 */
[C---:B------:R-:W-:Y:S08]  /*54e90*/  HMMA.1688.F32.TF32 R144, R76.reuse, R28, R144 ;  /* 0x0000001c4c90723c */ /* 0x040ff00000081090 */
[C---:B------:R-:W-:Y:S08]  /*54ea0*/  HMMA.1688.F32.TF32 R148, R76.reuse, R24, R148 ;  /* 0x000000184c94723c */ /* 0x040ff00000081094 */
[C---:B------:R-:W-:Y:S08]  /*54eb0*/  HMMA.1688.F32.TF32 R156, R76.reuse, R16, R156 ;  /* 0x000000104c9c723c */ /* 0x040ff0000008109c */
[----:B------:R-:W-:Y:S08]  /*54ec0*/  HMMA.1688.F32.TF32 R160, R76, R12, R160 ;  /* 0x0000000c4ca0723c */ /* 0x000ff000000810a0 */
[C---:B------:R-:W-:Y:S08]  /*54ed0*/  HMMA.1688.F32.TF32 R172, R72.reuse, R64, R172 ;  /* 0x0000004048ac723c */ /* 0x040ff000000810ac */
[----:B------:R-:W-:Y:S01]  /*54ee0*/  HMMA.1688.F32.TF32 R176, R72, R60, R176 ;  /* 0x0000003c48b0723c */ /* 0x000fe200000810b0 */
[----:B------:R-:W-:Y:S04]  /*54ef0*/  LDS R72, [R252+0x14200] ;  /* 0x01420000fc487984 */ /* 0x000fe80000000800 */
[----:B------:R-:W-:Y:S04]  /*54f00*/  LDS R74, [R252+0x15200] ;  /* 0x01520000fc4a7984 */ /* 0x000fe80000000800 */
[----:B------:R-:W-:Y:S04]  /*54f10*/  LDS R73, [R3+0x14200] ;  /* 0x0142000003497984 */ /* 0x000fe80000000800 */
[----:B------:R-:W1:Y:S01]  /*54f20*/  LDS R75, [R3+0x15200] ;  /* 0x01520000034b7984 */ /* 0x000e620000000800 */
[C---:B------:R-:W-:Y:S08]  /*54f30*/  HMMA.1688.F32.TF32 R164, R76.reuse, R8, R164 ;  /* 0x000000084ca4723c */ /* 0x040ff000000810a4 */
[C---:B------:R-:W-:Y:S01]  /*54f40*/  HMMA.1688.F32.TF32 R168, R76.reuse, R4, R168 ;  /* 0x000000044ca8723c */ /* 0x040fe200000810a8 */
[----:B------:R-:W-:Y:S07]  /*54f50*/  STL.64 [R1+0x200], R176 ;  /* 0x000200b001007387 */ /* 0x000fee0000100a00 */
[C---:B------:R-:W-:Y:S01]  /*54f60*/  HMMA.1688.F32.TF32 R152, R76.reuse, R20, R152 ;  /* 0x000000144c98723c */ /* 0x040fe20000081098 */
[----:B------:R-:W-:Y:S04]  /*54f70*/  STL.64 [R1+0x208], R178 ;  /* 0x000208b201007387 */ /* 0x000fe80000100a00 */
[----:B------:R-:W-:Y:S03]  /*54f80*/  STL.64 [R1+0x1f0], R172 ;  /* 0x0001f0ac01007387 */ /* 0x000fe60000100a00 */
        /* <DEDUP_REMOVED lines=34> */
[C---:B-1----:R-:W-:Y:S03]  /*551b0*/  HMMA.1688.F32.TF32 R100, R72.reuse, R4, R100 ;  /* 0x000000044864723c */ /* 0x042fe60000081064 */
[----:B------:R-:W-:Y:S04]  /*551c0*/  STL.64 [R1+0x388], R114 ;  /* 0x0003887201007387 */ /* 0x000fe80000100a00 */
[----:B------:R-:W-:Y:S04]  /*551d0*/  STL.64 [R1+0x370], R108 ;  /* 0x0003706c01007387 */ /* 0x000fe80000100a00 */
[----:B------:R-:W-:Y:S04]  /*551e0*/  STL.64 [R1+0x378], R110 ;  /* 0x0003786e01007387 */ /* 0x000fe80000100a00 */
[----:B------:R-:W-:Y:S04]  /*551f0*/  STL.64 [R1+0x260], R76 ;  /* 0x0002604c01007387 */ /* 0x000fe80000100a00 */
[----:B------:R1:W-:Y:S01]  /*55200*/  STL.64 [R1+0x268], R78 ;  /* 0x0002684e01007387 */ /* 0x0003e20000100a00 */
[C---:B------:R-:W-:Y:S03]  /*55210*/  HMMA.1688.F32.TF32 R88, R72.reuse, R12, R88 ;  /* 0x0000000c4858723c */ /* 0x040fe60000081058 */
[----:B------:R-:W-:Y:S04]  /*55220*/  LDS R136, [R252+0x14280] ;  /* 0x01428000fc887984 */ /* 0x000fe80000000800 */
[----:B------:R-:W-:Y:S01]  /*55230*/  LDS R138, [R252+0x15280] ;  /* 0x01528000fc8a7984 */ /* 0x000fe20000000800 */
[C---:B-1----:R-:W-:Y:S03]  /*55240*/  HMMA.1688.F32.TF32 R76, R72.reuse, R8, R92 ;  /* 0x00000008484c723c */ /* 0x042fe6000008105c */
[----:B------:R-:W-:Y:S04]  /*55250*/  STL.64 [R1+0x360], R100 ;  /* 0x0003606401007387 */ /* 0x000fe80000100a00 */
[----:B------:R-:W-:Y:S01]  /*55260*/  STL.64 [R1+0x368], R102 ;  /* 0x0003686601007387 */ /* 0x000fe20000100a00 */
[C---:B------:R-:W-:Y:S03]  /*55270*/  HMMA.1688.F32.TF32 R84, R72.reuse, R16, R84 ;  /* 0x000000104854723c */ /* 0x040fe60000081054 */
[----:B------:R-:W-:Y:S04]  /*55280*/  LDS R137, [R3+0x14280] ;  /* 0x0142800003897984 */ /* 0x000fe80000000800 */
[----:B------:R-:W1:Y:S08]  /*55290*/  LDS R139, [R3+0x15280] ;  /* 0x01528000038b7984 */ /* 0x000e700000000800 */
[----:B------:R-:W-:Y:S04]  /*552a0*/  STL.64 [R1+0x350], R76 ;  /* 0x0003504c01007387 */ /* 0x000fe80000100a00 */
[----:B------:R4:W-:Y:S02]  /*552b0*/  STL.64 [R1+0x358], R78 ;  /* 0x0003584e01007387 */ /* 0x0009e40000100a00 */
[C---:B----4-:R-:W-:Y:S02]  /*552c0*/  HMMA.1688.F32.TF32 R76, R72.reuse, R20, R80 ;  /* 0x00000014484c723c */ /* 0x050fe40000081050 */
[----:B------:R-:W-:Y:S04]  /*552d0*/  STL.64 [R1+0x340], R88 ;  /* 0x0003405801007387 */ /* 0x000fe80000100a00 */
[----:B------:R-:W-:Y:S04]  /*552e0*/  STL.64 [R1+0x348], R90 ;  /* 0x0003485a01007387 */ /* 0x000fe80000100a00 */
[----:B------:R-:W2:Y:S04]  /*552f0*/  LDL.LU R108, [R1+0x280] ;  /* 0x00028000016c7983 */ /* 0x000ea80000300800 */
[----:B------:R-:W-:Y:S04]  /*55300*/  STL.64 [R1+0x330], R84 ;  /* 0x0003305401007387 */ /* 0x000fe80000100a00 */
[----:B------:R-:W-:Y:S05]  /*55310*/  STL.64 [R1+0x338], R86 ;  /* 0x0003385601007387 */ /* 0x000fea0000100a00 */
[----:B------:R-:W-:Y:S04]  /*55320*/  STL.64 [R1+0x320], R76 ;  /* 0x0003204c01007387 */ /* 0x000fe80000100a00 */
[----:B------:R3:W-:Y:S04]  /*55330*/  STL.64 [R1+0x328], R78 ;  /* 0x0003284e01007387 */ /* 0x0007e80000100a00 */
        /* <DEDUP_REMOVED lines=42> */
[----:B------:R-:W3:Y:S02]  /*555e0*/  LDL.LU R107, [R1+0x5ac] ;  /* 0x0005ac00016b7983 */ /* 0x000ee40000300800 */
[C---:B---3--:R-:W-:Y:S02]  /*555f0*/  HMMA.1688.F32.TF32 R76, R72.reuse, R24, R80 ;  /* 0x00000018484c723c */ /* 0x048fe40000081050 */
[----:B------:R-:W1:Y:S11]  /*55600*/  LDL.LU R80, [R1+0x6c0] ;  /* 0x0006c00001507983 */ /* 0x000e760000300800 */
[----:B------:R-:W-:Y:S10]  /*55610*/  @!UPT UIADD3 URZ, URZ, URZ, URZ ;  /* 0x0000003f3f3ff290 */ /* 0x000ff4000fffe03f */
[----:B------:R-:W-:Y:S04]  /*55620*/  STL.64 [R1+0x310], R76 ;  /* 0x0003104c01007387 */ /* 0x000fe80000100a00 */
[----:B------:R3:W-:Y:S04]  /*55630*/  STL.64 [R1+0x318], R78 ;  /* 0x0003184e01007387 */ /* 0x0007e80000100a00 */
[----:B------:R-:W1:Y:S04]  /*55640*/  LDL.LU R81, [R1+0x6c4] ;  /* 0x0006c40001517983 */ /* 0x000e680000300800 */
[----:B------:R-:W1:Y:S04]  /*55650*/  LDL.LU R82, [R1+0x6c8] ;  /* 0x0006c80001527983 */ /* 0x000e680000300800 */
[----:B------:R-:W1:Y:S04]  /*55660*/  LDL.LU R83, [R1+0x6cc] ;  /* 0x0006cc0001537983 */ /* 0x000e680000300800 */
        /* <DEDUP_REMOVED lines=12> */
[C---:B--2---:R-:W-:Y:S03]  /*55730*/  HMMA.1688.F32.TF32 R148, R72.reuse, R28, R148 ;  /* 0x0000001c4894723c */ /* 0x044fe60000081094 */
[----:B------:R-:W2:Y:S04]  /*55740*/  LDL.LU R92, [R1+0x7f0] ;  /* 0x0007f000015c7983 */ /* 0x000ea80000300800 */
[----:B------:R-:W2:Y:S01]  /*55750*/  LDL.LU R93, [R1+0x7f4] ;  /* 0x0007f400015d7983 */ /* 0x000ea20000300800 */
[C---:B---3--:R-:W-:Y:S03]  /*55760*/  HMMA.1688.F32.TF32 R144, R72.reuse, R32, R144 ;  /* 0x000000204890723c */ /* 0x048fe60000081090 */
[----:B------:R-:W2:Y:S04]  /*55770*/  LDL.LU R94, [R1+0x7f8] ;  /* 0x0007f800015e7983 */ /* 0x000ea80000300800 */
[----:B------:R-:W2:Y:S01]  /*55780*/  LDL.LU R95, [R1+0x7fc] ;  /* 0x0007fc00015f7983 */ /* 0x000ea20000300800 */
[C---:B------:R-:W-:Y:S07]  /*55790*/  HMMA.1688.F32.TF32 R76, R72.reuse, R36, R132 ;  /* 0x00000024484c723c */ /* 0x040fee0000081084 */
[----:B------:R-:W-:Y:S01]  /*557a0*/  STL.64 [R1+0x300], R148 ;  /* 0x0003009401007387 */ /* 0x000fe20000100a00 */
[C---:B------:R-:W-:Y:S03]  /*557b0*/  HMMA.1688.F32.TF32 R128, R72.reuse, R40, R128 ;  /* 0x000000284880723c */ /* 0x040fe60000081080 */
[----:B------:R-:W-:Y:S04]  /*557c0*/  STL.64 [R1+0x308], R150 ;  /* 0x0003089601007387 */ /* 0x000fe80000100a00 */
[----:B------:R-:W-:Y:S01]  /*557d0*/  STL.64 [R1+0x2f0], R144 ;  /* 0x0002f09001007387 */ /* 0x000fe20000100a00 */
[C---:B------:R-:W-:Y:S03]  /*557e0*/  HMMA.1688.F32.TF32 R124, R72.reuse, R44, R124 ;  /* 0x0000002c487c723c */ /* 0x040fe6000008107c */
[----:B------:R-:W-:Y:S04]  /*557f0*/  STL.64 [R1+0x2f8], R146 ;  /* 0x0002f89201007387 */ /* 0x000fe80000100a00 */
[----:B------:R-:W-:Y:S04]  /*55800*/  STL.64 [R1+0x2e0], R76 ;  /* 0x0002e04c01007387 */ /* 0x000fe80000100a00 */
[----:B------:R3:W-:Y:S02]  /*55810*/  STL.64 [R1+0x2e8], R78 ;  /* 0x0002e84e01007387 */ /* 0x0007e40000100a00 */
[C---:B---3--:R-:W-:Y:S02]  /*55820*/  HMMA.1688.F32.TF32 R76, R72.reuse, R48, R120 ;  /* 0x00000030484c723c */ /* 0x048fe40000081078 */
        /* <DEDUP_REMOVED lines=8> */
[C---:B---3--:R-:W-:Y:S08]  /*558b0*/  HMMA.1688.F32.TF32 R76, R72.reuse, R60, R108 ;  /* 0x0000003c484c723c */ /* 0x048ff0000008106c */
[----:B------:R-:W-:Y:S01]  /*558c0*/  HMMA.1688.F32.TF32 R72, R72, R64, R104 ;  /* 0x000000404848723c */ /* 0x000fe20000081068 */
[----:B------:R-:W-:Y:S04]  /*558d0*/  STL.64 [R1+0x2a0], R116 ;  /* 0x0002a07401007387 */ /* 0x000fe80000100a00 */
[----:B------:R-:W-:Y:S04]  /*558e0*/  STL.64 [R1+0x2a8], R118 ;  /* 0x0002a87601007387 */ /* 0x000fe80000100a00 */
[----:B------:R-:W-:Y:S04]  /*558f0*/  STL.64 [R1+0x290], R112 ;  /* 0x0002907001007387 */ /* 0x000fe80000100a00 */
[----:B------:R-:W-:Y:S10]  /*55900*/  STL.64 [R1+0x298], R114 ;  /* 0x0002987201007387 */ /* 0x000ff40000100a00 */
[----:B------:R-:W-:Y:S04]  /*55910*/  STL.64 [R1+0x27c0], R74 ;  /* 0x0027c04a01007387 */ /* 0x000fe80000100a00 */
[----:B------:R-:W-:Y:S04]  /*55920*/  STL.64 [R1+0x280], R76 ;  /* 0x0002804c01007387 */ /* 0x000fe80000100a00 */
[----:B------:R1:W-:Y:S04]  /*55930*/  STL.64 [R1+0x288], R78 ;  /* 0x0002884e01007387 */ /* 0x0003e80000100a00 */
[----:B------:R3:W-:Y:S01]  /*55940*/  STL.64 [R1+0x27b8], R72 ;  /* 0x0027b84801007387 */ /* 0x0007e20000100a00 */
[----:B------:R-:W-:Y:S01]  /*55950*/  MOV R135, R96 ;  /* 0x0000006000877202 */ /* 0x000fe20000000f00 */
[----:B------:R-:W-:-:S02]  /*55960*/  IMAD.MOV.U32 R134, RZ, RZ, R97 ;  /* 0x000000ffff867224 */ /* 0x000fc400078e0061 */
[----:B------:R-:W-:Y:S02]  /*55970*/  IMAD.MOV.U32 R133, RZ, RZ, R98 ;  /* 0x000000ffff857224 */ /* 0x000fe400078e0062 */
[----:B------:R-:W-:Y:S01]  /*55980*/  IMAD.MOV.U32 R132, RZ, RZ, R99 ;  /* 0x000000ffff847224 */ /* 0x000fe200078e0063 */
[C---:B-1----:R-:W-:Y:S01]  /*55990*/  HMMA.1688.F32.TF32 R76, R136.reuse, R4, R80 ;  /* 0x00000004884c723c */ /* 0x042fe20000081050 */
[----:B------:R-:W-:Y:S01]  /*559a0*/  MOV R179, R140 ;  /* 0x0000008c00b37202 */ /* 0x000fe20000000f00 */
[----:B------:R-:W-:Y:S01]  /*559b0*/  IMAD.MOV.U32 R178, RZ, RZ, R141 ;  /* 0x000000ffffb27224 */ /* 0x000fe200078e008d */
[----:B------:R-:W-:Y:S01]  /*559c0*/  LDS R80, [R252+0x14380] ;  /* 0x01438000fc507984 */ /* 0x000fe20000000800 */
[----:B------:R-:W-:Y:S02]  /*559d0*/  IMAD.MOV.U32 R177, RZ, RZ, R142 ;  /* 0x000000ffffb17224 */ /* 0x000fe400078e008e */
[----:B------:R-:W-:Y:S01]  /*559e0*/  IMAD.MOV.U32 R176, RZ, RZ, R143 ;  /* 0x000000ffffb07224 */ /* 0x000fe200078e008f */
[----:B------:R-:W-:Y:S01]  /*559f0*/  LDS R82, [R252+0x15380] ;  /* 0x01538000fc527984 */ /* 0x000fe20000000800 */
[C---:B----4-:R-:W-:Y:S03]  /*55a00*/  HMMA.1688.F32.TF32 R84, R136.reuse, R12, R84 ;  /* 0x0000000c8854723c */ /* 0x050fe60000081054 */
[----:B------:R-:W-:Y:S04]  /*55a10*/  LDS R81, [R3+0x14380] ;  /* 0x0143800003517984 */ /* 0x000fe80000000800 */
[----:B------:R-:W1:Y:S01]  /*55a20*/  LDS R83, [R3+0x15380] ;  /* 0x0153800003537984 */ /* 0x000e620000000800 */
[C---:B---3--:R-:W-:Y:S08]  /*55a30*/  HMMA.1688.F32.TF32 R72, R136.reuse, R8, R100 ;  /* 0x000000088848723c */ /* 0x048ff00000081064 */
[C---:B------:R-:W-:Y:S01]  /*55a40*/  HMMA.1688.F32.TF32 R88, R136.reuse, R16, R88 ;  /* 0x000000108858723c */ /* 0x040fe20000081058 */
[----:B------:R-:W-:Y:S04]  /*55a50*/  STL.64 [R1+0x27d0], R78 ;  /* 0x0027d04e01007387 */ /* 0x000fe80000100a00 */
[----:B------:R-:W-:Y:S04]  /*55a60*/  STL.64 [R1+0x27c8], R76 ;  /* 0x0027c84c01007387 */ /* 0x000fe80000100a00 */
[----:B------:R-:W-:Y:S06]  /*55a70*/  STL.64 [R1+0x27e0], R86 ;  /* 0x0027e05601007387 */ /* 0x000fec0000100a00 */
[----:B------:R-:W-:Y:S04]  /*55a80*/  STL.64 [R1+0x4e0], R72 ;  /* 0x0004e04801007387 */ /* 0x000fe80000100a00 */
        /* <DEDUP_REMOVED lines=43> */
[C---:B------:R-:W-:Y:S03]  /*55d40*/  HMMA.1688.F32.TF32 R132, R136.reuse, R60, R132 ;  /* 0x0000003c8884723c */ /* 0x040fe60000081084 */
[----:B------:R-:W2:Y:S04]  /*55d50*/  LDL.LU R146, [R1+0x6b8] ;  /* 0x0006b80001927983 */ /* 0x000ea80000300800 */
[----:B------:R-:W2:Y:S08]  /*55d60*/  LDL.LU R147, [R1+0x6bc] ;  /* 0x0006bc0001937983 */ /* 0x000eb00000300800 */
[----:B------:R-:W-:Y:S04]  /*55d70*/  STL.64 [R1+0x2800], R94 ;  /* 0x0028005e01007387 */ /* 0x000fe80000100a00 */
[----:B------:R-:W-:Y:S01]  /*55d80*/  STL.64 [R1+0x27f8], R92 ;  /* 0x0027f85c01007387 */ /* 0x000fe20000100a00 */
[C---:B---3--:R-:W-:Y:S08]  /*55d90*/  HMMA.1688.F32.TF32 R116, R136.reuse, R44, R116 ;  /* 0x0000002c8874723c */ /* 0x048ff00000081074 */
[C---:B----4-:R-:W-:Y:S08]  /*55da0*/  HMMA.1688.F32.TF32 R100, R136.reuse, R28, R100 ;  /* 0x0000001c8864723c */ /* 0x050ff00000081064 */
[C---:B------:R-:W-:Y:S08]  /*55db0*/  HMMA.1688.F32.TF32 R96, R136.reuse, R24, R96 ;  /* 0x000000188860723c */ /* 0x040ff00000081060 */
[C---:B------:R-:W-:Y:S08]  /*55dc0*/  HMMA.1688.F32.TF32 R104, R136.reuse, R32, R104 ;  /* 0x000000208868723c */ /* 0x040ff00000081068 */
[C---:B------:R-:W-:Y:S07]  /*55dd0*/  HMMA.1688.F32.TF32 R108, R136.reuse, R36, R108 ;  /* 0x00000024886c723c */ /* 0x040fee000008106c */
[----:B------:R-:W-:Y:S01]  /*55de0*/  STL.64 [R1+0x2810], R98 ;  /* 0x0028106201007387 */ /* 0x000fe20000100a00 */
[C---:B------:R-:W-:Y:S03]  /*55df0*/  HMMA.1688.F32.TF32 R112, R136.reuse, R40, R112 ;  /* 0x000000288870723c */ /* 0x040fe60000081070 */
[----:B------:R3:W-:Y:S05]  /*55e00*/  STL.64 [R1+0x2808], R96 ;  /* 0x0028086001007387 */ /* 0x0007ea0000100a00 */
[C---:B------:R-:W-:Y:S01]  /*55e10*/  HMMA.1688.F32.TF32 R120, R136.reuse, R48, R120 ;  /* 0x000000308878723c */ /* 0x040fe20000081078 */
[----:B------:R-:W-:Y:S07]  /*55e20*/  STL.64 [R1+0x2820], R102 ;  /* 0x0028206601007387 */ /* 0x000fee0000100a00 */
        /* <DEDUP_REMOVED lines=31> */
[----:B--2---:R-:W-:Y:S03]  /*56020*/  HMMA.1688.F32.TF32 R136, R136, R64, R144 ;  /* 0x000000408888723c */ /* 0x004fe60000081090 */
        /* <DEDUP_REMOVED lines=28> */
[----:B------:R-:W-:Y:S04]  /*561f0*/  STL.64 [R1+0x28b0], R138 ;  /* 0x0028b08a01007387 */ /* 0x000fe80000100a00 */
[----:B------:R-:W-:Y:S04]  /*56200*/  STL.64 [R1+0x28a8], R136 ;  /* 0x0028a88801007387 */ /* 0x000fe80000100a00 */
[----:B------:R-:W4:Y:S04]  /*56210*/  LDL.LU R184, [R1+0x5f0] ;  /* 0x0005f00001b87983 */ /* 0x000f280000300800 */
[----:B------:R-:W4:Y:S04]  /*56220*/  LDL.LU R185, [R1+0x5f4] ;  /* 0x0005f40001b97983 */ /* 0x000f280000300800 */
[----:B------:R-:W4:Y:S04]  /*56230*/  LDL.LU R186, [R1+0x5f8] ;  /* 0x0005f80001ba7983 */ /* 0x000f280000300800 */
[----:B------:R-:W4:Y:S01]  /*56240*/  LDL.LU R187, [R1+0x5fc] ;  /* 0x0005fc0001bb7983 */ /* 0x000f220000300800 */
[C---:B---3--:R-:W-:Y:S11]  /*56250*/  HMMA.1688.F32.TF32 R140, R200.reuse, R4, R140 ;  /* 0x00000004c88c723c */ /* 0x048ff6000008108c */
[----:B------:R-:W-:Y:S11]  /*56260*/  @!UPT UIADD3 URZ, URZ, URZ, URZ ;  /* 0x0000003f3f3ff290 */ /* 0x000ff6000fffe03f */
[----:B------:R-:W-:Y:S01]  /*56270*/  @!UPT UIADD3 URZ, URZ, URZ, URZ ;  /* 0x0000003f3f3ff290 */ /* 0x000fe2000fffe03f */
[----:B------:R-:W-:Y:S04]  /*56280*/  STL.64 [R1+0x28c0], R142 ;  /* 0x0028c08e01007387 */ /* 0x000fe80000100a00 */
[----:B------:R-:W-:Y:S04]  /*56290*/  STL.64 [R1+0x28b8], R140 ;  /* 0x0028b88c01007387 */ /* 0x000fe80000100a00 */
        /* <DEDUP_REMOVED lines=17> */
[C---:B----4-:R-:W-:Y:S11]  /*563b0*/  HMMA.1688.F32.TF32 R184, R200.reuse, R48, R184 ;  /* 0x00000030c8b8723c */ /* 0x050ff600000810b8 */
[----:B------:R-:W-:Y:S04]  /*563c0*/  @!UPT UIADD3 URZ, URZ, URZ, URZ ;  /* 0x0000003f3f3ff290 */ /* 0x000fe8000fffe03f */
        /* <DEDUP_REMOVED lines=8> */
[C---:B---3--:R-:W-:Y:S08]  /*56450*/  HMMA.1688.F32.TF32 R188, R200.reuse, R52, R188 ;  /* 0x00000034c8bc723c */ /* 0x048ff000000810bc */
[C---:B------:R-:W-:Y:S11]  /*56460*/  HMMA.1688.F32.TF32 R192, R200.reuse, R56, R192 ;  /* 0x00000038c8c0723c */ /* 0x040ff600000810c0 */
[----:B------:R-:W-:Y:S04]  /*56470*/  @!UPT UIADD3 URZ, URZ, URZ, URZ ;  /* 0x0000003f3f3ff290 */ /* 0x000fe8000fffe03f */
[----:B------:R-:W-:Y:S01]  /*56480*/  STL [R1+0x2788], R188 ;  /* 0x002788bc01007387 */ /* 0x000fe20000100800 */
[C---:B------:R-:W-:Y:S03]  /*56490*/  HMMA.1688.F32.TF32 R196, R200.reuse, R60, R196 ;  /* 0x0000003cc8c4723c */ /* 0x040fe600000810c4 */
[----:B------:R2:W-:Y:S04]  /*564a0*/  STL [R1+0x2784], R189 ;  /* 0x002784bd01007387 */ /* 0x0005e80000100800 */
[----:B------:R-:W-:Y:S04]  /*564b0*/  STL [R1+0x2760], R190 ;  /* 0x002760be01007387 */ /* 0x000fe80000100800 */
[----:B------:R-:W-:Y:S04]  /*564c0*/  STL [R1+0x275c], R191 ;  /* 0x00275cbf01007387 */ /* 0x000fe80000100800 */
[----:B------:R-:W-:Y:S04]  /*564d0*/  STL [R1+0x2798], R192 ;  /* 0x002798c001007387 */ /* 0x000fe80000100800 */
[----:B------:R3:W-:Y:S04]  /*564e0*/  STL [R1+0x2794], R193 ;  /* 0x002794c101007387 */ /* 0x0007e80000100800 */
[----:B------:R4:W-:Y:S04]  /*564f0*/  STL [R1+0x2790], R194 ;  /* 0x002790c201007387 */ /* 0x0009e80000100800 */
        /* <DEDUP_REMOVED lines=10> */
[----:B------:R1:W-:Y:S04]  /*565a0*/  STL [R1+0x27a4], R197 ;  /* 0x0027a4c501007387 */ /* 0x0003e80000100800 */
[----:B------:R1:W-:Y:S04]  /*565b0*/  STL [R1+0x27a0], R198 ;  /* 0x0027a0c601007387 */ /* 0x0003e80000100800 */
[----:B------:R1:W-:Y:S04]  /*565c0*/  STL [R1+0x279c], R199 ;  /* 0x00279cc701007387 */ /* 0x0003e80000100800 */
        /* <DEDUP_REMOVED lines=24> */
[----:B------:R-:W4:Y:S01]  /*56750*/  LDL.LU R224, [R1+0x560] ;  /* 0x0005600001e07983 */ /* 0x000f220000300800 */
[----:B------:R-:W-:Y:S01]  /*56760*/  IMAD.MOV.U32 R84, RZ, RZ, R221 ;  /* 0x000000ffff547224 */ /* 0x000fe200078e00dd */
[----:B------:R-:W-:Y:S01]  /*56770*/  MOV R87, R216 ;  /* 0x000000d800577202 */ /* 0x000fe20000000f00 */
[----:B------:R-:W-:Y:S01]  /*56780*/  IMAD.MOV.U32 R85, RZ, RZ, R222 ;  /* 0x000000ffff557224 */ /* 0x000fe200078e00de */
[----:B-1----:R-:W-:Y:S01]  /*56790*/  HMMA.1688.F32.TF32 R92, R80, R44, R92 ;  /* 0x0000002c505c723c */ /* 0x002fe2000008105c */
[----:B------:R-:W-:Y:S01]  /*567a0*/  IMAD.MOV.U32 R86, RZ, RZ, R223 ;  /* 0x000000ffff567224 */ /* 0x000fe200078e00df */
[----:B------:R-:W4:Y:S01]  /*567b0*/  LDL.LU R225, [R1+0x564] ;  /* 0x0005640001e17983 */ /* 0x000f220000300800 */
[----:B------:R-:W-:-:S02]  /*567c0*/  IMAD.MOV.U32 R229, RZ, RZ, R226 ;  /* 0x000000ffffe57224 */ /* 0x000fc400078e00e2 */
[----:B------:R-:W-:Y:S01]  /*567d0*/  IMAD.MOV.U32 R228, RZ, RZ, R227 ;  /* 0x000000ffffe47224 */ /* 0x000fe200078e00e3 */
[----:B------:R-:W4:Y:S01]  /*567e0*/  LDL.LU R226, [R1+0x568] ;  /* 0x0005680001e27983 */ /* 0x000f220000300800 */
[----:B------:R-:W-:Y:S01]  /*567f0*/  IMAD.MOV.U32 R76, RZ, RZ, R217 ;  /* 0x000000ffff4c7224 */ /* 0x000fe200078e00d9 */
[----:B------:R-:W-:Y:S01]  /*56800*/  MOV R79, R235 ;  /* 0x000000eb004f7202 */ /* 0x000fe20000000f00 */
[----:B------:R-:W-:Y:S01]  /*56810*/  IMAD.MOV.U32 R77, RZ, RZ, R218 ;  /* 0x000000ffff4d7224 */ /* 0x000fe200078e00da */
[----:B------:R-:W4:Y:S01]  /*56820*/  LDL.LU R227, [R1+0x56c] ;  /* 0x00056c0001e37983 */ /* 0x000f220000300800 */
[----:B------:R-:W-:Y:S01]  /*56830*/  IMAD.MOV.U32 R78, RZ, RZ, R219 ;  /* 0x000000ffff4e7224 */ /* 0x000fe200078e00db */
[----:B------:R-:W-:Y:S02]  /*56840*/  HMMA.1688.F32.TF32 R88, R80, R48, R88 ;  /* 0x000000305058723c */ /* 0x000fe40000081058 */
[----:B------:R-:W4:Y:S01]  /*56850*/  LDL.LU R236, [R1+0x540] ;  /* 0x0005400001ec7983 */ /* 0x000f220000300800 */
[----:B------:R-:W-:-:S03]  /*56860*/  IMAD.MOV.U32 R72, RZ, RZ, R215 ;  /* 0x000000ffff487224 */ /* 0x000fc600078e00d7 */
[----:B------:R-:W4:Y:S01]  /*56870*/  LDL.LU R237, [R1+0x544] ;  /* 0x0005440001ed7983 */ /* 0x000f220000300800 */
[----:B------:R-:W-:Y:S01]  /*56880*/  IMAD.MOV.U32 R73, RZ, RZ, R214 ;  /* 0x000000ffff497224 */ /* 0x000fe200078e00d6 */
[C---:B------:R-:W-:Y:S02]  /*56890*/  HMMA.1688.F32.TF32 R84, R80.reuse, R52, R84 ;  /* 0x000000345054723c */ /* 0x040fe40000081054 */
[----:B------:R-:W4:Y:S01]  /*568a0*/  LDL.LU R238, [R1+0x548] ;  /* 0x0005480001ee7983 */ /* 0x000f220000300800 */
[----:B------:R-:W-:Y:S01]  /*568b0*/  IMAD.MOV.U32 R74, RZ, RZ, R213 ;  /* 0x000000ffff4a7224 */ /* 0x000fe200078e00d5 */
[----:B------:R-:W-:Y:S02]  /*568c0*/  MOV R75, R212 ;  /* 0x000000d4004b7202 */ /* 0x000fe40000000f00 */
[----:B------:R-:W4:Y:S04]  /*568d0*/  LDL.LU R239, [R1+0x54c] ;  /* 0x00054c0001ef7983 */ /* 0x000f280000300800 */
[----:B------:R1:W-:Y:S01]  /*568e0*/  STL [R1+0x27b4], R201 ;  /* 0x0027b4c901007387 */ /* 0x0003e20000100800 */
[C---:B------:R-:W-:Y:S03]  /*568f0*/  HMMA.1688.F32.TF32 R76, R80.reuse, R56, R76 ;  /* 0x00000038504c723c */ /* 0x040fe6000008104c */
[----:B------:R1:W-:Y:S04]  /*56900*/  STL [R1+0x27b0], R202 ;  /* 0x0027b0ca01007387 */ /* 0x0003e80000100800 */
[----:B------:R1:W-:Y:S04]  /*56910*/  STL [R1+0x27ac], R203 ;  /* 0x0027accb01007387 */ /* 0x0003e80000100800 */
        /* <DEDUP_REMOVED lines=11> */
[----:B--2---:R-:W-:-:S03]  /*569d0*/  IMAD.MOV.U32 R189, RZ, RZ, R92 ;  /* 0x000000ffffbd7224 */ /* 0x004fc600078e005c */
[----:B------:R-:W2:Y:S01]  /*569e0*/  LDL.LU R219, [R1+0x29bc] ;  /* 0x0029bc0001db7983 */ /* 0x000ea20000300800 */
[----:B------:R-:W-:-:S03]  /*569f0*/  IMAD.MOV.U32 R184, RZ, RZ, R93 ;  /* 0x000000ffffb87224 */ /* 0x000fc600078e005d */
[----:B------:R-:W2:Y:S01]  /*56a00*/  LDL.LU R235, [R1+0x29b8] ;  /* 0x0029b80001eb7983 */ /* 0x000ea20000300800 */
[----:B------:R-:W-:Y:S01]  /*56a10*/  IMAD.MOV.U32 R180, RZ, RZ, R94 ;  /* 0x000000ffffb47224 */ /* 0x000fe200078e005e */
[----:B------:R-:W-:Y:S01]  /*56a20*/  MOV R181, R95 ;  /* 0x0000005f00b57202 */ /* 0x000fe20000000f00 */
[----:B------:R-:W-:Y:S01]  /*56a30*/  IMAD.MOV.U32 R182, RZ, RZ, R88 ;  /* 0x000000ffffb67224 */ /* 0x000fe200078e0058 */
[----:B------:R-:W-:Y:S01]  /*56a40*/  MOV R186, R91 ;  /* 0x0000005b00ba7202 */ /* 0x000fe20000000f00 */
[----:B------:R-:W-:Y:S02]  /*56a50*/  IMAD.MOV.U32 R183, RZ, RZ, R89 ;  /* 0x000000ffffb77224 */ /* 0x000fe400078e0059 */
[----:B------:R-:W-:Y:S01]  /*56a60*/  IMAD.MOV.U32 R185, RZ, RZ, R90 ;  /* 0x000000ffffb97224 */ /* 0x000fe200078e005a */
[----:B------:R-:W-:Y:S01]  /*56a70*/  MOV R188, R87 ;  /* 0x0000005700bc7202 */ /* 0x000fe20000000f00 */
[----:B------:R-:W-:Y:S01]  /*56a80*/  IMAD.MOV.U32 R90, RZ, RZ, R22 ;  /* 0x000000ffff5a7224 */ /* 0x000fe200078e0016 */
[----:B------:R-:W-:Y:S01]  /*56a90*/  LDS R212, [R252+0x16000] ;  /* 0x01600000fcd47984 */ /* 0x000fe20000000800 */
[----:B---3--:R-:W-:-:S02]  /*56aa0*/  IMAD.MOV.U32 R193, RZ, RZ, R84 ;  /* 0x000000ffffc17224 */ /* 0x008fc400078e0054 */
[----:B------:R-:W-:Y:S01]  /*56ab0*/  IMAD.MOV.U32 R91, RZ, RZ, R23 ;  /* 0x000000ffff5b7224 */ /* 0x000fe200078e0017 */
[----:B------:R-:W-:Y:S01]  /*56ac0*/  LDS R214, [R252+0x17000] ;  /* 0x01700000fcd67984 */ /* 0x000fe20000000800 */
[----:B----4-:R-:W-:Y:S01]  /*56ad0*/  IMAD.MOV.U32 R194, RZ, RZ, R85 ;  /* 0x000000ffffc27224 */ /* 0x010fe200078e0055 */
[----:B------:R-:W-:Y:S01]  /*56ae0*/  MOV R85, R19 ;  /* 0x0000001300557202 */ /* 0x000fe20000000f00 */
[----:B------:R-:W-:Y:S01]  /*56af0*/  IMAD.MOV.U32 R84, RZ, RZ, R18 ;  /* 0x000000ffff547224 */ /* 0x000fe200078e0012 */
[----:B------:R-:W-:Y:S01]  /*56b00*/  LDS R213, [R3+0x16000] ;  /* 0x0160000003d57984 */ /* 0x000fe20000000800 */
[----:B------:R-:W-:Y:S02]  /*56b10*/  IMAD.MOV.U32 R195, RZ, RZ, R86 ;  /* 0x000000ffffc37224 */ /* 0x000fe400078e0056 */
[----:B------:R-:W-:Y:S01]  /*56b20*/  IMAD.MOV.U32 R86, RZ, RZ, R14 ;  /* 0x000000ffff567224 */ /* 0x000fe200078e000e */
[----:B------:R-:W3:Y:S01]  /*56b30*/  LDS R215, [R3+0x17000] ;  /* 0x0170000003d77984 */ /* 0x000ee20000000800 */
[----:B------:R-:W-:-:S02]  /*56b40*/  IMAD.MOV.U32 R197, RZ, RZ, R76 ;  /* 0x000000ffffc57224 */ /* 0x000fc400078e004c */
[----:B------:R-:W-:Y:S02]  /*56b50*/  IMAD.MOV.U32 R87, RZ, RZ, R244 ;  /* 0x000000ffff577224 */ /* 0x000fe400078e00f4 */
[----:B------:R-:W-:Y:S01]  /*56b60*/  IMAD.MOV.U32 R198, RZ, RZ, R77 ;  /* 0x000000ffffc67224 */ /* 0x000fe200078e004d */
[----:B------:R-:W-:Y:S01]  /*56b70*/  MOV R77, R246 ;  /* 0x000000f6004d7202 */ /* 0x000fe20000000f00 */
[----:B------:R-:W-:Y:S01]  /*56b80*/  IMAD.MOV.U32 R76, RZ, RZ, R245 ;  /* 0x000000ffff4c7224 */ /* 0x000fe200078e00f5 */
[----:B------:R-:W-:Y:S01]  /*56b90*/  MOV R192, R79 ;  /* 0x0000004f00c07202 */ /* 0x000fe20000000f00 */
[----:B------:R-:W-:Y:S02]  /*56ba0*/  IMAD.MOV.U32 R199, RZ, RZ, R78 ;  /* 0x000000ffffc77224 */ /* 0x000fe400078e004e */
[----:B------:R-:W-:Y:S02]  /*56bb0*/  IMAD.MOV.U32 R78, RZ, RZ, R247 ;  /* 0x000000ffff4e7224 */ /* 0x000fe400078e00f7 */
[----:B-1----:R-:W-:-:S02]  /*56bc0*/  IMAD.MOV.U32 R201, RZ, RZ, R72 ;  /* 0x000000ffffc97224 */ /* 0x002fc400078e0048 */
[----:B------:R-:W-:Y:S02]  /*56bd0*/  IMAD.MOV.U32 R79, RZ, RZ, R15 ;  /* 0x000000ffff4f7224 */ /* 0x000fe400078e000f */
[----:B------:R-:W-:Y:S01]  /*56be0*/  IMAD.MOV.U32 R202, RZ, RZ, R73 ;  /* 0x000000ffffca7224 */ /* 0x000fe200078e0049 */
[----:B------:R-:W-:Y:S01]  /*56bf0*/  MOV R73, R6 ;  /* 0x0000000600497202 */ /* 0x000fe20000000f00 */
[----:B------:R-:W-:Y:S02]  /*56c00*/  IMAD.MOV.U32 R72, RZ, RZ, R10 ;  /* 0x000000ffff487224 */ /* 0x000fe400078e000a */
[----:B------:R-:W-:Y:S02]  /*56c10*/  IMAD.MOV.U32 R203, RZ, RZ, R74 ;  /* 0x000000ffffcb7224 */ /* 0x000fe400078e004a */
[----:B------:R-:W-:Y:S01]  /*56c20*/  IMAD.MOV.U32 R74, RZ, RZ, R7 ;  /* 0x000000ffff4a7224 */ /* 0x000fe200078e0007 */
[----:B------:R-:W-:Y:S01]  /*56c30*/  MOV R196, R75 ;  /* 0x0000004b00c47202 */ /* 0x000fe20000000f00 */
[----:B------:R-:W-:Y:S01]  /*56c40*/  IMAD.MOV.U32 R75, RZ, RZ, R11 ;  /* 0x000000ffff4b7224 */ /* 0x000fe200078e000b */
[C---:B------:R-:W-:Y:S11]  /*56c50*/  HMMA.1688.F32.TF32 R96, R80.reuse, R40, R96 ;  /* 0x000000285060723c */ /* 0x040ff60000081060 */
[----:B------:R-:W-:Y:S11]  /*56c60*/  @!UPT UIADD3 URZ, URZ, URZ, URZ ;  /* 0x0000003f3f3ff290 */ /* 0x000ff6000fffe03f */
[----:B------:R-:W-:Y:S01]  /*56c70*/  @!UPT UIADD3 URZ, URZ, URZ, URZ ;  /* 0x0000003f3f3ff290 */ /* 0x000fe2000fffe03f */
        /* <DEDUP_REMOVED lines=25> */
[----:B--2---:R-:W-:Y:S08]  /*56e10*/  HMMA.1688.F32.TF32 R216, R80, R12, R216 ;  /* 0x0000000c50d8723c */ /* 0x004ff000000810d8 */
[C---:B---3--:R-:W-:Y:S08]  /*56e20*/  HMMA.1688.F32.TF32 R76, R212.reuse, R18, R76 ;  /* 0x00000012d44c723c */ /* 0x048ff0000008104c */
[C---:B----4-:R-:W-:Y:S08]  /*56e30*/  HMMA.1688.F32.TF32 R92, R212.reuse, R6, R92 ;  /* 0x00000006d45c723c */ /* 0x050ff0000008105c */
[----:B------:R-:W-:Y:S11]  /*56e40*/  HMMA.1688.F32.TF32 R88, R212, R10, R88 ;  /* 0x0000000ad458723c */ /* 0x000ff60000081058 */
[----:B------:R-:W-:Y:S05]  /*56e50*/  @!UPT UIADD3 URZ, URZ, URZ, URZ ;  /* 0x0000003f3f3ff290 */ /* 0x000fea000fffe03f */
[----:B------:R-:W-:Y:S01]  /*56e60*/  IMAD.MOV.U32 R5, RZ, RZ, R94 ;  /* 0x000000ffff057224 */ /* 0x000fe200078e005e */
[----:B------:R-:W-:Y:S01]  /*56e70*/  MOV R8, R93 ;  /* 0x0000005d00087202 */ /* 0x000fe20000000f00 */
[----:B------:R-:W-:Y:S02]  /*56e80*/  IMAD.MOV.U32 R12, RZ, RZ, R92 ;  /* 0x000000ffff0c7224 */ /* 0x000fe400078e005c */
[----:B------:R-:W-:Y:S01]  /*56e90*/  IMAD.MOV.U32 R4, RZ, RZ, R95 ;  /* 0x000000ffff047224 */ /* 0x000fe200078e005f */
[----:B------:R1:W-:Y:S03]  /*56ea0*/  STL [R1+0x274c], R5 ;  /* 0x00274c0501007387 */ /* 0x0003e60000100800 */
[----:B------:R-:W-:Y:S01]  /*56eb0*/  IMAD.MOV.U32 R13, RZ, RZ, R91 ;  /* 0x000000ffff0d7224 */ /* 0x000fe200078e005b */
[----:B------:R-:W-:Y:S01]  /*56ec0*/  STL [R1+0x2748], R12 ;  /* 0x0027480c01007387 */ /* 0x000fe20000100800 */
[----:B------:R-:W-:Y:S01]  /*56ed0*/  MOV R16, R90 ;  /* 0x0000005a00107202 */ /* 0x000fe20000000f00 */
[----:B------:R-:W-:-:S02]  /*56ee0*/  IMAD.MOV.U32 R17, RZ, RZ, R89 ;  /* 0x000000ffff117224 */ /* 0x000fc400078e0059 */
[----:B------:R-:W-:Y:S04]  /*56ef0*/  STL [R1+0x2744], R8 ;  /* 0x0027440801007387 */ /* 0x000fe80000100800 */
[----:B------:R-:W-:Y:S01]  /*56f00*/  STL [R1+0x2740], R4 ;  /* 0x0027400401007387 */ /* 0x000fe20000100800 */
[----:B------:R-:W-:Y:S03]  /*56f10*/  HMMA.1688.F32.TF32 R84, R212, R14, R84 ;  /* 0x0000000ed454723c */ /* 0x000fe60000081054 */
[----:B------:R-:W-:Y:S01]  /*56f20*/  STL [R1+0xc0], R88 ;  /* 0x0000c05801007387 */ /* 0x000fe20000100800 */
[----:B-1----:R-:W-:-:S03]  /*56f30*/  MOV R5, R79 ;  /* 0x0000004f00057202 */ /* 0x002fc60000000f00 */
[----:B------:R1:W-:Y:S04]  /*56f40*/  STL [R1+0x2758], R13 ;  /* 0x0027580d01007387 */ /* 0x0003e80000100800 */
[----:B------:R2:W-:Y:S04]  /*56f50*/  STL [R1+0x2754], R16 ;  /* 0x0027541001007387 */ /* 0x0005e80000100800 */
[----:B------:R3:W-:Y:S01]  /*56f60*/  STL [R1+0x2750], R17 ;  /* 0x0027501101007387 */ /* 0x0007e20000100800 */
[----:B-1----:R-:W-:Y:S02]  /*56f70*/  IMAD.MOV.U32 R13, RZ, RZ, R76 ;  /* 0x000000ffff0d7224 */ /* 0x002fe400078e004c */
[----:B--2---:R-:W-:-:S02]  /*56f80*/  IMAD.MOV.U32 R16, RZ, RZ, R77 ;  /* 0x000000ffff107224 */ /* 0x004fc400078e004d */
[----:B---3--:R-:W-:Y:S02]  /*56f90*/  IMAD.MOV.U32 R17, RZ, RZ, R78 ;  /* 0x000000ffff117224 */ /* 0x008fe400078e004e */
[----:B------:R-:W-:Y:S01]  /*56fa0*/  HMMA.1688.F32.TF32 R76, R212, R22, R72 ;  /* 0x00000016d44c723c */ /* 0x000fe20000081048 */
[----:B------:R-:W-:Y:S06]  /*56fb0*/  STL [R1+0xbc], R87 ;  /* 0x0000bc5701007387 */ /* 0x000fec0000100800 */
[----:B------:R-:W-:Y:S02]  /*56fc0*/  IMAD.MOV.U32 R72, RZ, RZ, R47 ;  /* 0x000000ffff487224 */ /* 0x000fe400078e002f */
[----:B------:R-:W2:Y:S01]  /*56fd0*/  LDL.LU R47, [R1+0x297c] ;  /* 0x00297c00012f7983 */ /* 0x000ea20000300800 */
[----:B------:R-:W-:Y:S01]  /*56fe0*/  IMAD.MOV.U32 R73, RZ, RZ, R46 ;  /* 0x000000ffff497224 */ /* 0x000fe200078e002e */
[----:B------:R-:W-:Y:S01]  /*56ff0*/  MOV R75, R50 ;  /* 0x00000032004b7202 */ /* 0x000fe20000000f00 */
[----:B------:R-:W-:-:S02]  /*57000*/  IMAD.MOV.U32 R74, RZ, RZ, R51 ;  /* 0x000000ffff4a7224 */ /* 0x000fc400078e0033 */
[----:B------:R-:W-:-:S09]  /*57010*/  IMAD.MOV.U32 R88, RZ, RZ, R68 ;  /* 0x000000ffff587224 */ /* 0x000fd200078e0044 */
[----:B------:R1:W-:Y:S04]  /*57020*/  STL.64 [R1+0x90], R76 ;  /* 0x0000904c01007387 */ /* 0x0003e80000100a00 */
[----:B------:R3:W-:Y:S04]  /*57030*/  STL.64 [R1+0x98], R78 ;  /* 0x0000984e01007387 */ /* 0x0007e80000100a00 */
[----:B------:R-:W4:Y:S04]  /*57040*/  LDL.LU R46, [R1+0x2978] ;  /* 0x00297800012e7983 */ /* 0x000f280000300800 */
[----:B------:R-:W2:Y:S01]  /*57050*/  LDL.LU R51, [R1+0x2974] ;  /* 0x0029740001337983 */ /* 0x000ea20000300800 */
[----:B-1----:R-:W-:-:S02]  /*57060*/  IMAD.MOV.U32 R76, RZ, RZ, R39 ;  /* 0x000000ffff4c7224 */ /* 0x002fc400078e0027 */
[----:B------:R-:W-:Y:S01]  /*57070*/  IMAD.MOV.U32 R77, RZ, RZ, R38 ;  /* 0x000000ffff4d7224 */ /* 0x000fe200078e0026 */
[----:B------:R-:W2:Y:S01]  /*57080*/  LDL.LU R50, [R1+0x2970] ;  /* 0x0029700001327983 */ /* 0x000ea20000300800 */
[----:B---3--:R-:W-:Y:S01]  /*57090*/  IMAD.MOV.U32 R78, RZ, RZ, R43 ;  /* 0x000000ffff4e7224 */ /* 0x008fe200078e002b */
[----:B------:R-:W-:Y:S02]  /*570a0*/  MOV R79, R42 ;  /* 0x0000002a004f7202 */ /* 0x000fe40000000f00 */
[----:B------:R-:W3:Y:S01]  /*570b0*/  LDL.LU R39, [R1+0x296c] ;  /* 0x00296c0001277983 */ /* 0x000ee20000300800 */
        /* <DEDUP_REMOVED lines=13> */
[----:B------:R-:W2:Y:S04]  /*57190*/  LDL.LU R71, [R1+0x2950] ;  /* 0x0029500001477983 */ /* 0x000ea80000300800 */
[----:B------:R-:W2:Y:S04]  /*571a0*/  LDL.LU R63, [R1+0x294c] ;  /* 0x00294c00013f7983 */ /* 0x000ea80000300800 */
[----:B------:R-:W3:Y:S04]  /*571b0*/  LDL.LU R62, [R1+0x2948] ;  /* 0x00294800013e7983 */ /* 0x000ee80000300800 */
[----:B------:R-:W4:Y:S04]  /*571c0*/  LDL.LU R67, [R1+0x2944] ;  /* 0x0029440001437983 */ /* 0x000f280000300800 */
        /* <DEDUP_REMOVED lines=21> */
[----:B------:R-:W-:-:S03]  /*57320*/  MOV R99, R248 ;  /* 0x000000f800637202 */ /* 0x000fc60000000f00 */
[----:B------:R-:W4:Y:S01]  /*57330*/  LDL.LU R136, [R1+0x50] ;  /* 0x0000500001887983 */ /* 0x000f220000300800 */
[----:B------:R-:W-:-:S03]  /*57340*/  IMAD.MOV.U32 R98, RZ, RZ, R249 ;  /* 0x000000ffff627224 */ /* 0x000fc600078e00f9 */
[----:B------:R-:W4:Y:S01]  /*57350*/  LDL.LU R137, [R1+0x54] ;  /* 0x0000540001897983 */ /* 0x000f220000300800 */
[----:B------:R-:W-:-:S03]  /*57360*/  IMAD.MOV.U32 R97, RZ, RZ, R250 ;  /* 0x000000ffff617224 */ /* 0x000fc600078e00fa */
[----:B------:R-:W4:Y:S01]  /*57370*/  LDL.LU R138, [R1+0x58] ;  /* 0x00005800018a7983 */ /* 0x000f220000300800 */
[----:B------:R-:W-:Y:S03]  /*57380*/  HMMA.1688.F32.TF32 R224, R80, R20, R224 ;  /* 0x0000001450e0723c */ /* 0x000fe600000810e0 */
[----:B------:R-:W4:Y:S01]  /*57390*/  LDL.LU R139, [R1+0x5c] ;  /* 0x00005c00018b7983 */ /* 0x000f220000300800 */
[----:B------:R-:W-:-:S03]  /*573a0*/  IMAD.MOV.U32 R96, RZ, RZ, R251 ;  /* 0x000000ffff607224 */ /* 0x000fc600078e00fb */
[----:B------:R-:W4:Y:S01]  /*573b0*/  LDL.LU R248, [R1+0x80] ;  /* 0x0000800001f87983 */ /* 0x000f220000300800 */
[C---:B------:R-:W-:Y:S03]  /*573c0*/  HMMA.1688.F32.TF32 R228, R80.reuse, R24, R228 ;  /* 0x0000001850e4723c */ /* 0x040fe600000810e4 */
[----:B------:R-:W4:Y:S04]  /*573d0*/  LDL.LU R249, [R1+0x84] ;  /* 0x0000840001f97983 */ /* 0x000f280000300800 */
[----:B------:R-:W4:Y:S01]  /*573e0*/  LDL.LU R250, [R1+0x88] ;  /* 0x0000880001fa7983 */ /* 0x000f220000300800 */
[C---:B------:R-:W-:Y:S03]  /*573f0*/  HMMA.1688.F32.TF32 R232, R80.reuse, R28, R232 ;  /* 0x0000001c50e8723c */ /* 0x040fe600000810e8 */
[----:B------:R-:W4:Y:S05]  /*57400*/  LDL.LU R251, [R1+0x8c] ;  /* 0x00008c0001fb7983 */ /* 0x000f2a0000300800 */
        /* <DEDUP_REMOVED lines=25> */
[----:B--2---:R-:W-:Y:S01]  /*575a0*/  MOV R127, R63 ;  /* 0x0000003f007f7202 */ /* 0x004fe20000000f00 */
[----:B---3--:R-:W-:Y:S02]  /*575b0*/  IMAD.MOV.U32 R126, RZ, RZ, R62 ;  /* 0x000000ffff7e7224 */ /* 0x008fe400078e003e */
[----:B----4-:R-:W-:-:S02]  /*575c0*/  IMAD.MOV.U32 R125, RZ, RZ, R67 ;  /* 0x000000ffff7d7224 */ /* 0x010fc400078e0043 */
[----:B------:R-:W-:Y:S02]  /*575d0*/  IMAD.MOV.U32 R124, RZ, RZ, R66 ;  /* 0x000000ffff7c7224 */ /* 0x000fe400078e0042 */
[----:B------:R-:W2:Y:S04]  /*575e0*/  LDL.LU R66, [R1+0x292c] ;  /* 0x00292c0001427983 */ /* 0x000ea80000300800 */
[----:B------:R-:W2:Y:S04]  /*575f0*/  LDL.LU R67, [R1+0x2928] ;  /* 0x0029280001437983 */ /* 0x000ea80000300800 */
[----:B------:R-:W3:Y:S04]  /*57600*/  LDL.LU R62, [R1+0x2924] ;  /* 0x00292400013e7983 */ /* 0x000ee80000300800 */
[----:B------:R-:W3:Y:S04]  /*57610*/  LDL.LU R63, [R1+0x2920] ;  /* 0x00292000013f7983 */ /* 0x000ee80000300800 */
        /* <DEDUP_REMOVED lines=16> */
[----:B------:R-:W-:Y:S01]  /*57720*/  IMAD.MOV.U32 R12, RZ, RZ, R84 ;  /* 0x000000ffff0c7224 */ /* 0x000fe200078e0054 */
[----:B------:R-:W3:Y:S01]  /*57730*/  LDL.LU R34, [R1+0x28e4] ;  /* 0x0028e40001227983 */ /* 0x000ee20000300800 */
[----:B------:R-:W-:-:S02]  /*57740*/  IMAD.MOV.U32 R84, RZ, RZ, R31 ;  /* 0x000000ffff547224 */ /* 0x000fc400078e001f */
[----:B------:R-:W-:Y:S01]  /*57750*/  IMAD.MOV.U32 R8, RZ, RZ, R85 ;  /* 0x000000ffff087224 */ /* 0x000fe200078e0055 */
[----:B------:R-:W3:Y:S01]  /*57760*/  LDL.LU R30, [R1+0x28e0] ;  /* 0x0028e000011e7983 */ /* 0x000ee20000300800 */
[----:B------:R-:W-:-:S03]  /*57770*/  IMAD.MOV.U32 R85, RZ, RZ, R35 ;  /* 0x000000ffff557224 */ /* 0x000fc600078e0023 */
[----:B------:R-:W3:Y:S04]  /*57780*/  LDL.LU R31, [R1+0x28dc] ;  /* 0x0028dc00011f7983 */ /* 0x000ee80000300800 */
[----:B------:R-:W3:Y:S01]  /*57790*/  LDL.LU R35, [R1+0x28d8] ;  /* 0x0028d80001237983 */ /* 0x000ee20000300800 */
[----:B------:R-:W-:Y:S01]  /*577a0*/  MOV R4, R86 ;  /* 0x0000005600047202 */ /* 0x000fe20000000f00 */
[----:B------:R-:W-:Y:S01]  /*577b0*/  IMAD.MOV.U32 R86, RZ, RZ, R2 ;  /* 0x000000ffff567224 */ /* 0x000fe200078e0002 */
[----:B------:R-:W-:Y:S01]  /*577c0*/  MOV R87, R0 ;  /* 0x0000000000577202 */ /* 0x000fe20000000f00 */
[----:B--2---:R-:W-:Y:S11]  /*577d0*/  HMMA.1688.F32.TF32 R248, R212, R26, R248 ;  /* 0x0000001ad4f8723c */ /* 0x004ff600000810f8 */
[----:B------:R-:W-:Y:S11]  /*577e0*/  @!UPT UIADD3 URZ, URZ, URZ, URZ ;  /* 0x0000003f3f3ff290 */ /* 0x000ff6000fffe03f */
[----:B------:R-:W-:Y:S02]  /*577f0*/  @!UPT UIADD3 URZ, URZ, URZ, URZ ;  /* 0x0000003f3f3ff290 */ /* 0x000fe4000fffe03f */
[----:B------:R-:W-:Y:S01]  /*57800*/  IMAD.MOV.U32 R2, RZ, RZ, R250 ;  /* 0x000000ffff027224 */ /* 0x000fe200078e00fa */
[----:B------:R-:W-:Y:S01]  /*57810*/  MOV R0, R251 ;  /* 0x000000fb00007202 */ /* 0x000fe20000000f00 */
[----:B------:R-:W-:Y:S01]  /*57820*/  IMAD.MOV.U32 R25, RZ, RZ, R248 ;  /* 0x000000ffff197224 */ /* 0x000fe200078e00f8 */
[----:B------:R-:W2:Y:S01]  /*57830*/  LDL.LU.64 R250, [R1+0x28d0] ;  /* 0x0028d00001fa7983 */ /* 0x000ea20000300a00 */
[----:B------:R-:W-:-:S03]  /*57840*/  IMAD.MOV.U32 R24, RZ, RZ, R249 ;  /* 0x000000ffff187224 */ /* 0x000fc600078e00f9 */
[----:B------:R-:W2:Y:S01]  /*57850*/  LDL.LU.64 R248, [R1+0x28c8] ;  /* 0x0028c80001f87983 */ /* 0x000ea20000300a00 */
[----:B---3--:R-:W-:Y:S01]  /*57860*/  HMMA.1688.F32.TF32 R244, R212, R30, R244 ;  /* 0x0000001ed4f4723c */ /* 0x008fe200000810f4 */
[----:B------:R-:W-:Y:S01]  /*57870*/  IMAD.MOV.U32 R187, RZ, RZ, R80 ;  /* 0x000000ffffbb7224 */ /* 0x000fe200078e0050 */
[----:B------:R-:W-:Y:S01]  /*57880*/  MOV R190, R81 ;  /* 0x0000005100be7202 */ /* 0x000fe20000000f00 */
[----:B------:R-:W-:Y:S01]  /*57890*/  IMAD.MOV.U32 R191, RZ, RZ, R82 ;  /* 0x000000ffffbf7224 */ /* 0x000fe200078e0052 */
[----:B------:R-:W-:Y:S01]  /*578a0*/  LDS R80, [R252+0x16080] ;  /* 0x01608000fc507984 */ /* 0x000fe20000000800 */
[----:B------:R-:W-:-:S03]  /*578b0*/  IMAD.MOV.U32 R9, RZ, RZ, R83 ;  /* 0x000000ffff097224 */ /* 0x000fc600078e0053 */
[----:B------:R-:W-:Y:S01]  /*578c0*/  LDS R82, [R252+0x17080] ;  /* 0x01708000fc527984 */ /* 0x000fe20000000800 */
[C---:B------:R-:W-:Y:S03]  /*578d0*/  HMMA.1688.F32.TF32 R140, R212.reuse, R34, R140 ;  /* 0x00000022d48c723c */ /* 0x040fe6000008108c */
[----:B------:R-:W-:Y:S04]  /*578e0*/  LDS R81, [R3+0x16080] ;  /* 0x0160800003517984 */ /* 0x000fe80000000800 */
[----:B------:R-:W1:Y:S01]  /*578f0*/  LDS R83, [R3+0x17080] ;  /* 0x0170800003537984 */ /* 0x000e620000000800 */
[C---:B------:R-:W-:Y:S08]  /*57900*/  HMMA.1688.F32.TF32 R136, R212.reuse, R38, R136 ;  /* 0x00000026d488723c */ /* 0x040ff00000081088 */
[C---:B------:R-:W-:Y:S08]  /*57910*/  HMMA.1688.F32.TF32 R132, R212.reuse, R42, R132 ;  /* 0x0000002ad484723c */ /* 0x040ff00000081084 */
[C---:B------:R-:W-:Y:S08]  /*57920*/  HMMA.1688.F32.TF32 R128, R212.reuse, R46, R128 ;  /* 0x0000002ed480723c */ /* 0x040ff00000081080 */
[C---:B------:R-:W-:Y:S08]  /*57930*/  HMMA.1688.F32.TF32 R124, R212.reuse, R50, R124 ;  /* 0x00000032d47c723c */ /* 0x040ff0000008107c */
[C---:B------:R-:W-:Y:S08]  /*57940*/  HMMA.1688.F32.TF32 R120, R212.reuse, R54, R120 ;  /* 0x00000036d478723c */ /* 0x040ff00000081078 */
[----:B----4-:R-:W-:Y:S01]  /*57950*/  HMMA.1688.F32.TF32 R116, R212, R58, R116 ;  /* 0x0000003ad474723c */ /* 0x010fe20000081074 */
        /* <DEDUP_REMOVED lines=14> */
[C---:B-1----:R-:W-:Y:S08]  /*57a40*/  HMMA.1688.F32.TF32 R112, R80.reuse, R6, R112 ;  /* 0x000000065070723c */ /* 0x042ff00000081070 */
        /* <DEDUP_REMOVED lines=9> */
[C---:B--2---:R-:W-:Y:S11]  /*57ae0*/  HMMA.1688.F32.TF32 R248, R212.reuse, R62, R248 ;  /* 0x0000003ed4f8723c */ /* 0x044ff600000810f8 */
[----:B------:R-:W-:Y:S11]  /*57af0*/  @!UPT UIADD3 URZ, URZ, URZ, URZ ;  /* 0x0000003f3f3ff290 */ /* 0x000ff6000fffe03f */
[----:B------:R-:W-:Y:S01]  /*57b00*/  @!UPT UIADD3 URZ, URZ, URZ, URZ ;  /* 0x0000003f3f3ff290 */ /* 0x000fe2000fffe03f */
[----:B------:R-:W-:Y:S04]  /*57b10*/  STL [R1+0x273c], R248 ;  /* 0x00273cf801007387 */ /* 0x000fe80000100800 */
[----:B------:R-:W-:Y:S04]  /*57b20*/  STL.64 [R1], R116 ;  /* 0x0000007401007387 */ /* 0x000fe80000100a00 */
[----:B------:R1:W-:Y:S02]  /*57b30*/  STL.64 [R1+0x8], R118 ;  /* 0x0000087601007387 */ /* 0x0003e40000100a00 */
[----:B-1----:R-:W-:Y:S02]  /*57b40*/  HMMA.1688.F32.TF32 R116, R212, R66, R68 ;  /* 0x00000042d474723c */ /* 0x002fe40000081044 */
[----:B------:R-:W-:Y:S04]  /*57b50*/  STL [R1+0x2738], R249 ;  /* 0x002738f901007387 */ /* 0x000fe80000100800 */
[----:B------:R-:W-:Y:S04]  /*57b60*/  STL [R1+0x2734], R250 ;  /* 0x002734fa01007387 */ /* 0x000fe80000100800 */
[----:B------:R-:W-:Y:S01]  /*57b70*/  STL [R1+0x2730], R251 ;  /* 0x002730fb01007387 */ /* 0x000fe20000100800 */
[----:B------:R-:W-:Y:S01]  /*57b80*/  IMAD.MOV.U32 R248, RZ, RZ, R78 ;  /* 0x000000fffff87224 */ /* 0x000fe200078e004e */
[----:B------:R-:W-:Y:S01]  /*57b90*/  MOV R20, R75 ;  /* 0x0000004b00147202 */ /* 0x000fe20000000f00 */
[----:B------:R-:W-:Y:S01]  /*57ba0*/  IMAD.MOV.U32 R21, RZ, RZ, R74 ;  /* 0x000000ffff157224 */ /* 0x000fe200078e004a */
[----:B------:R-:W-:Y:S04]  /*57bb0*/  LDS R68, [R252+0x16100] ;  /* 0x01610000fc447984 */ /* 0x000fe80000000800 */
[----:B------:R-:W-:Y:S04]  /*57bc0*/  LDS R70, [R252+0x17100] ;  /* 0x01710000fc467984 */ /* 0x000fe80000000800 */
[----:B------:R-:W-:Y:S04]  /*57bd0*/  LDS R69, [R3+0x16100] ;  /* 0x0161000003457984 */ /* 0x000fe80000000800 */
        /* <DEDUP_REMOVED lines=18> */
[----:B------:R3:W-:Y:S04]  /*57d00*/  STL.64 [R1+0x160], R76 ;  /* 0x0001604c01007387 */ /* 0x0007e80000100a00 */
[----:B------:R4:W-:Y:S04]  /*57d10*/  STL.64 [R1+0x150], R72 ;  /* 0x0001504801007387 */ /* 0x0009e80000100a00 */
[----:B-1----:R-:W4:Y:S04]  /*57d20*/  LDL.LU R88, [R1+0x250] ;  /* 0x0002500001587983 */ /* 0x002f280000300800 */
[----:B------:R-:W4:Y:S04]  /*57d30*/  LDL.LU R89, [R1+0x254] ;  /* 0x0002540001597983 */ /* 0x000f280000300800 */
        /* <DEDUP_REMOVED lines=75> */
[----:B------:R-:W2:Y:S02]  /*581f0*/  LDS R71, [R3+0x17100] ;  /* 0x0171000003477984 */ /* 0x000ea40000000800 */
[C---:B--2---:R-:W-:Y:S08]  /*58200*/  HMMA.1688.F32.TF32 R88, R68.reuse, R42, R88 ;  /* 0x0000002a4458723c */ /* 0x044ff00000081058 */
        /* <DEDUP_REMOVED lines=8> */
[C---:B------:R-:W-:Y:S08]  /*58290*/  HMMA.1688.F32.TF32 R212, R80.reuse, R46, R212 ;  /* 0x0000002e50d4723c */ /* 0x040ff000000810d4 */
[C---:B------:R-:W-:Y:S11]  /*582a0*/  HMMA.1688.F32.TF32 R140, R80.reuse, R54, R140 ;  /* 0x00000036508c723c */ /* 0x040ff6000008108c */
[----:B------:R-:W-:Y:S04]  /*582b0*/  @!UPT UIADD3 URZ, URZ, URZ, URZ ;  /* 0x0000003f3f3ff290 */ /* 0x000fe8000fffe03f */
[----:B------:R1:W-:Y:S01]  /*582c0*/  STL.64 [R1+0x148], R214 ;  /* 0x000148d601007387 */ /* 0x0003e20000100a00 */
[----:B------:R-:W-:Y:S02]  /*582d0*/  IMAD.MOV.U32 R250, RZ, RZ, R212 ;  /* 0x000000fffffa7224 */ /* 0x000fe400078e00d4 */
[----:B------:R-:W-:Y:S02]  /*582e0*/  IMAD.MOV.U32 R251, RZ, RZ, R213 ;  /* 0x000000fffffb7224 */ /* 0x000fe400078e00d5 */
[C---:B-1----:R-:W-:Y:S08]  /*582f0*/  HMMA.1688.F32.TF32 R212, R80.reuse, R50, R244 ;  /* 0x0000003250d4723c */ /* 0x042ff000000810f4 */
[----:B------:R-:W-:Y:S08]  /*58300*/  HMMA.1688.F32.TF32 R132, R80, R62, R132 ;  /* 0x0000003e5084723c */ /* 0x000ff00000081084 */
[C---:B------:R-:W-:Y:S08]  /*58310*/  HMMA.1688.F32.TF32 R124, R68.reuse, R6, R124 ;  /* 0x00000006447c723c */ /* 0x040ff0000008107c */
[C---:B------:R-:W-:Y:S01]  /*58320*/  HMMA.1688.F32.TF32 R116, R68.reuse, R14, R116 ;  /* 0x0000000e4474723c */ /* 0x040fe20000081074 */
        /* <DEDUP_REMOVED lines=8> */
[C---:B---3--:R-:W-:Y:S03]  /*583b0*/  HMMA.1688.F32.TF32 R76, R68.reuse, R50, R76 ;  /* 0x00000032444c723c */ /* 0x048fe6000008104c */
        /* <DEDUP_REMOVED lines=9> */
[----:B----4-:R-:W-:Y:S03]  /*58450*/  HMMA.1688.F32.TF32 R72, R68, R54, R72 ;  /* 0x000000364448723c */ /* 0x010fe60000081048 */
[----:B------:R-:W-:Y:S04]  /*58460*/  STL.64 [R1+0x858], R118 ;  /* 0x0008587601007387 */ /* 0x000fe80000100a00 */
[----:B------:R-:W-:Y:S04]  /*58470*/  STL.64 [R1+0x840], R112 ;  /* 0x0008407001007387 */ /* 0x000fe80000100a00 */
[----:B------:R-:W-:Y:S04]  /*58480*/  STL.64 [R1+0x848], R114 ;  /* 0x0008487201007387 */ /* 0x000fe80000100a00 */
[----:B------:R-:W-:Y:S04]  /*58490*/  STL.64 [R1+0x830], R108 ;  /* 0x0008306c01007387 */ /* 0x000fe80000100a00 */
[----:B------:R-:W-:Y:S04]  /*584a0*/  STL.64 [R1+0x838], R110 ;  /* 0x0008386e01007387 */ /* 0x000fe80000100a00 */
[----:B------:R-:W-:Y:S01]  /*584b0*/  STL.64 [R1+0x820], R104 ;  /* 0x0008206801007387 */ /* 0x000fe20000100a00 */
[----:B------:R-:W-:-:S03]  /*584c0*/  MOV R44, R91 ;  /* 0x0000005b002c7202 */ /* 0x000fc60000000f00 */
[----:B------:R-:W-:Y:S01]  /*584d0*/  STL.64 [R1+0x828], R106 ;  /* 0x0008286a01007387 */ /* 0x000fe20000100a00 */
[----:B------:R-:W-:-:S03]  /*584e0*/  IMAD.MOV.U32 R45, RZ, RZ, R90 ;  /* 0x000000ffff2d7224 */ /* 0x000fc600078e005a */
        /* <DEDUP_REMOVED lines=8> */
[----:B------:R2:W-:Y:S04]  /*58570*/  STL [R1+0x2720], R45 ;  /* 0x0027202d01007387 */ /* 0x0005e80000100800 */
[----:B------:R3:W-:Y:S01]  /*58580*/  STL.64 [R1+0x250], R84 ;  /* 0x0002505401007387 */ /* 0x0007e20000100a00 */
[----:B-1----:R-:W-:-:S03]  /*58590*/  IMAD.MOV.U32 R44, RZ, RZ, R78 ;  /* 0x000000ffff2c7224 */ /* 0x002fc600078e004e */
[----:B------:R-:W-:Y:S01]  /*585a0*/  LDS R80, [R252+0x16180] ;  /* 0x01618000fc507984 */ /* 0x000fe20000000800 */
[----:B--2---:R-:W-:-:S03]  /*585b0*/  IMAD.MOV.U32 R45, RZ, RZ, R79 ;  /* 0x000000ffff2d7224 */ /* 0x004fc600078e004f */
[----:B------:R1:W-:Y:S04]  /*585c0*/  STL.64 [R1+0x258], R86 ;  /* 0x0002585601007387 */ /* 0x0003e80000100a00 */
[----:B------:R2:W-:Y:S04]  /*585d0*/  STL.64 [R1+0x240], R76 ;  /* 0x0002404c01007387 */ /* 0x0005e80000100a00 */
[----:B------:R-:W-:Y:S04]  /*585e0*/  STL [R1+0x272c], R45 ;  /* 0x00272c2d01007387 */ /* 0x000fe80000100800 */
[----:B------:R-:W-:Y:S04]  /*585f0*/  STL [R1+0x2728], R44 ;  /* 0x0027282c01007387 */ /* 0x000fe80000100800 */
[----:B------:R-:W4:Y:S04]  /*58600*/  LDL.LU R88, [R1+0x390] ;  /* 0x0003900001587983 */ /* 0x000f280000300800 */
        /* <DEDUP_REMOVED lines=65> */
[----:B---3--:R-:W3:Y:S04]  /*58a20*/  LDL.LU R84, [R1+0x380] ;  /* 0x0003800001547983 */ /* 0x008ee80000300800 */
        /* <DEDUP_REMOVED lines=11> */
[----:B------:R-:W-:Y:S04]  /*58ae0*/  LDS R82, [R252+0x17180] ;  /* 0x01718000fc527984 */ /* 0x000fe80000000800 */
[----:B------:R-:W-:Y:S04]  /*58af0*/  LDS R81, [R3+0x16180] ;  /* 0x0161800003517984 */ /* 0x000fe80000000800 */
[----:B------:R-:W4:Y:S02]  /*58b00*/  LDS R83, [R3+0x17180] ;  /* 0x0171800003537984 */ /* 0x000f240000000800 */
[C---:B----4-:R-:W-:Y:S08]  /*58b10*/  HMMA.1688.F32.TF32 R96, R80.reuse, R46, R96 ;  /* 0x0000002e5060723c */ /* 0x050ff00000081060 */
        /* <DEDUP_REMOVED lines=9> */
[----:B------:R-:W-:Y:S01]  /*58bb0*/  HMMA.1688.F32.TF32 R128, R80, R6, R128 ;  /* 0x000000065080723c */ /* 0x000fe20000081080 */
[----:B------:R-:W-:Y:S01]  /*58bc0*/  IMAD.MOV.U32 R45, RZ, RZ, R142 ;  /* 0x000000ffff2d7224 */ /* 0x000fe200078e008e */
[----:B------:R1:W-:Y:S01]  /*58bd0*/  STL.64 [R1+0x220], R140 ;  /* 0x0002208c01007387 */ /* 0x0003e20000100a00 */
[----:B------:R-:W-:-:S03]  /*58be0*/  MOV R44, R143 ;  /* 0x0000008f002c7202 */ /* 0x000fc60000000f00 */
[----:B------:R-:W4:Y:S04]  /*58bf0*/  LDL.LU.64 R142, [R1+0x28c0] ;  /* 0x0028c000018e7983 */ /* 0x000f280000300a00 */
[----:B-1----:R-:W4:Y:S01]  /*58c00*/  LDL.LU.64 R140, [R1+0x28b8] ;  /* 0x0028b800018c7983 */ /* 0x002f220000300a00 */
[C---:B------:R-:W-:Y:S03]  /*58c10*/  HMMA.1688.F32.TF32 R212, R80.reuse, R10, R212 ;  /* 0x0000000a50d4723c */ /* 0x040fe600000810d4 */
        /* <DEDUP_REMOVED lines=9> */
[----:B------:R1:W-:Y:S01]  /*58cb0*/  STL.64 [R1+0x7d8], R130 ;  /* 0x0007d88201007387 */ /* 0x0003e20000100a00 */
[C---:B------:R-:W-:Y:S03]  /*58cc0*/  HMMA.1688.F32.TF32 R116, R80.reuse, R26, R116 ;  /* 0x0000001a5074723c */ /* 0x040fe60000081074 */
        /* <DEDUP_REMOVED lines=8> */
[----:B------:R-:W3:Y:S01]  /*58d50*/  LDS R71, [R3+0x17200] ;  /* 0x0172000003477984 */ /* 0x000ee20000000800 */
[C---:B-1----:R-:W-:Y:S08]  /*58d60*/  HMMA.1688.F32.TF32 R212, R80.reuse, R14, R244 ;  /* 0x0000000e50d4723c */ /* 0x042ff000000810f4 */
[C---:B------:R-:W-:Y:S08]  /*58d70*/  HMMA.1688.F32.TF32 R88, R80.reuse, R54, R88 ;  /* 0x000000365058723c */ /* 0x040ff00000081058 */
[C---:B--2---:R-:W-:Y:S07]  /*58d80*/  HMMA.1688.F32.TF32 R72, R80.reuse, R66, R72 ;  /* 0x000000425048723c */ /* 0x044fee0000081048 */
[----:B------:R-:W-:Y:S04]  /*58d90*/  STL.64 [R1+0x7b0], R212 ;  /* 0x0007b0d401007387 */ /* 0x000fe80000100a00 */
[----:B------:R-:W-:Y:S04]  /*58da0*/  STL.64 [R1+0x7b8], R214 ;  /* 0x0007b8d601007387 */ /* 0x000fe80000100a00 */
[----:B------:R-:W-:Y:S04]  /*58db0*/  STL.64 [R1+0x7a0], R124 ;  /* 0x0007a07c01007387 */ /* 0x000fe80000100a00 */
[----:B------:R-:W-:Y:S01]  /*58dc0*/  STL.64 [R1+0x7a8], R126 ;  /* 0x0007a87e01007387 */ /* 0x000fe20000100a00 */
[----:B---3--:R-:W-:Y:S03]  /*58dd0*/  HMMA.1688.F32.TF32 R84, R80, R58, R84 ;  /* 0x0000003a5054723c */ /* 0x008fe60000081054 */
        /* <DEDUP_REMOVED lines=21> */
[----:B------:R-:W2:Y:S04]  /*58f30*/  LDL.LU R245, [R1+0x284] ;  /* 0x0002840001f57983 */ /* 0x000ea80000300800 */
[----:B------:R-:W2:Y:S04]  /*58f40*/  LDL.LU R246, [R1+0x288] ;  /* 0x0002880001f67983 */ /* 0x000ea80000300800 */
[----:B------:R-:W2:Y:S01]  /*58f50*/  LDL.LU R247, [R1+0x28c] ;  /* 0x00028c0001f77983 */ /* 0x000ea20000300800 */
[----:B------:R-:W-:-:S03]  /*58f60*/  IMAD.MOV.U32 R41, RZ, RZ, R84 ;  /* 0x000000ffff297224 */ /* 0x000fc600078e0054 */
[----:B-1----:R-:W2:Y:S01]  /*58f70*/  LDL.LU R72, [R1+0x290] ;  /* 0x0002900001487983 */ /* 0x002ea20000300800 */
[----:B------:R-:W-:-:S03]  /*58f80*/  IMAD.MOV.U32 R40, RZ, RZ, R85 ;  /* 0x000000ffff287224 */ /* 0x000fc600078e0055 */
[----:B------:R-:W2:Y:S01]  /*58f90*/  LDL.LU R73, [R1+0x294] ;  /* 0x0002940001497983 */ /* 0x000ea20000300800 */
[----:B------:R-:W-:-:S03]  /*58fa0*/  IMAD.MOV.U32 R37, RZ, RZ, R86 ;  /* 0x000000ffff257224 */ /* 0x000fc600078e0056 */
[----:B---3--:R-:W2:Y:S01]  /*58fb0*/  LDL.LU R74, [R1+0x298] ;  /* 0x00029800014a7983 */ /* 0x008ea20000300800 */
[----:B------:R-:W-:-:S03]  /*58fc0*/  MOV R36, R87 ;  /* 0x0000005700247202 */ /* 0x000fc60000000f00 */
        /* <DEDUP_REMOVED lines=52> */
[----:B------:R-:W4:Y:S01]  /*59310*/  LDL.LU R76, [R1+0x2a0] ;  /* 0x0002a000014c7983 */ /* 0x000f220000300800 */
[----:B------:R-:W-:Y:S01]  /*59320*/  IMAD.MOV.U32 R29, RZ, RZ, R78 ;  /* 0x000000ffff1d7224 */ /* 0x000fe200078e004e */
[----:B------:R-:W-:Y:S02]  /*59330*/  MOV R28, R79 ;  /* 0x0000004f001c7202 */ /* 0x000fe40000000f00 */
        /* <DEDUP_REMOVED lines=19> */
[----:B------:R-:W2:Y:S01]  /*59470*/  LDL.LU.64 R124, [R1+0x2878] ;  /* 0x00287800017c7983 */ /* 0x000ea20000300a00 */
[C---:B------:R-:W-:Y:S03]  /*59480*/  HMMA.1688.F32.TF32 R104, R68.reuse, R30, R104 ;  /* 0x0000001e4468723c */ /* 0x040fe60000081068 */
[----:B------:R-:W-:Y:S04]  /*59490*/  STL.64 [R1+0x6e0], R120 ;  /* 0x0006e07801007387 */ /* 0x000fe80000100a00 */
[----:B------:R3:W-:Y:S01]  /*594a0*/  STL.64 [R1+0x6e8], R122 ;  /* 0x0006e87a01007387 */ /* 0x0007e20000100a00 */
[C---:B------:R-:W-:Y:S03]  /*594b0*/  HMMA.1688.F32.TF32 R100, R68.reuse, R34, R100 ;  /* 0x000000224464723c */ /* 0x040fe60000081064 */
[----:B---3--:R-:W3:Y:S04]  /*594c0*/  LDL.LU.64 R122, [R1+0x2870] ;  /* 0x00287000017a7983 */ /* 0x008ee80000300a00 */
[----:B------:R-:W3:Y:S04]  /*594d0*/  LDL.LU.64 R120, [R1+0x2868] ;  /* 0x0028680001787983 */ /* 0x000ee80000300a00 */
[----:B------:R-:W-:Y:S04]  /*594e0*/  STL.64 [R1+0x6d0], R116 ;  /* 0x0006d07401007387 */ /* 0x000fe80000100a00 */
[----:B------:R4:W-:Y:S01]  /*594f0*/  STL.64 [R1+0x6d8], R118 ;  /* 0x0006d87601007387 */ /* 0x0009e20000100a00 */
[C---:B------:R-:W-:Y:S03]  /*59500*/  HMMA.1688.F32.TF32 R92, R68.reuse, R42, R92 ;  /* 0x0000002a445c723c */ /* 0x040fe6000008105c */
[----:B----4-:R-:W4:Y:S05]  /*59510*/  LDL.LU.64 R118, [R1+0x2860] ;  /* 0x0028600001767983 */ /* 0x010f2a0000300a00 */
[C---:B------:R-:W-:Y:S01]  /*59520*/  HMMA.1688.F32.TF32 R88, R68.reuse, R46, R88 ;  /* 0x0000002e4458723c */ /* 0x040fe20000081058 */
[----:B------:R-:W4:Y:S07]  /*59530*/  LDL.LU.64 R116, [R1+0x2858] ;  /* 0x0028580001747983 */ /* 0x000f2e0000300a00 */
[----:B------:R-:W-:Y:S01]  /*59540*/  HMMA.1688.F32.TF32 R96, R68, R38, R96 ;  /* 0x000000264460723c */ /* 0x000fe20000081060 */
[----:B------:R-:W-:Y:S04]  /*59550*/  STL.64 [R1+0x6c0], R112 ;  /* 0x0006c07001007387 */ /* 0x000fe80000100a00 */
[----:B------:R1:W-:Y:S01]  /*59560*/  STL.64 [R1+0x6c8], R114 ;  /* 0x0006c87201007387 */ /* 0x0003e20000100a00 */
[----:B------:R-:W-:-:S02]  /*59570*/  IMAD.MOV.U32 R65, RZ, RZ, R110 ;  /* 0x000000ffff417224 */ /* 0x000fc400078e006e */
[----:B------:R-:W-:Y:S01]  /*59580*/  IMAD.MOV.U32 R64, RZ, RZ, R111 ;  /* 0x000000ffff407224 */ /* 0x000fe200078e006f */
[----:B-1----:R-:W2:Y:S04]  /*59590*/  LDL.LU.64 R114, [R1+0x2850] ;  /* 0x0028500001727983 */ /* 0x002ea80000300a00 */
[----:B------:R-:W2:Y:S04]  /*595a0*/  LDL.LU.64 R112, [R1+0x2848] ;  /* 0x0028480001707983 */ /* 0x000ea80000300a00 */
[----:B------:R1:W-:Y:S04]  /*595b0*/  STL.64 [R1+0x6b0], R212 ;  /* 0x0006b0d401007387 */ /* 0x0003e80000100a00 */
[----:B------:R1:W-:Y:S01]  /*595c0*/  STL.64 [R1+0x6b8], R214 ;  /* 0x0006b8d601007387 */ /* 0x0003e20000100a00 */
[----:B------:R-:W-:Y:S01]  /*595d0*/  HMMA.1688.F32.TF32 R76, R68, R54, R76 ;  /* 0x00000036444c723c */ /* 0x000fe2000008104c */
[----:B------:R-:W-:-:S02]  /*595e0*/  IMAD.MOV.U32 R57, RZ, RZ, R106 ;  /* 0x000000ffff397224 */ /* 0x000fc400078e006a */
[----:B-1----:R-:W2:Y:S04]  /*595f0*/  LDL.LU R212, [R1+0x4e0] ;  /* 0x0004e00001d47983 */ /* 0x002ea80000300800 */
[----:B------:R-:W2:Y:S04]  /*59600*/  LDL.LU R213, [R1+0x4e4] ;  /* 0x0004e40001d57983 */ /* 0x000ea80000300800 */
[----:B------:R-:W2:Y:S01]  /*59610*/  LDL.LU R214, [R1+0x4e8] ;  /* 0x0004e80001d67983 */ /* 0x000ea20000300800 */
[----:B------:R-:W-:-:S03]  /*59620*/  IMAD.MOV.U32 R56, RZ, RZ, R107 ;  /* 0x000000ffff387224 */ /* 0x000fc600078e006b */
[----:B------:R-:W2:Y:S01]  /*59630*/  LDL.LU R215, [R1+0x4ec] ;  /* 0x0004ec0001d77983 */ /* 0x000ea20000300800 */
[----:B------:R-:W-:-:S03]  /*59640*/  IMAD.MOV.U32 R61, RZ, RZ, R104 ;  /* 0x000000ffff3d7224 */ /* 0x000fc600078e0068 */
[----:B------:R1:W-:Y:S01]  /*59650*/  STL.64 [R1+0x6a0], R108 ;  /* 0x0006a06c01007387 */ /* 0x0003e20000100a00 */
[----:B------:R-:W-:-:S03]  /*59660*/  MOV R60, R105 ;  /* 0x00000069003c7202 */ /* 0x000fc60000000f00 */
[----:B------:R-:W3:Y:S01]  /*59670*/  LDL.LU.64 R110, [R1+0x2840] ;  /* 0x00284000016e7983 */ /* 0x000ee20000300a00 */
[----:B------:R-:W-:Y:S01]  /*59680*/  IMAD.MOV.U32 R49, RZ, RZ, R102 ;  /* 0x000000ffff317224 */ /* 0x000fe200078e0066 */
[----:B------:R-:W-:Y:S01]  /*59690*/  MOV R52, R101 ;  /* 0x0000006500347202 */ /* 0x000fe20000000f00 */
[----:B------:R-:W-:Y:S02]  /*596a0*/  IMAD.MOV.U32 R48, RZ, RZ, R103 ;  /* 0x000000ffff307224 */ /* 0x000fe400078e0067 */
[----:B------:R-:W-:Y:S01]  /*596b0*/  IMAD.MOV.U32 R53, RZ, RZ, R100 ;  /* 0x000000ffff357224 */ /* 0x000fe200078e0064 */
[----:B-1----:R-:W3:Y:S04]  /*596c0*/  LDL.LU.64 R108, [R1+0x2838] ;  /* 0x00283800016c7983 */ /* 0x002ee80000300a00 */
[----:B------:R-:W3:Y:S04]  /*596d0*/  LDL.LU.64 R106, [R1+0x2830] ;  /* 0x00283000016a7983 */ /* 0x000ee80000300a00 */
[----:B------:R-:W3:Y:S04]  /*596e0*/  LDL.LU.64 R104, [R1+0x2828] ;  /* 0x0028280001687983 */ /* 0x000ee80000300a00 */
[----:B------:R-:W3:Y:S04]  /*596f0*/  LDL.LU.64 R102, [R1+0x2820] ;  /* 0x0028200001667983 */ /* 0x000ee80000300a00 */
        /* <DEDUP_REMOVED lines=25> */
[----:B------:R-:W-:Y:S11]  /*59890*/  HMMA.1688.F32.TF32 R244, R68, R62, R244 ;  /* 0x0000003e44f4723c */ /* 0x000ff600000810f4 */
[----:B------:R-:W-:Y:S11]  /*598a0*/  @!UPT UIADD3 URZ, URZ, URZ, URZ ;  /* 0x0000003f3f3ff290 */ /* 0x000ff6000fffe03f */
[----:B------:R-:W-:Y:S01]  /*598b0*/  @!UPT UIADD3 URZ, URZ, URZ, URZ ;  /* 0x0000003f3f3ff290 */ /* 0x000fe2000fffe03f */
[----:B------:R-:W-:Y:S04]  /*598c0*/  STL.64 [R1+0x610], R244 ;  /* 0x000610f401007387 */ /* 0x000fe80000100a00 */
[----:B------:R-:W-:Y:S04]  /*598d0*/  STL.64 [R1+0x618], R246 ;  /* 0x000618f601007387 */ /* 0x000fe80000100a00 */
[----:B------:R-:W-:Y:S04]  /*598e0*/  LDS R244, [R252+0x16380] ;  /* 0x01638000fcf47984 */ /* 0x000fe80000000800 */
[----:B------:R-:W-:Y:S04]  /*598f0*/  LDS R246, [R252+0x17380] ;  /* 0x01738000fcf67984 */ /* 0x000fe80000000800 */
[----:B------:R-:W-:Y:S04]  /*59900*/  LDS R245, [R3+0x16380] ;  /* 0x0163800003f57984 */ /* 0x000fe80000000800 */
[----:B------:R-:W-:Y:S01]  /*59910*/  LDS R247, [R3+0x17380] ;  /* 0x0173800003f77984 */ /* 0x000fe20000000800 */
[----:B--2---:R-:W-:Y:S08]  /*59920*/  HMMA.1688.F32.TF32 R212, R80, R10, R212 ;  /* 0x0000000a50d4723c */ /* 0x004ff000000810d4 */
[----:B---3--:R-:W-:Y:S01]  /*59930*/  HMMA.1688.F32.TF32 R72, R68, R66, R72 ;  /* 0x000000424448723c */ /* 0x008fe20000081048 */
[----:B------:R-:W-:Y:S04]  /*59940*/  LDS R68, [R252+0x16300] ;  /* 0x01630000fc447984 */ /* 0x000fe80000000800 */
[----:B------:R-:W-:Y:S04]  /*59950*/  LDS R70, [R252+0x17300] ;  /* 0x01730000fc467984 */ /* 0x000fe80000000800 */
[----:B------:R-:W-:Y:S04]  /*59960*/  LDS R69, [R3+0x16300] ;  /* 0x0163000003457984 */ /* 0x000fe80000000800 */
[----:B------:R-:W1:Y:S10]  /*59970*/  LDS R71, [R3+0x17300] ;  /* 0x0173000003477984 */ /* 0x000e740000000800 */
[----:B------:R-:W-:Y:S04]  /*59980*/  STL.64 [R1+0x390], R72 ;  /* 0x0003904801007387 */ /* 0x000fe80000100a00 */
[----:B------:R2:W-:Y:S02]  /*59990*/  STL.64 [R1+0x398], R74 ;  /* 0x0003984a01007387 */ /* 0x0005e40000100a00 */
[C---:B--2---:R-:W-:Y:S08]  /*599a0*/  HMMA.1688.F32.TF32 R72, R80.reuse, R6, R76 ;  /* 0x000000065048723c */ /* 0x044ff0000008104c */
[C---:B------:R-:W-:Y:S08]  /*599b0*/  HMMA.1688.F32.TF32 R76, R80.reuse, R14, R84 ;  /* 0x0000000e504c723c */ /* 0x040ff00000081054 */
[C---:B------:R-:W-:Y:S07]  /*599c0*/  HMMA.1688.F32.TF32 R84, R80.reuse, R22, R92 ;  /* 0x000000165054723c */ /* 0x040fee000008105c */
[----:B------:R-:W-:Y:S04]  /*599d0*/  STL.64 [R1+0x600], R72 ;  /* 0x0006004801007387 */ /* 0x000fe80000100a00 */
[----:B------:R2:W-:Y:S04]  /*599e0*/  STL.64 [R1+0x608], R74 ;  /* 0x0006084a01007387 */ /* 0x0005e80000100a00 */
[----:B------:R-:W-:Y:S04]  /*599f0*/  STL.64 [R1+0x960], R212 ;  /* 0x000960d401007387 */ /* 0x000fe80000100a00 */
[----:B------:R-:W-:Y:S01]  /*59a00*/  STL.64 [R1+0x968], R214 ;  /* 0x000968d601007387 */ /* 0x000fe20000100a00 */
[C---:B--2---:R-:W-:Y:S03]  /*59a10*/  HMMA.1688.F32.TF32 R72, R80.reuse, R18, R88 ;  /* 0x000000125048723c */ /* 0x044fe60000081058 */
[----:B------:R-:W-:Y:S04]  /*59a20*/  STL.64 [R1+0x950], R76 ;  /* 0x0009504c01007387 */ /* 0x000fe80000100a00 */
[----:B------:R2:W-:Y:S02]  /*59a30*/  STL.64 [R1+0x958], R78 ;  /* 0x0009584e01007387 */ /* 0x0005e40000100a00 */
[----:B--2---:R-:W-:Y:S11]  /*59a40*/  HMMA.1688.F32.TF32 R76, R80, R26, R96 ;  /* 0x0000001a504c723c */ /* 0x004ff60000081060 */
[----:B------:R-:W-:Y:S03]  /*59a50*/  @!UPT UIADD3 URZ, URZ, URZ, URZ ;  /* 0x0000003f3f3ff290 */ /* 0x000fe6000fffe03f */
[----:B------:R-:W-:Y:S04]  /*59a60*/  STL.64 [R1+0x940], R72 ;  /* 0x0009404801007387 */ /* 0x000fe80000100a00 */
[----:B------:R2:W-:Y:S04]  /*59a70*/  STL.64 [R1+0x948], R74 ;  /* 0x0009484a01007387 */ /* 0x0005e80000100a00 */
[----:B------:R-:W-:Y:S04]  /*59a80*/  STL.64 [R1+0x930], R84 ;  /* 0x0009305401007387 */ /* 0x000fe80000100a00 */
[----:B------:R3:W-:Y:S01]  /*59a90*/  STL.64 [R1+0x938], R86 ;  /* 0x0009385601007387 */ /* 0x0007e20000100a00 */
[----:B--2---:R-:W-:Y:S01]  /*59aa0*/  IMAD.MOV.U32 R75, RZ, RZ, R76 ;  /* 0x000000ffff4b7224 */ /* 0x004fe200078e004c */
[----:B------:R-:W-:Y:S01]  /*59ab0*/  MOV R74, R77 ;  /* 0x0000004d004a7202 */ /* 0x000fe20000000f00 */
[----:B------:R-:W-:-:S02]  /*59ac0*/  IMAD.MOV.U32 R73, RZ, RZ, R78 ;  /* 0x000000ffff497224 */ /* 0x000fc400078e004e */
[----:B------:R-:W-:Y:S01]  /*59ad0*/  IMAD.MOV.U32 R72, RZ, RZ, R79 ;  /* 0x000000ffff487224 */ /* 0x000fe200078e004f */
[C---:B---3--:R-:W-:Y:S08]  /*59ae0*/  HMMA.1688.F32.TF32 R84, R80.reuse, R30, R100 ;  /* 0x0000001e5054723c */ /* 0x048ff00000081064 */
[C---:B------:R-:W-:Y:S08]  /*59af0*/  HMMA.1688.F32.TF32 R76, R80.reuse, R34, R104 ;  /* 0x00000022504c723c */ /* 0x040ff00000081068 */
[C---:B------:R-:W-:Y:S07]  /*59b00*/  HMMA.1688.F32.TF32 R88, R80.reuse, R38, R108 ;  /* 0x000000265058723c */ /* 0x040fee000008106c */
[----:B------:R-:W-:Y:S04]  /*59b10*/  STL.64 [R1+0x910], R84 ;  /* 0x0009105401007387 */ /* 0x000fe80000100a00 */
[----:B------:R2:W-:Y:S04]  /*59b20*/  STL.64 [R1+0x918], R86 ;  /* 0x0009185601007387 */ /* 0x0005e80000100a00 */
[----:B------:R-:W-:Y:S04]  /*59b30*/  STL.64 [R1+0x900], R76 ;  /* 0x0009004c01007387 */ /* 0x000fe80000100a00 */
[----:B------:R4:W-:Y:S01]  /*59b40*/  STL.64 [R1+0x908], R78 ;  /* 0x0009084e01007387 */ /* 0x0009e20000100a00 */
[C---:B--2---:R-:W-:Y:S08]  /*59b50*/  HMMA.1688.F32.TF32 R84, R80.reuse, R42, R112 ;  /* 0x0000002a5054723c */ /* 0x044ff00000081070 */
[C---:B----4-:R-:W-:Y:S01]  /*59b60*/  HMMA.1688.F32.TF32 R76, R80.reuse, R46, R116 ;  /* 0x0000002e504c723c */ /* 0x050fe20000081074 */
[----:B------:R-:W-:Y:S04]  /*59b70*/  STL.64 [R1+0x8f0], R88 ;  /* 0x0008f05801007387 */ /* 0x000fe80000100a00 */
[----:B------:R-:W-:Y:S10]  /*59b80*/  STL.64 [R1+0x8f8], R90 ;  /* 0x0008f85a01007387 */ /* 0x000ff40000100a00 */
[----:B------:R-:W-:Y:S04]  /*59b90*/  STL.64 [R1+0x8e0], R84 ;  /* 0x0008e05401007387 */ /* 0x000fe80000100a00 */
[----:B------:R-:W-:Y:S04]  /*59ba0*/  STL.64 [R1+0x8e8], R86 ;  /* 0x0008e85601007387 */ /* 0x000fe80000100a00 */
[----:B------:R-:W-:Y:S04]  /*59bb0*/  STL.64 [R1+0x8d0], R76 ;  /* 0x0008d04c01007387 */ /* 0x000fe80000100a00 */
[----:B------:R2:W-:Y:S02]  /*59bc0*/  STL.64 [R1+0x8d8], R78 ;  /* 0x0008d84e01007387 */ /* 0x0005e40000100a00 */
[C---:B--2---:R-:W-:Y:S08]  /*59bd0*/  HMMA.1688.F32.TF32 R76, R80.reuse, R58, R128 ;  /* 0x0000003a504c723c */ /* 0x044ff00000081080 */
[C---:B------:R-:W-:Y:S11]  /*59be0*/  HMMA.1688.F32.TF32 R84, R80.reuse, R54, R124 ;  /* 0x000000365054723c */ /* 0x040ff6000008107c */
[----:B------:R-:W-:Y:S05]  /*59bf0*/  @!UPT UIADD3 URZ, URZ, URZ, URZ ;  /* 0x0000003f3f3ff290 */ /* 0x000fea000fffe03f */
        /* <DEDUP_REMOVED lines=11> */
[----:B------:R-:W-:Y:S11]  /*59cb0*/  HMMA.1688.F32.TF32 R76, R80, R66, R136 ;  /* 0x00000042504c723c */ /* 0x000ff60000081088 */
[----:B------:R-:W-:Y:S11]  /*59cc0*/  @!UPT UIADD3 URZ, URZ, URZ, URZ ;  /* 0x0000003f3f3ff290 */ /* 0x000ff6000fffe03f */
[----:B------:R-:W-:Y:S02]  /*59cd0*/  @!UPT UIADD3 URZ, URZ, URZ, URZ ;  /* 0x0000003f3f3ff290 */ /* 0x000fe4000fffe03f */
[----:B------:R-:W-:Y:S01]  /*59ce0*/  IMAD.MOV.U32 R135, RZ, RZ, R76 ;  /* 0x000000ffff877224 */ /* 0x000fe200078e004c */
[----:B------:R-:W-:Y:S01]  /*59cf0*/  MOV R134, R77 ;  /* 0x0000004d00867202 */ /* 0x000fe20000000f00 */
[----:B------:R-:W-:Y:S02]  /*59d00*/  IMAD.MOV.U32 R133, RZ, RZ, R78 ;  /* 0x000000ffff857224 */ /* 0x000fe400078e004e */
[----:B------:R-:W-:Y:S02]  /*59d10*/  IMAD.MOV.U32 R132, RZ, RZ, R79 ;  /* 0x000000ffff847224 */ /* 0x000fe400078e004f */
[C---:B-1----:R-:W-:Y:S11]  /*59d20*/  HMMA.1688.F32.TF32 R76, R68.reuse, R10, R144 ;  /* 0x0000000a444c723c */ /* 0x042ff60000081090 */
[----:B------:R-:W-:Y:S11]  /*59d30*/  @!UPT UIADD3 URZ, URZ, URZ, URZ ;  /* 0x0000003f3f3ff290 */ /* 0x000ff6000fffe03f */
[----:B------:R-:W-:Y:S02]  /*59d40*/  @!UPT UIADD3 URZ, URZ, URZ, URZ ;  /* 0x0000003f3f3ff290 */ /* 0x000fe4000fffe03f */
[----:B------:R-:W-:Y:S01]  /*59d50*/  IMAD.MOV.U32 R139, RZ, RZ, R76 ;  /* 0x000000ffff8b7224 */ /* 0x000fe200078e004c */
[----:B------:R-:W-:Y:S01]  /*59d60*/  MOV R138, R77 ;  /* 0x0000004d008a7202 */ /* 0x000fe20000000f00 */
[----:B------:R-:W-:Y:S02]  /*59d70*/  IMAD.MOV.U32 R137, RZ, RZ, R78 ;  /* 0x000000ffff897224 */ /* 0x000fe400078e004e */
[----:B------:R-:W-:Y:S02]  /*59d80*/  IMAD.MOV.U32 R136, RZ, RZ, R79 ;  /* 0x000000ffff887224 */ /* 0x000fe400078e004f */
[----:B------:R-:W-:Y:S08]  /*59d90*/  HMMA.1688.F32.TF32 R76, R68, R14, R148 ;  /* 0x0000000e444c723c */ /* 0x000ff00000081094 */
[----:B------:R-:W-:Y:S08]  /*59da0*/  HMMA.1688.F32.TF32 R88, R80, R50, R120 ;  /* 0x000000325058723c */ /* 0x000ff00000081078 */
[----:B------:R-:W-:Y:S08]  /*59db0*/  HMMA.1688.F32.TF32 R80, R68, R6, R140 ;  /* 0x000000064450723c */ /* 0x000ff0000008108c */
[----:B------:R-:W-:Y:S01]  /*59dc0*/  IMAD.MOV.U32 R143, RZ, RZ, R76 ;  /* 0x000000ffff8f7224 */ /* 0x000fe200078e004c */
[----:B------:R-:W-:Y:S01]  /*59dd0*/  MOV R142, R77 ;  /* 0x0000004d008e7202 */ /* 0x000fe20000000f00 */
[----:B------:R-:W-:-:S02]  /*59de0*/  IMAD.MOV.U32 R141, RZ, RZ, R78 ;  /* 0x000000ffff8d7224 */ /* 0x000fc400078e004e */
[----:B------:R-:W-:Y:S02]  /*59df0*/  IMAD.MOV.U32 R140, RZ, RZ, R79 ;  /* 0x000000ffff8c7224 */ /* 0x000fe400078e004f */
[C---:B------:R-:W-:Y:S01]  /*59e00*/  HMMA.1688.F32.TF32 R76, R68.reuse, R18, R152 ;  /* 0x00000012444c723c */ /* 0x040fe20000081098 */
[----:B------:R-:W-:Y:S04]  /*59e10*/  STL.64 [R1+0x8c0], R88 ;  /* 0x0008c05801007387 */ /* 0x000fe80000100a00 */
[----:B------:R-:W-:Y:S11]  /*59e20*/  STL.64 [R1+0x8c8], R90 ;  /* 0x0008c85a01007387 */ /* 0x000ff60000100a00 */
[----:B------:R-:W-:Y:S08]  /*59e30*/  @!UPT UIADD3 URZ, URZ, URZ, URZ ;  /* 0x0000003f3f3ff290 */ /* 0x000ff0000fffe03f */
[----:B------:R-:W-:Y:S01]  /*59e40*/  IMAD.MOV.U32 R147, RZ, RZ, R76 ;  /* 0x000000ffff937224 */ /* 0x000fe200078e004c */
[----:B------:R-:W-:Y:S01]  /*59e50*/  MOV R146, R77 ;  /* 0x0000004d00927202 */ /* 0x000fe20000000f00 */
[----:B------:R-:W-:Y:S02]  /*59e60*/  IMAD.MOV.U32 R145, RZ, RZ, R78 ;  /* 0x000000ffff917224 */ /* 0x000fe400078e004e */
[----:B------:R-:W-:Y:S02]  /*59e70*/  IMAD.MOV.U32 R144, RZ, RZ, R79 ;  /* 0x000000ffff907224 */ /* 0x000fe400078e004f */
[C---:B------:R-:W-:Y:S01]  /*59e80*/  HMMA.1688.F32.TF32 R76, R68.reuse, R22, R156 ;  /* 0x00000016444c723c */ /* 0x040fe2000008109c */
[----:B------:R-:W-:Y:S04]  /*59e90*/  STL.64 [R1+0x8b0], R84 ;  /* 0x0008b05401007387 */ /* 0x000fe80000100a00 */
[----:B------:R1:W-:Y:S04]  /*59ea0*/  STL.64 [R1+0x8b8], R86 ;  /* 0x0008b85601007387 */ /* 0x0003e80000100a00 */
[----:B------:R-:W-:Y:S04]  /*59eb0*/  STL.64 [R1+0x5e0], R80 ;  /* 0x0005e05001007387 */ /* 0x000fe80000100a00 */
[----:B------:R2:W-:Y:S01]  /*59ec0*/  STL.64 [R1+0x5e8], R82 ;  /* 0x0005e85201007387 */ /* 0x0005e20000100a00 */
[C---:B-1----:R-:W-:Y:S09]  /*59ed0*/  HMMA.1688.F32.TF32 R84, R68.reuse, R26, R160 ;  /* 0x0000001a4454723c */ /* 0x042ff200000810a0 */
[----:B------:R-:W-:Y:S01]  /*59ee0*/  STL.64 [R1+0x3d0], R76 ;  /* 0x0003d04c01007387 */ /* 0x000fe20000100a00 */
[C---:B--2---:R-:W-:Y:S03]  /*59ef0*/  HMMA.1688.F32.TF32 R80, R68.reuse, R30, R164 ;  /* 0x0000001e4450723c */ /* 0x044fe600000810a4 */
[----:B------:R1:W-:Y:S05]  /*59f00*/  STL.64 [R1+0x3d8], R78 ;  /* 0x0003d84e01007387 */ /* 0x0003ea0000100a00 */
[----:B-1----:R-:W-:Y:S05]  /*59f10*/  HMMA.1688.F32.TF32 R76, R68, R34, R168 ;  /* 0x00000022444c723c */ /* 0x002fea00000810a8 */
[----:B------:R-:W-:Y:S04]  /*59f20*/  STL.64 [R1+0x3f0], R84 ;  /* 0x0003f05401007387 */ /* 0x000fe80000100a00 */
[----:B------:R-:W-:Y:S06]  /*59f30*/  STL.64 [R1+0x3f8], R86 ;  /* 0x0003f85601007387 */ /* 0x000fec0000100a00 */
[----:B------:R-:W-:Y:S04]  /*59f40*/  STL.64 [R1+0x410], R80 ;  /* 0x0004105001007387 */ /* 0x000fe80000100a00 */
[----:B------:R1:W-:Y:S05]  /*59f50*/  STL.64 [R1+0x418], R82 ;  /* 0x0004185201007387 */ /* 0x0003ea0000100a00 */
[----:B------:R-:W-:Y:S01]  /*59f60*/  IMAD.MOV.U32 R151, RZ, RZ, R76 ;  /* 0x000000ffff977224 */ /* 0x000fe200078e004c */
[----:B------:R-:W-:Y:S01]  /*59f70*/  MOV R150, R77 ;  /* 0x0000004d00967202 */ /* 0x000fe20000000f00 */
[----:B------:R-:W-:-:S02]  /*59f80*/  IMAD.MOV.U32 R149, RZ, RZ, R78 ;  /* 0x000000ffff957224 */ /* 0x000fc400078e004e */
[----:B------:R-:W-:Y:S01]  /*59f90*/  IMAD.MOV.U32 R148, RZ, RZ, R79 ;  /* 0x000000ffff947224 */ /* 0x000fe200078e004f */
[C---:B-1----:R-:W-:Y:S08]  /*59fa0*/  HMMA.1688.F32.TF32 R80, R68.reuse, R38, R172 ;  /* 0x000000264450723c */ /* 0x042ff000000810ac */
[----:B------:R-:W-:Y:S01]  /*59fb0*/  HMMA.1688.F32.TF32 R76, R68, R42, R176 ;  /* 0x0000002a444c723c */ /* 0x000fe200000810b0 */
[----:B------:R-:W-:Y:S01]  /*59fc0*/  IMAD.MOV.U32 R84, RZ, RZ, R197 ;  /* 0x000000ffff547224 */ /* 0x000fe200078e00c5 */
[----:B------:R-:W-:Y:S01]  /*59fd0*/  MOV R85, R198 ;  /* 0x000000c600557202 */ /* 0x000fe20000000f00 */
[----:B------:R-:W-:-:S02]  /*59fe0*/  IMAD.MOV.U32 R86, RZ, RZ, R199 ;  /* 0x000000ffff567224 */ /* 0x000fc400078e00c7 */
[----:B------:R-:W-:-:S10]  /*59ff0*/  IMAD.MOV.U32 R87, RZ, RZ, R192 ;  /* 0x000000ffff577224 */ /* 0x000fd400078e00c0 */
[----:B------:R-:W-:Y:S04]  /*5a000*/  STL.64 [R1+0x450], R80 ;  /* 0x0004505001007387 */ /* 0x000fe80000100a00 */
[----:B------:R1:W-:Y:S05]  /*5a010*/  STL.64 [R1+0x458], R82 ;  /* 0x0004585201007387 */ /* 0x0003ea0000100a00 */
[----:B------:R-:W-:Y:S01]  /*5a020*/  IMAD.MOV.U32 R155, RZ, RZ, R76 ;  /* 0x000000ffff9b7224 */ /* 0x000fe200078e004c */
[----:B------:R-:W-:Y:S01]  /*5a030*/  MOV R154, R77 ;  /* 0x0000004d009a7202 */ /* 0x000fe20000000f00 */
[----:B------:R-:W-:Y:S01]  /*5a040*/  IMAD.MOV.U32 R76, RZ, RZ, R201 ;  /* 0x000000ffff4c7224 */ /* 0x000fe200078e00c9 */
[----:B------:R-:W-:Y:S01]  /*5a050*/  MOV R77, R202 ;  /* 0x000000ca004d7202 */ /* 0x000fe20000000f00 */
[----:B------:R-:W-:Y:S01]  /*5a060*/  IMAD.MOV.U32 R153, RZ, RZ, R78 ;  /* 0x000000ffff997224 */ /* 0x000fe200078e004e */
[----:B------:R-:W2:Y:S01]  /*5a070*/  LDL.LU R201, [R1+0x27b4] ;  /* 0x0027b40001c97983 */ /* 0x000ea20000300800 */
[----:B------:R-:W-:-:S02]  /*5a080*/  IMAD.MOV.U32 R152, RZ, RZ, R79 ;  /* 0x000000ffff987224 */ /* 0x000fc400078e004f */
[----:B------:R-:W-:Y:S01]  /*5a090*/  IMAD.MOV.U32 R78, RZ, RZ, R203 ;  /* 0x000000ffff4e7224 */ /* 0x000fe200078e00cb */
[----:B------:R-:W2:Y:S01]  /*5a0a0*/  LDL.LU R202, [R1+0x27b0] ;  /* 0x0027b00001ca7983 */ /* 0x000ea20000300800 */
[----:B------:R-:W-:-:S03]  /*5a0b0*/  IMAD.MOV.U32 R79, RZ, RZ, R196 ;  /* 0x000000ffff4f7224 */ /* 0x000fc600078e00c4 */
[----:B------:R-:W2:Y:S04]  /*5a0c0*/  LDL.LU R203, [R1+0x27ac] ;  /* 0x0027ac0001cb7983 */ /* 0x000ea80000300800 */
        /* <DEDUP_REMOVED lines=19> */
[----:B------:R-:W1:Y:S04]  /*5a200*/  LDL.LU R180, [R1+0x277c] ;  /* 0x00277c0001b47983 */ /* 0x000e680000300800 */
[----:B------:R-:W1:Y:S01]  /*5a210*/  LDL.LU R181, [R1+0x2778] ;  /* 0x0027780001b57983 */ /* 0x000e620000300800 */
[----:B------:R-:W-:-:S03]  /*5a220*/  IMAD.MOV.U32 R92, RZ, RZ, R182 ;  /* 0x000000ffff5c7224 */ /* 0x000fc600078e00b6 */
[----:B------:R-:W2:Y:S01]  /*5a230*/  LDL.LU R100, [R1+0x4f0] ;  /* 0x0004f00001647983 */ /* 0x000ea20000300800 */
[----:B------:R-:W-:-:S03]  /*5a240*/  MOV R93, R183 ;  /* 0x000000b7005d7202 */ /* 0x000fc60000000f00 */
[----:B------:R-:W2:Y:S04]  /*5a250*/  LDL.LU R101, [R1+0x4f4] ;  /* 0x0004f40001657983 */ /* 0x000ea80000300800 */
[----:B------:R-:W2:Y:S04]  /*5a260*/  LDL.LU R102, [R1+0x4f8] ;  /* 0x0004f80001667983 */ /* 0x000ea80000300800 */
[----:B------:R-:W2:Y:S04]  /*5a270*/  LDL.LU R103, [R1+0x4fc] ;  /* 0x0004fc0001677983 */ /* 0x000ea80000300800 */
[----:B------:R-:W1:Y:S04]  /*5a280*/  LDL.LU R182, [R1+0x2774] ;  /* 0x0027740001b67983 */ /* 0x000e680000300800 */
[----:B------:R-:W1:Y:S01]  /*5a290*/  LDL.LU R183, [R1+0x2770] ;  /* 0x0027700001b77983 */ /* 0x000e620000300800 */
[----:B------:R-:W-:-:S02]  /*5a2a0*/  IMAD.MOV.U32 R94, RZ, RZ, R185 ;  /* 0x000000ffff5e7224 */ /* 0x000fc400078e00b9 */
[----:B------:R-:W-:Y:S01]  /*5a2b0*/  IMAD.MOV.U32 R95, RZ, RZ, R186 ;  /* 0x000000ffff5f7224 */ /* 0x000fe200078e00ba */
[----:B------:R-:W2:Y:S01]  /*5a2c0*/  LDL.LU R185, [R1+0x276c] ;  /* 0x00276c0001b97983 */ /* 0x000ea20000300800 */
[----:B------:R-:W-:Y:S01]  /*5a2d0*/  IMAD.MOV.U32 R212, RZ, RZ, R187 ;  /* 0x000000ffffd47224 */ /* 0x000fe200078e00bb */
[----:B------:R-:W-:Y:S02]  /*5a2e0*/  MOV R213, R190 ;  /* 0x000000be00d57202 */ /* 0x000fe40000000f00 */
[----:B------:R-:W2:Y:S01]  /*5a2f0*/  LDL.LU R186, [R1+0x2768] ;  /* 0x0027680001ba7983 */ /* 0x000ea20000300800 */
[----:B------:R-:W-:-:S03]  /*5a300*/  IMAD.MOV.U32 R214, RZ, RZ, R191 ;  /* 0x000000ffffd67224 */ /* 0x000fc600078e00bf */
[----:B------:R-:W2:Y:S04]  /*5a310*/  LDL.LU R187, [R1+0x2764] ;  /* 0x0027640001bb7983 */ /* 0x000ea80000300800 */
[----:B------:R-:W2:Y:S04]  /*5a320*/  LDL.LU R190, [R1+0x2760] ;  /* 0x0027600001be7983 */ /* 0x000ea80000300800 */
[----:B------:R-:W2:Y:S01]  /*5a330*/  LDL.LU R191, [R1+0x275c] ;  /* 0x00275c0001bf7983 */ /* 0x000ea20000300800 */
[----:B------:R-:W-:Y:S01]  /*5a340*/  IMAD.MOV.U32 R215, RZ, RZ, R9 ;  /* 0x000000ffffd77224 */ /* 0x000fe200078e0009 */
[----:B------:R-:W-:Y:S08]  /*5a350*/  HMMA.1688.F32.TF32 R88, R244, R54, R88 ;  /* 0x00000036f458723c */ /* 0x000ff00000081058 */
[C---:B-1----:R-:W-:Y:S08]  /*5a360*/  HMMA.1688.F32.TF32 R80, R68.reuse, R46, R180 ;  /* 0x0000002e4450723c */ /* 0x042ff000000810b4 */
[C---:B--2---:R-:W-:Y:S11]  /*5a370*/  HMMA.1688.F32.TF32 R104, R68.reuse, R54, R188 ;  /* 0x000000364468723c */ /* 0x044ff600000810bc */
[----:B------:R-:W-:Y:S05]  /*5a380*/  @!UPT UIADD3 URZ, URZ, URZ, URZ ;  /* 0x0000003f3f3ff290 */ /* 0x000fea000fffe03f */
[----:B------:R-:W-:Y:S01]  /*5a390*/  IMAD.MOV.U32 R159, RZ, RZ, R80 ;  /* 0x000000ffff9f7224 */ /* 0x000fe200078e0050 */
[----:B------:R-:W-:Y:S01]  /*5a3a0*/  MOV R158, R81 ;  /* 0x00000051009e7202 */ /* 0x000fe20000000f00 */
[----:B------:R-:W-:Y:S02]  /*5a3b0*/  IMAD.MOV.U32 R157, RZ, RZ, R82 ;  /* 0x000000ffff9d7224 */ /* 0x000fe400078e0052 */
[----:B------:R-:W-:Y:S02]  /*5a3c0*/  IMAD.MOV.U32 R156, RZ, RZ, R83 ;  /* 0x000000ffff9c7224 */ /* 0x000fe400078e0053 */
[C---:B------:R-:W-:Y:S08]  /*5a3d0*/  HMMA.1688.F32.TF32 R80, R68.reuse, R50, R184 ;  /* 0x000000324450723c */ /* 0x040ff000000810b8 */
[----:B----4-:R-:W-:Y:S01]  /*5a3e0*/  HMMA.1688.F32.TF32 R108, R68, R58, R192 ;  /* 0x0000003a446c723c */ /* 0x010fe200000810c0 */
[----:B------:R-:W-:Y:S04]  /*5a3f0*/  STL.64 [R1+0x4a0], R104 ;  /* 0x0004a06801007387 */ /* 0x000fe80000100a00 */
[----:B------:R1:W-:Y:S11]  /*5a400*/  STL.64 [R1+0x4a8], R106 ;  /* 0x0004a86a01007387 */ /* 0x0003f60000100a00 */
[----:B------:R-:W-:Y:S01]  /*5a410*/  IMAD.MOV.U32 R167, RZ, RZ, R80 ;  /* 0x000000ffffa77224 */ /* 0x000fe200078e0050 */
[----:B------:R-:W-:Y:S01]  /*5a420*/  MOV R166, R81 ;  /* 0x0000005100a67202 */ /* 0x000fe20000000f00 */
[----:B------:R-:W-:-:S02]  /*5a430*/  IMAD.MOV.U32 R165, RZ, RZ, R82 ;  /* 0x000000ffffa57224 */ /* 0x000fc400078e0052 */
[----:B------:R-:W-:Y:S02]  /*5a440*/  IMAD.MOV.U32 R164, RZ, RZ, R83 ;  /* 0x000000ffffa47224 */ /* 0x000fe400078e0053 */
[C---:B---3--:R-:W-:Y:S08]  /*5a450*/  HMMA.1688.F32.TF32 R80, R68.reuse, R62, R196 ;  /* 0x0000003e4450723c */ /* 0x048ff000000810c4 */
[----:B-1----:R-:W-:Y:S08]  /*5a460*/  HMMA.1688.F32.TF32 R104, R68, R66, R200 ;  /* 0x000000424468723c */ /* 0x002ff000000810c8 */
[C---:B------:R-:W-:Y:S01]  /*5a470*/  HMMA.1688.F32.TF32 R68, R244.reuse, R6, R204 ;  /* 0x00000006f444723c */ /* 0x040fe200000810cc */
        /* <DEDUP_REMOVED lines=10> */
[C---:B-1----:R-:W-:Y:S01]  /*5a520*/  HMMA.1688.F32.TF32 R68, R244.reuse, R18, R220 ;  /* 0x00000012f444723c */ /* 0x042fe200000810dc */
[----:B------:R-:W-:Y:S04]  /*5a530*/  LDS R18, [R252+0x19000] ;  /* 0x01900000fc127984 */ /* 0x000fe80000000800 */
[----:B------:R-:W-:Y:S04]  /*5a540*/  LDS R19, [R3+0x19000] ;  /* 0x0190000003137984 */ /* 0x000fe80000000800 */
        /* <DEDUP_REMOVED lines=12> */
[----:B------:R-:W-:Y:S04]  /*5a610*/  LDS R23, [R3+0x19100] ;  /* 0x0191000003177984 */ /* 0x000fe80000000800 */
[----:B------:R-:W-:Y:S04]  /*5a620*/  STL.64 [R1+0x4c0], R80 ;  /* 0x0004c05001007387 */ /* 0x000fe80000100a00 */
[----:B------:R1:W-:Y:S04]  /*5a630*/  STL.64 [R1+0x4c8], R82 ;  /* 0x0004c85201007387 */ /* 0x0003e80000100a00 */
[----:B------:R-:W-:Y:S04]  /*5a640*/  STL.64 [R1+0x4b0], R104 ;  /* 0x0004b06801007387 */ /* 0x000fe80000100a00 */
[----:B------:R-:W-:Y:S04]  /*5a650*/  STL.64 [R1+0x4b8], R106 ;  /* 0x0004b86a01007387 */ /* 0x000fe80000100a00 */
[----:B------:R-:W2:Y:S01]  /*5a660*/  LDL.LU R9, [R1+0x9c0] ;  /* 0x0009c00001097983 */ /* 0x000ea20000300800 */
[C---:B-1----:R-:W-:Y:S03]  /*5a670*/  HMMA.1688.F32.TF32 R80, R244.reuse, R34, R236 ;  /* 0x00000022f450723c */ /* 0x042fe600000810ec */
[----:B------:R-:W-:Y:S04]  /*5a680*/  STL.64 [R1+0x460], R68 ;  /* 0x0004604401007387 */ /* 0x000fe80000100a00 */
[----:B------:R1:W-:Y:S02]  /*5a690*/  STL.64 [R1+0x468], R70 ;  /* 0x0004684601007387 */ /* 0x0003e40000100a00 */
[C---:B-1----:R-:W-:Y:S02]  /*5a6a0*/  HMMA.1688.F32.TF32 R68, R244.reuse, R38, R240 ;  /* 0x00000026f444723c */ /* 0x042fe400000810f0 */
[----:B------:R-:W-:Y:S11]  /*5a6b0*/  LDS R240, [R252+0x18300] ;  /* 0x01830000fcf07984 */ /* 0x000ff60000000800 */
[----:B------:R-:W-:Y:S01]  /*5a6c0*/  @!UPT UIADD3 URZ, URZ, URZ, URZ ;  /* 0x0000003f3f3ff290 */ /* 0x000fe2000fffe03f */
[----:B------:R-:W-:Y:S01]  /*5a6d0*/  STL.64 [R1+0x440], R80 ;  /* 0x0004405001007387 */ /* 0x000fe20000100a00 */
[C---:B------:R-:W-:Y:S03]  /*5a6e0*/  HMMA.1688.F32.TF32 R100, R244.reuse, R42, R100 ;  /* 0x0000002af464723c */ /* 0x040fe60000081064 */
[----:B------:R1:W-:Y:S04]  /*5a6f0*/  STL.64 [R1+0x448], R82 ;  /* 0x0004485201007387 */ /* 0x0003e80000100a00 */
[----:B------:R-:W-:Y:S04]  /*5a700*/  LDS R242, [R252+0x19300] ;  /* 0x01930000fcf27984 */ /* 0x000fe80000000800 */
[----:B------:R-:W-:Y:S01]  /*5a710*/  LDS R241, [R3+0x18300] ;  /* 0x0183000003f17984 */ /* 0x000fe20000000800 */
[C---:B-1----:R-:W-:Y:S03]  /*5a720*/  HMMA.1688.F32.TF32 R80, R244.reuse, R46, R96 ;  /* 0x0000002ef450723c */ /* 0x042fe60000081060 */
[----:B------:R-:W-:Y:S04]  /*5a730*/  LDS R243, [R3+0x19300] ;  /* 0x0193000003f37984 */ /* 0x000fe80000000800 */
[----:B------:R-:W-:Y:S04]  /*5a740*/  STL.64 [R1+0x420], R68 ;  /* 0x0004204401007387 */ /* 0x000fe80000100a00 */
[----:B------:R1:W-:Y:S02]  /*5a750*/  STL.64 [R1+0x428], R70 ;  /* 0x0004284601007387 */ /* 0x0003e40000100a00 */
[C---:B-1----:R-:W-:Y:S02]  /*5a760*/  HMMA.1688.F32.TF32 R68, R244.reuse, R50, R92 ;  /* 0x00000032f444723c */ /* 0x042fe4000008105c */
[----:B------:R-:W-:Y:S04]  /*5a770*/  STL.64 [R1+0x400], R100 ;  /* 0x0004006401007387 */ /* 0x000fe80000100a00 */
[----:B------:R-:W-:Y:S04]  /*5a780*/  STL.64 [R1+0x408], R102 ;  /* 0x0004086601007387 */ /* 0x000fe80000100a00 */
[----:B------:R-:W-:Y:S04]  /*5a790*/  STL.64 [R1+0x3e0], R80 ;  /* 0x0003e05001007387 */ /* 0x000fe80000100a00 */
[----:B------:R1:W-:Y:S09]  /*5a7a0*/  STL.64 [R1+0x3e8], R82 ;  /* 0x0003e85201007387 */ /* 0x0003f20000100a00 */
[----:B------:R-:W-:Y:S01]  /*5a7b0*/  STL.64 [R1+0x3c0], R68 ;  /* 0x0003c04401007387 */ /* 0x000fe20000100a00 */
[C---:B-1----:R-:W-:Y:S03]  /*5a7c0*/  HMMA.1688.F32.TF32 R80, R244.reuse, R58, R84 ;  /* 0x0000003af450723c */ /* 0x042fe60000081054 */
[----:B------:R1:W-:Y:S05]  /*5a7d0*/  STL.64 [R1+0x3c8], R70 ;  /* 0x0003c84601007387 */ /* 0x0003ea0000100a00 */
[----:B-1----:R-:W-:Y:S01]  /*5a7e0*/  HMMA.1688.F32.TF32 R68, R244, R62, R76 ;  /* 0x0000003ef444723c */ /* 0x002fe2000008104c */
[----:B------:R-:W-:Y:S04]  /*5a7f0*/  STL.64 [R1+0x3a0], R88 ;  /* 0x0003a05801007387 */ /* 0x000fe80000100a00 */
[----:B------:R-:W-:Y:S01]  /*5a800*/  STL.64 [R1+0x3a8], R90 ;  /* 0x0003a85a01007387 */ /* 0x000fe20000100a00 */
[----:B------:R-:W-:-:S09]  /*5a810*/  IMAD.MOV.U32 R92, RZ, RZ, R13 ;  /* 0x000000ffff5c7224 */ /* 0x000fd200078e000d */
[----:B------:R-:W-:Y:S01]  /*5a820*/  STL.64 [R1+0x1f0], R80 ;  /* 0x0001f05001007387 */ /* 0x000fe20000100a00 */
[----:B------:R-:W-:-:S03]  /*5a830*/  MOV R93, R16 ;  /* 0x00000010005d7202 */ /* 0x000fc60000000f00 */
[----:B------:R-:W-:Y:S01]  /*5a840*/  STL.64 [R1+0x1f8], R82 ;  /* 0x0001f85201007387 */ /* 0x000fe20000100a00 */
[----:B------:R-:W-:Y:S02]  /*5a850*/  IMAD.MOV.U32 R94, RZ, RZ, R17 ;  /* 0x000000ffff5e7224 */ /* 0x000fe400078e0011 */
[----:B------:R-:W-:Y:S01]  /*5a860*/  IMAD.MOV.U32 R95, RZ, RZ, R5 ;  /* 0x000000ffff5f7224 */ /* 0x000fe200078e0005 */
[----:B------:R-:W-:Y:S01]  /*5a870*/  MOV R77, R8 ;  /* 0x00000008004d7202 */ /* 0x000fe20000000f00 */
[----:B------:R-:W-:Y:S01]  /*5a880*/  IMAD.MOV.U32 R76, RZ, RZ, R12 ;  /* 0x000000ffff4c7224 */ /* 0x000fe200078e000c */
[----:B------:R-:W-:Y:S04]  /*5a890*/  STL.64 [R1+0xe0], R68 ;  /* 0x0000e04401007387 */ /* 0x000fe80000100a00 */
[----:B------:R-:W-:Y:S04]  /*5a8a0*/  STL.64 [R1+0xe8], R70 ;  /* 0x0000e84601007387 */ /* 0x000fe80000100a00 */
[----:B------:R-:W3:Y:S04]  /*5a8b0*/  LDL.LU R13, [R1+0x2758] ;  /* 0x00275800010d7983 */ /* 0x000ee80000300800 */
[----:B------:R-:W4:Y:S01]  /*5a8c0*/  LDL.LU R16, [R1+0x2754] ;  /* 0x0027540001107983 */ /* 0x000f220000300800 */
[----:B------:R-:W-:-:S03]  /*5a8d0*/  IMAD.MOV.U32 R78, RZ, RZ, R4 ;  /* 0x000000ffff4e7224 */ /* 0x000fc600078e0004 */
[----:B------:R-:W4:Y:S04]  /*5a8e0*/  LDL.LU R17, [R1+0x2750] ;  /* 0x0027500001117983 */ /* 0x000f280000300800 */
[----:B------:R-:W4:Y:S04]  /*5a8f0*/  LDL.LU R5, [R1+0x274c] ;  /* 0x00274c0001057983 */ /* 0x000f280000300800 */
[----:B------:R-:W4:Y:S04]  /*5a900*/  LDL.LU R12, [R1+0x2748] ;  /* 0x00274800010c7983 */ /* 0x000f280000300800 */
[----:B------:R-:W4:Y:S04]  /*5a910*/  LDL.LU R8, [R1+0x2744] ;  /* 0x0027440001087983 */ /* 0x000f280000300800 */
[----:B------:R-:W4:Y:S04]  /*5a920*/  LDL.LU R4, [R1+0x2740] ;  /* 0x0027400001047983 */ /* 0x000f280000300800 */
[----:B------:R-:W4:Y:S04]  /*5a930*/  LDL.LU R79, [R1+0xbc] ;  /* 0x0000bc00014f7983 */ /* 0x000f280000300800 */
[----:B------:R-:W4:Y:S01]  /*5a940*/  LDL.LU R96, [R1+0xc0] ;  /* 0x0000c00001607983 */ /* 0x000f220000300800 */
[----:B------:R-:W-:Y:S11]  /*5a950*/  HMMA.1688.F32.TF32 R244, R244, R66, R212 ;  /* 0x00000042f4f4723c */ /* 0x000ff600000810d4 */
[----:B------:R-:W-:Y:S11]  /*5a960*/  @!UPT UIADD3 URZ, URZ, URZ, URZ ;  /* 0x0000003f3f3ff290 */ /* 0x000ff6000fffe03f */
[----:B------:R-:W-:Y:S01]  /*5a970*/  @!UPT UIADD3 URZ, URZ, URZ, URZ ;  /* 0x0000003f3f3ff290 */ /* 0x000fe2000fffe03f */
[----:B------:R-:W-:Y:S04]  /*5a980*/  STL.64 [R1+0x26d8], R246 ;  /* 0x0026d8f601007387 */ /* 0x000fe80000100a00 */
[----:B------:R-:W-:Y:S01]  /*5a990*/  STL.64 [R1+0x26d0], R244 ;  /* 0x0026d0f401007387 */ /* 0x000fe20000100a00 */
[----:B------:R-:W-:Y:S01]  /*5a9a0*/  IMAD.MOV.U32 R86, RZ, RZ, R2 ;  /* 0x000000ffff567224 */ /* 0x000fe200078e0002 */
[----:B------:R-:W-:Y:S02]  /*5a9b0*/  MOV R87, R0 ;  /* 0x0000000000577202 */ /* 0x000fe40000000f00 */
[----:B--2---:R-:W-:Y:S04]  /*5a9c0*/  LDSM.16.M88.4 R236, [R9+0x44180] ;  /* 0x0441800009ec783b */ /* 0x004fe80000000200 */
[----:B------:R-:W-:Y:S04]  /*5a9d0*/  LDSM.16.M88.4 R232, [R9+0x46180] ;  /* 0x0461800009e8783b */ /* 0x000fe80000000200 */
        /* <DEDUP_REMOVED lines=10> */
[----:B------:R-:W-:Y:S01]  /*5aa80*/  LDSM.16.M88.4 R188, [R9+0x5c180] ;  /* 0x05c1800009bc783b */ /* 0x000fe20000000200 */
[----:B---3--:R-:W-:Y:S01]  /*5aa90*/  MOV R99, R13 ;  /* 0x0000000d00637202 */ /* 0x008fe20000000f00 */
[----:B----4-:R-:W-:-:S02]  /*5aaa0*/  IMAD.MOV.U32 R102, RZ, RZ, R5 ;  /* 0x000000ffff667224 */ /* 0x010fc400078e0005 */
[----:B------:R-:W-:Y:S02]  /*5aab0*/  IMAD.MOV.U32 R100, RZ, RZ, R12 ;  /* 0x000000ffff647224 */ /* 0x000fe400078e000c */
[----:B------:R-:W1:Y:S01]  /*5aac0*/  LDSM.16.M88.4 R12, [R9+0x40180] ;  /* 0x04018000090c783b */ /* 0x000e620000000200 */
[----:B------:R-:W-:-:S03]  /*5aad0*/  MOV R103, R4 ;  /* 0x0000000400677202 */ /* 0x000fc60000000f00 */
[----:B------:R-:W2:Y:S01]  /*5aae0*/  LDSM.16.M88.4 R4, [R9+0x42180] ;  /* 0x042180000904783b */ /* 0x000ea20000000200 */
[----:B------:R-:W-:Y:S02]  /*5aaf0*/  IMAD.MOV.U32 R97, RZ, RZ, R17 ;  /* 0x000000ffff617224 */ /* 0x000fe400078e0011 */
[----:B------:R-:W-:Y:S01]  /*5ab00*/  IMAD.MOV.U32 R98, RZ, RZ, R16 ;  /* 0x000000ffff627224 */ /* 0x000fe200078e0010 */
[----:B------:R-:W-:Y:S04]  /*5ab10*/  LDS R17, [R3+0x18000] ;  /* 0x0180000003117984 */ /* 0x000fe80000000800 */
[----:B------:R-:W3:Y:S01]  /*5ab20*/  LDS R16, [R252+0x18000] ;  /* 0x01800000fc107984 */ /* 0x000ee20000000800 */
[----:B------:R-:W-:-:S03]  /*5ab30*/  IMAD.MOV.U32 R101, RZ, RZ, R8 ;  /* 0x000000ffff657224 */ /* 0x000fc600078e0008 */
[----:B------:R-:W4:Y:S04]  /*5ab40*/  LDSM.16.M88.4 R8, [R9+0x5e180] ;  /* 0x05e180000908783b */ /* 0x000f280000000200 */
[----:B-1----:R-:W-:Y:S04]  /*5ab50*/  STL [R1+0x26e4], R14 ;  /* 0x0026e40e01007387 */ /* 0x002fe80000100800 */
[----:B------:R-:W-:Y:S04]  /*5ab60*/  STL [R1+0x26e0], R15 ;  /* 0x0026e00f01007387 */ /* 0x000fe80000100800 */
[----:B--2---:R-:W-:Y:S04]  /*5ab70*/  STL [R1+0x26ec], R6 ;  /* 0x0026ec0601007387 */ /* 0x004fe80000100800 */
        /* <DEDUP_REMOVED lines=27> */
[----:B------:R-:W2:Y:S01]  /*5ad30*/  LDL.LU R88, [R1+0x90] ;  /* 0x0000900001587983 */ /* 0x000ea20000300800 */
[----:B---3--:R-:W-:Y:S03]  /*5ad40*/  HMMA.1688.F32.TF32 R68, R16, R12, R100 ;  /* 0x0000000c1044723c */ /* 0x008fe60000081064 */
[----:B------:R-:W2:Y:S04]  /*5ad50*/  LDL.LU R89, [R1+0x94] ;  /* 0x0000940001597983 */ /* 0x000ea80000300800 */
[----:B------:R-:W2:Y:S04]  /*5ad60*/  LDL.LU R90, [R1+0x98] ;  /* 0x00009800015a7983 */ /* 0x000ea80000300800 */
[----:B------:R-:W2:Y:S04]  /*5ad70*/  LDL.LU R91, [R1+0x9c] ;  /* 0x00009c00015b7983 */ /* 0x000ea80000300800 */
[----:B----4-:R-:W-:Y:S04]  /*5ad80*/  STL [R1+0x25e4], R10 ;  /* 0x0025e40a01007387 */ /* 0x010fe80000100800 */
[----:B------:R-:W-:Y:S04]  /*5ad90*/  STL [R1+0x25e0], R11 ;  /* 0x0025e00b01007387 */ /* 0x000fe80000100800 */
[----:B------:R1:W-:Y:S01]  /*5ada0*/  STL.64 [R1+0xd0], R68 ;  /* 0x0000d04401007387 */ /* 0x0003e20000100a00 */
[----:B------:R-:W-:-:S02]  /*5adb0*/  IMAD.MOV.U32 R2, RZ, RZ, R70 ;  /* 0x000000ffff027224 */ /* 0x000fc400078e0046 */
        /* <DEDUP_REMOVED lines=8> */
[C---:B------:R-:W-:Y:S01]  /*5ae40*/  HMMA.1688.F32.TF32 R68, R16.reuse, R236, R76 ;  /* 0x000000ec1044723c */ /* 0x040fe2000008104c */
[----:B------:R-:W3:Y:S11]  /*5ae50*/  LDL.LU R76, [R1+0x70] ;  /* 0x00007000014c7983 */ /* 0x000ef60000300800 */
[----:B------:R-:W-:Y:S11]  /*5ae60*/  @!UPT UIADD3 URZ, URZ, URZ, URZ ;  /* 0x0000003f3f3ff290 */ /* 0x000ff6000fffe03f */
[----:B------:R-:W-:Y:S04]  /*5ae70*/  STL.64 [R1+0xb0], R68 ;  /* 0x0000b04401007387 */ /* 0x000fe80000100a00 */
[----:B------:R1:W-:Y:S04]  /*5ae80*/  STL.64 [R1+0xb8], R70 ;  /* 0x0000b84601007387 */ /* 0x0003e80000100a00 */
[----:B------:R-:W3:Y:S04]  /*5ae90*/  LDL.LU R77, [R1+0x74] ;  /* 0x00007400014d7983 */ /* 0x000ee80000300800 */
[----:B------:R-:W3:Y:S04]  /*5aea0*/  LDL.LU R78, [R1+0x78] ;  /* 0x00007800014e7983 */ /* 0x000ee80000300800 */
[----:B------:R-:W3:Y:S01]  /*5aeb0*/  LDL.LU R79, [R1+0x7c] ;  /* 0x00007c00014f7983 */ /* 0x000ee20000300800 */
[----:B-1----:R-:W-:Y:S01]  /*5aec0*/  HMMA.1688.F32.TF32 R68, R16, R232, R92 ;  /* 0x000000e81044723c */ /* 0x002fe2000008105c */
[----:B------:R-:W-:-:S02]  /*5aed0*/  IMAD.MOV.U32 R84, RZ, RZ, R25 ;  /* 0x000000ffff547224 */ /* 0x000fc400078e0019 */
[----:B------:R-:W-:Y:S01]  /*5aee0*/  IMAD.MOV.U32 R85, RZ, RZ, R24 ;  /* 0x000000ffff557224 */ /* 0x000fe200078e0018 */
[----:B------:R-:W-:Y:S04]  /*5aef0*/  LDS R25, [R3+0x18080] ;  /* 0x0180800003197984 */ /* 0x000fe80000000800 */
[----:B------:R-:W1:Y:S11]  /*5af00*/  LDS R24, [R252+0x18080] ;  /* 0x01808000fc187984 */ /* 0x000e760000000800 */
[----:B------:R-:W-:Y:S05]  /*5af10*/  @!UPT UIADD3 URZ, URZ, URZ, URZ ;  /* 0x0000003f3f3ff290 */ /* 0x000fea000fffe03f */
[----:B------:R-:W-:Y:S01]  /*5af20*/  IMAD.MOV.U32 R194, RZ, RZ, R68 ;  /* 0x000000ffffc27224 */ /* 0x000fe200078e0044 */
[----:B------:R-:W-:Y:S01]  /*5af30*/  MOV R195, R69 ;  /* 0x0000004500c37202 */ /* 0x000fe20000000f00 */
[----:B------:R-:W-:Y:S02]  /*5af40*/  IMAD.MOV.U32 R198, RZ, RZ, R70 ;  /* 0x000000ffffc67224 */ /* 0x000fe400078e0046 */
[----:B------:R-:W-:Y:S02]  /*5af50*/  IMAD.MOV.U32 R199, RZ, RZ, R71 ;  /* 0x000000ffffc77224 */ /* 0x000fe400078e0047 */
        /* <DEDUP_REMOVED lines=11> */
[----:B------:R-:W-:Y:S03]  /*5b010*/  HMMA.1688.F32.TF32 R68, R16, R224, R84 ;  /* 0x000000e01044723c */ /* 0x000fe60000081054 */
[----:B------:R-:W-:Y:S04]  /*5b020*/  STL [R1+0x269c], R207 ;  /* 0x00269ccf01007387 */ /* 0x000fe80000100800 */
[----:B------:R-:W-:Y:S04]  /*5b030*/  STL [R1+0x2698], R206 ;  /* 0x002698ce01007387 */ /* 0x000fe80000100800 */
[----:B------:R2:W-:Y:S04]  /*5b040*/  STL [R1+0x2684], R202 ;  /* 0x002684ca01007387 */ /* 0x0005e80000100800 */
[----:B------:R1:W-:Y:S04]  /*5b050*/  STL [R1+0x2680], R203 ;  /* 0x002680cb01007387 */ /* 0x0003e80000100800 */
        /* <DEDUP_REMOVED lines=8> */
[----:B------:R1:W-:Y:S04]  /*5b0e0*/  STL [R1+0x26ac], R223 ;  /* 0x0026acdf01007387 */ /* 0x0003e80000100800 */
[----:B------:R1:W-:Y:S04]  /*5b0f0*/  STL [R1+0x26a8], R222 ;  /* 0x0026a8de01007387 */ /* 0x0003e80000100800 */
[----:B------:R1:W-:Y:S04]  /*5b100*/  STL [R1+0x26a4], R219 ;  /* 0x0026a4db01007387 */ /* 0x0003e80000100800 */
[----:B------:R1:W-:Y:S04]  /*5b110*/  STL [R1+0x26a0], R218 ;  /* 0x0026a0da01007387 */ /* 0x0003e80000100800 */
[----:B------:R-:W4:Y:S04]  /*5b120*/  LDL.LU R100, [R1+0x50] ;  /* 0x0000500001647983 */ /* 0x000f280000300800 */
[----:B------:R-:W4:Y:S04]  /*5b130*/  LDL.LU R101, [R1+0x54] ;  /* 0x0000540001657983 */ /* 0x000f280000300800 */
[----:B------:R-:W4:Y:S04]  /*5b140*/  LDL.LU R102, [R1+0x58] ;  /* 0x0000580001667983 */ /* 0x000f280000300800 */
[----:B------:R-:W4:Y:S01]  /*5b150*/  LDL.LU R103, [R1+0x5c] ;  /* 0x00005c0001677983 */ /* 0x000f220000300800 */
[----:B---3--:R-:W-:Y:S03]  /*5b160*/  HMMA.1688.F32.TF32 R68, R16, R220, R76 ;  /* 0x000000dc1044723c */ /* 0x008fe6000008104c */
[----:B------:R-:W3:Y:S04]  /*5b170*/  LDL.LU R76, [R1] ;  /* 0x00000000014c7983 */ /* 0x000ee80000300800 */
        /* <DEDUP_REMOVED lines=21> */
[----:B------:R-:W-:-:S02]  /*5b2d0*/  IMAD.MOV.U32 R214, RZ, RZ, R70 ;  /* 0x000000ffffd67224 */ /* 0x000fc400078e0046 */
[----:B------:R-:W-:-:S05]  /*5b2e0*/  IMAD.MOV.U32 R215, RZ, RZ, R71 ;  /* 0x000000ffffd77224 */ /* 0x000fca00078e0047 */
[----:B------:R1:W-:Y:S04]  /*5b2f0*/  STL [R1+0x26bc], R215 ;  /* 0x0026bcd701007387 */ /* 0x0003e80000100800 */
[----:B------:R1:W-:Y:S04]  /*5b300*/  STL [R1+0x26b8], R214 ;  /* 0x0026b8d601007387 */ /* 0x0003e80000100800 */
[----:B------:R1:W-:Y:S04]  /*5b310*/  STL [R1+0x26b4], R211 ;  /* 0x0026b4d301007387 */ /* 0x0003e80000100800 */
[----:B------:R1:W-:Y:S01]  /*5b320*/  STL [R1+0x26b0], R210 ;  /* 0x0026b0d201007387 */ /* 0x0003e20000100800 */
[C---:B--2---:R-:W-:Y:S11]  /*5b330*/  HMMA.1688.F32.TF32 R68, R16.reuse, R216, R104 ;  /* 0x000000d81044723c */ /* 0x044ff60000081068 */
[----:B------:R-:W-:Y:S11]  /*5b340*/  @!UPT UIADD3 URZ, URZ, URZ, URZ ;  /* 0x0000003f3f3ff290 */ /* 0x000ff6000fffe03f */
[----:B------:R-:W-:Y:S02]  /*5b350*/  @!UPT UIADD3 URZ, URZ, URZ, URZ ;  /* 0x0000003f3f3ff290 */ /* 0x000fe4000fffe03f */
[----:B----4-:R-:W-:Y:S01]  /*5b360*/  IMAD.MOV.U32 R198, RZ, RZ, R68 ;  /* 0x000000ffffc67224 */ /* 0x010fe200078e0044 */
[----:B-1----:R-:W-:Y:S01]  /*5b370*/  MOV R199, R69 ;  /* 0x0000004500c77202 */ /* 0x002fe20000000f00 */
        /* <DEDUP_REMOVED lines=17> */
[----:B------:R1:W-:Y:S04]  /*5b490*/  STL [R1+0x26cc], R203 ;  /* 0x0026cccb01007387 */ /* 0x0003e80000100800 */
[----:B------:R2:W-:Y:S04]  /*5b4a0*/  STL [R1+0x26c8], R202 ;  /* 0x0026c8ca01007387 */ /* 0x0005e80000100800 */
[----:B------:R3:W-:Y:S11]  /*5b4b0*/  STL [R1+0x26c4], R199 ;  /* 0x0026c4c701007387 */ /* 0x0007f60000100800 */
[----:B------:R-:W-:Y:S04]  /*5b4c0*/  @!UPT UIADD3 URZ, URZ, URZ, URZ ;  /* 0x0000003f3f3ff290 */ /* 0x000fe8000fffe03f */
[----:B------:R-:W-:Y:S01]  /*5b4d0*/  IMAD.MOV.U32 R223, RZ, RZ, R68 ;  /* 0x000000ffffdf7224 */ /* 0x000fe200078e0044 */
[----:B------:R-:W-:Y:S01]  /*5b4e0*/  MOV R222, R69 ;  /* 0x0000004500de7202 */ /* 0x000fe20000000f00 */
[----:B------:R-:W-:Y:S02]  /*5b4f0*/  IMAD.MOV.U32 R219, RZ, RZ, R70 ;  /* 0x000000ffffdb7224 */ /* 0x000fe400078e0046 */
[----:B------:R-:W-:Y:S02]  /*5b500*/  IMAD.MOV.U32 R218, RZ, RZ, R71 ;  /* 0x000000ffffda7224 */ /* 0x000fe400078e0047 */
[----:B------:R-:W-:Y:S01]  /*5b510*/  HMMA.1688.F32.TF32 R68, R16, R200, R88 ;  /* 0x000000c81044723c */ /* 0x000fe20000081058 */
        /* <DEDUP_REMOVED lines=12> */
[----:B------:R-:W-:Y:S01]  /*5b5e0*/  MOV R214, R69 ;  /* 0x0000004500d67202 */ /* 0x000fe20000000f00 */
[----:B------:R-:W-:Y:S02]  /*5b5f0*/  IMAD.MOV.U32 R211, RZ, RZ, R70 ;  /* 0x000000ffffd37224 */ /* 0x000fe400078e0046 */
        /* <DEDUP_REMOVED lines=26> */
[----:B-1----:R-:W-:-:S03]  /*5b7a0*/  IMAD.MOV.U32 R203, RZ, RZ, R68 ;  /* 0x000000ffffcb7224 */ /* 0x002fc600078e0044 */
[----:B------:R-:W4:Y:S01]  /*5b7b0*/  LDL.LU R106, [R1+0x1a8] ;  /* 0x0001a800016a7983 */ /* 0x000f220000300800 */
[----:B--2---:R-:W-:Y:S01]  /*5b7c0*/  MOV R202, R69 ;  /* 0x0000004500ca7202 */ /* 0x004fe20000000f00 */
[----:B---3--:R-:W-:Y:S02]  /*5b7d0*/  IMAD.MOV.U32 R199, RZ, RZ, R70 ;  /* 0x000000ffffc77224 */ /* 0x008fe400078e0046 */
[----:B------:R-:W2:Y:S01]  /*5b7e0*/  LDL.LU R107, [R1+0x1ac] ;  /* 0x0001ac00016b7983 */ /* 0x000ea20000300800 */
[----:B------:R-:W-:Y:S01]  /*5b7f0*/  IMAD.MOV.U32 R198, RZ, RZ, R71 ;  /* 0x000000ffffc67224 */ /* 0x000fe200078e0047 */
[----:B------:R-:W-:Y:S01]  /*5b800*/  MOV R91, R249 ;  /* 0x000000f9005b7202 */ /* 0x000fe20000000f00 */
[----:B------:R-:W-:Y:S01]  /*5b810*/  IMAD.MOV.U32 R90, RZ, RZ, R248 ;  /* 0x000000ffff5a7224 */ /* 0x000fe200078e00f8 */
[----:B------:R-:W3:Y:S01]  /*5b820*/  LDL.LU R88, [R1+0x160] ;  /* 0x0001600001587983 */ /* 0x000ee20000300800 */
[----:B------:R-:W-:Y:S03]  /*5b830*/  HMMA.1688.F32.TF32 R68, R16, R192, R76 ;  /* 0x000000c01044723c */ /* 0x000fe6000008104c */
[----:B------:R-:W3:Y:S04]  /*5b840*/  LDL.LU R89, [R1+0x164] ;  /* 0x0001640001597983 */ /* 0x000ee80000300800 */
[----:B------:R-:W2:Y:S01]  /*5b850*/  LDL.LU R248, [R1+0x273c] ;  /* 0x00273c0001f87983 */ /* 0x000ea20000300800 */
[----:B------:R-:W-:-:S02]  /*5b860*/  IMAD.MOV.U32 R76, RZ, RZ, R250 ;  /* 0x000000ffff4c7224 */ /* 0x000fc400078e00fa */
[----:B------:R-:W-:Y:S01]  /*5b870*/  IMAD.MOV.U32 R77, RZ, RZ, R251 ;  /* 0x000000ffff4d7224 */ /* 0x000fe200078e00fb */
[----:B------:R-:W2:Y:S04]  /*5b880*/  LDL.LU R249, [R1+0x2738] ;  /* 0x0027380001f97983 */ /* 0x000ea80000300800 */
[----:B------:R-:W2:Y:S04]  /*5b890*/  LDL.LU R250, [R1+0x2734] ;  /* 0x0027340001fa7983 */ /* 0x000ea80000300800 */
[----:B------:R-:W2:Y:S04]  /*5b8a0*/  LDL.LU R251, [R1+0x2730] ;  /* 0x0027300001fb7983 */ /* 0x000ea80000300800 */
        /* <DEDUP_REMOVED lines=8> */
[----:B------:R-:W-:Y:S01]  /*5b930*/  MOV R87, R20 ;  /* 0x0000001400577202 */ /* 0x000fe20000000f00 */
[----:B------:R-:W-:Y:S01]  /*5b940*/  IMAD.MOV.U32 R86, RZ, RZ, R21 ;  /* 0x000000ffff567224 */ /* 0x000fe200078e0015 */
[----:B------:R-:W-:Y:S04]  /*5b950*/  LDS R20, [R252+0x18100] ;  /* 0x01810000fc147984 */ /* 0x000fe80000000800 */
[----:B------:R-:W1:Y:S01]  /*5b960*/  LDS R21, [R3+0x18100] ;  /* 0x0181000003157984 */ /* 0x000e620000000800 */
[----:B----4-:R-:W-:Y:S08]  /*5b970*/  HMMA.1688.F32.TF32 R68, R24, R236, R112 ;  /* 0x000000ec1844723c */ /* 0x010ff00000081070 */
[C---:B--2---:R-:W-:Y:S08]  /*5b980*/  HMMA.1688.F32.TF32 R248, R16.reuse, R188, R248 ;  /* 0x000000bc10f8723c */ /* 0x044ff000000810f8 */
[----:B------:R-:W-:Y:S11]  /*5b990*/  HMMA.1688.F32.TF32 R16, R16, R8, R80 ;  /* 0x000000081010723c */ /* 0x000ff60000081050 */
[----:B------:R-:W-:Y:S04]  /*5b9a0*/  @!UPT UIADD3 URZ, URZ, URZ, URZ ;  /* 0x0000003f3f3ff290 */ /* 0x000fe8000fffe03f */
        /* <DEDUP_REMOVED lines=8> */
[----:B------:R2:W-:Y:S05]  /*5ba30*/  STL [R1+0x25e8], R19 ;  /* 0x0025e81301007387 */ /* 0x0005ea0000100800 */
[C---:B--2---:R-:W-:Y:S11]  /*5ba40*/  HMMA.1688.F32.TF32 R16, R24.reuse, R12, R120 ;  /* 0x0000000c1810723c */ /* 0x044ff60000081078 */
[----:B------:R-:W-:Y:S11]  /*5ba50*/  @!UPT UIADD3 URZ, URZ, URZ, URZ ;  /* 0x0000003f3f3ff290 */ /* 0x000ff6000fffe03f */
[----:B------:R-:W-:Y:S01]  /*5ba60*/  @!UPT UIADD3 URZ, URZ, URZ, URZ ;  /* 0x0000003f3f3ff290 */ /* 0x000fe2000fffe03f */
        /* <DEDUP_REMOVED lines=12> */
[----:B------:R-:W-:Y:S04]  /*5bb30*/  STL.64 [R1+0x1a8], R82 ;  /* 0x0001a85201007387 */ /* 0x000fe80000100a00 */
[----:B------:R-:W-:Y:S01]  /*5bb40*/  STL.64 [R1+0x190], R68 ;  /* 0x0001904401007387 */ /* 0x000fe20000100a00 */
[C---:B--2---:R-:W-:Y:S03]  /*5bb50*/  HMMA.1688.F32.TF32 R16, R24.reuse, R220, R96 ;  /* 0x000000dc1810723c */ /* 0x044fe60000081060 */
[----:B------:R3:W-:Y:S05]  /*5bb60*/  STL.64 [R1+0x198], R70 ;  /* 0x0001984601007387 */ /* 0x0007ea0000100a00 */
[C---:B---3--:R-:W-:Y:S08]  /*5bb70*/  HMMA.1688.F32.TF32 R68, R24.reuse, R212, R88 ;  /* 0x000000d41844723c */ /* 0x048ff00000081058 */
[----:B------:R-:W-:Y:S07]  /*5bb80*/  HMMA.1688.F32.TF32 R80, R24, R216, R92 ;  /* 0x000000d81850723c */ /* 0x000fee000008105c */
[----:B------:R2:W-:Y:S09]  /*5bb90*/  STL.64 [R1+0x180], R16 ;  /* 0x0001801001007387 */ /* 0x0005f20000100a00 */
[----:B--2---:R-:W-:Y:S01]  /*5bba0*/  IMAD.MOV.U32 R16, RZ, RZ, R68 ;  /* 0x000000ffff107224 */ /* 0x004fe200078e0044 */
[----:B------:R-:W-:Y:S01]  /*5bbb0*/  MOV R250, R71 ;  /* 0x0000004700fa7202 */ /* 0x000fe20000000f00 */
[----:B------:R-:W-:-:S02]  /*5bbc0*/  IMAD.MOV.U32 R248, RZ, RZ, R69 ;  /* 0x000000fffff87224 */ /* 0x000fc400078e0045 */
[----:B------:R-:W-:Y:S02]  /*5bbd0*/  IMAD.MOV.U32 R249, RZ, RZ, R70 ;  /* 0x000000fffff97224 */ /* 0x000fe400078e0046 */
[C---:B------:R-:W-:Y:S01]  /*5bbe0*/  HMMA.1688.F32.TF32 R68, R24.reuse, R208, R84 ;  /* 0x000000d01844723c */ /* 0x040fe20000081054 */
[----:B------:R-:W-:Y:S04]  /*5bbf0*/  STL.64 [R1+0x188], R18 ;  /* 0x0001881201007387 */ /* 0x000fe80000100a00 */
[----:B------:R-:W-:Y:S04]  /*5bc00*/  STL.64 [R1+0x170], R80 ;  /* 0x0001705001007387 */ /* 0x000fe80000100a00 */
[----:B------:R-:W-:Y:S04]  /*5bc10*/  STL.64 [R1+0x178], R82 ;  /* 0x0001785201007387 */ /* 0x000fe80000100a00 */
[----:B------:R-:W-:Y:S04]  /*5bc20*/  STL [R1+0x261c], R250 ;  /* 0x00261cfa01007387 */ /* 0x000fe80000100800 */
[----:B------:R-:W-:Y:S04]  /*5bc30*/  STL [R1+0x2618], R249 ;  /* 0x002618f901007387 */ /* 0x000fe80000100800 */
[----:B------:R-:W-:Y:S04]  /*5bc40*/  STL [R1+0x2614], R248 ;  /* 0x002614f801007387 */ /* 0x000fe80000100800 */
[----:B------:R2:W-:Y:S04]  /*5bc50*/  STL [R1+0x2610], R16 ;  /* 0x0026101001007387 */ /* 0x0005e80000100800 */
[----:B------:R3:W-:Y:S04]  /*5bc60*/  STL.64 [R1+0x150], R68 ;  /* 0x0001504401007387 */ /* 0x0007e80000100a00 */
[----:B------:R4:W-:Y:S01]  /*5bc70*/  STL.64 [R1+0x158], R70 ;  /* 0x0001584601007387 */ /* 0x0009e20000100a00 */
[----:B--2---:R-:W-:Y:S03]  /*5bc80*/  HMMA.1688.F32.TF32 R16, R24, R204, R76 ;  /* 0x000000cc1810723c */ /* 0x004fe6000008104c */
[----:B------:R-:W2:Y:S04]  /*5bc90*/  LDL.LU R76, [R1+0x220] ;  /* 0x00022000014c7983 */ /* 0x000ea80000300800 */
[----:B------:R-:W2:Y:S01]  /*5bca0*/  LDL.LU R77, [R1+0x224] ;  /* 0x00022400014d7983 */ /* 0x000ea20000300800 */
[----:B------:R-:W-:-:S02]  /*5bcb0*/  IMAD.MOV.U32 R78, RZ, RZ, R45 ;  /* 0x000000ffff4e7224 */ /* 0x000fc400078e002d */
[----:B------:R-:W-:Y:S01]  /*5bcc0*/  IMAD.MOV.U32 R79, RZ, RZ, R44 ;  /* 0x000000ffff4f7224 */ /* 0x000fe200078e002c */
[----:B------:R-:W2:Y:S04]  /*5bcd0*/  LDL.LU R45, [R1+0x272c] ;  /* 0x00272c00012d7983 */ /* 0x000ea80000300800 */
[----:B------:R-:W3:Y:S04]  /*5bce0*/  LDL.LU R44, [R1+0x2728] ;  /* 0x00272800012c7983 */ /* 0x000ee80000300800 */
[----:B------:R-:W4:Y:S04]  /*5bcf0*/  LDL.LU R84, [R1+0x230] ;  /* 0x0002300001547983 */ /* 0x000f280000300800 */
[----:B------:R-:W4:Y:S04]  /*5bd00*/  LDL.LU R85, [R1+0x234] ;  /* 0x0002340001557983 */ /* 0x000f280000300800 */
[----:B------:R-:W4:Y:S04]  /*5bd10*/  LDL.LU R86, [R1+0x238] ;  /* 0x0002380001567983 */ /* 0x000f280000300800 */
[----:B------:R-:W4:Y:S04]  /*5bd20*/  LDL.LU R87, [R1+0x23c] ;  /* 0x00023c0001577983 */ /* 0x000f280000300800 */
[----:B------:R-:W4:Y:S04]  /*5bd30*/  LDL.LU R88, [R1+0x240] ;  /* 0x0002400001587983 */ /* 0x000f280000300800 */
[----:B------:R-:W4:Y:S01]  /*5bd40*/  LDL.LU R89, [R1+0x244] ;  /* 0x0002440001597983 */ /* 0x000f220000300800 */
[----:B--2---:R-:W-:Y:S01]  /*5bd50*/  MOV R91, R45 ;  /* 0x0000002d005b7202 */ /* 0x004fe20000000f00 */
[----:B---3--:R-:W-:-:S02]  /*5bd60*/  IMAD.MOV.U32 R90, RZ, RZ, R44 ;  /* 0x000000ffff5a7224 */ /* 0x008fc400078e002c */
        /* <DEDUP_REMOVED lines=50> */
[----:B------:R-:W1:Y:S04]  /*5c090*/  LDL.LU R168, [R1+0x870] ;  /* 0x0008700001a87983 */ /* 0x000e680000300800 */
        /* <DEDUP_REMOVED lines=14> */
[----:B--2---:R-:W-:Y:S02]  /*5c180*/  IMAD.MOV.U32 R99, RZ, RZ, R44 ;  /* 0x000000ffff637224 */ /* 0x004fe400078e002c */
[----:B---3--:R-:W-:Y:S02]  /*5c190*/  IMAD.MOV.U32 R98, RZ, RZ, R45 ;  /* 0x000000ffff627224 */ /* 0x008fe400078e002d */
[----:B------:R-:W-:Y:S01]  /*5c1a0*/  IMAD.MOV.U32 R250, RZ, RZ, R16 ;  /* 0x000000fffffa7224 */ /* 0x000fe200078e0010 */
[----:B------:R-:W-:Y:S01]  /*5c1b0*/  MOV R16, R19 ;  /* 0x0000001300107202 */ /* 0x000fe20000000f00 */
[----:B------:R-:W-:Y:S01]  /*5c1c0*/  IMAD.MOV.U32 R248, RZ, RZ, R18 ;  /* 0x000000fffff87224 */ /* 0x000fe200078e0012 */
[C---:B----4-:R-:W-:Y:S11]  /*5c1d0*/  HMMA.1688.F32.TF32 R44, R24.reuse, R200, R68 ;  /* 0x000000c8182c723c */ /* 0x050ff60000081044 */
[----:B------:R-:W-:Y:S11]  /*5c1e0*/  @!UPT UIADD3 URZ, URZ, URZ, URZ ;  /* 0x0000003f3f3ff290 */ /* 0x000ff6000fffe03f */
[----:B------:R-:W-:Y:S02]  /*5c1f0*/  @!UPT UIADD3 URZ, URZ, URZ, URZ ;  /* 0x0000003f3f3ff290 */ /* 0x000fe4000fffe03f */
[----:B------:R-:W-:Y:S01]  /*5c200*/  IMAD.MOV.U32 R251, RZ, RZ, R44 ;  /* 0x000000fffffb7224 */ /* 0x000fe200078e002c */
[----:B------:R-:W-:Y:S01]  /*5c210*/  MOV R190, R45 ;  /* 0x0000002d00be7202 */ /* 0x000fe20000000f00 */
[----:B------:R-:W-:Y:S02]  /*5c220*/  IMAD.MOV.U32 R191, RZ, RZ, R46 ;  /* 0x000000ffffbf7224 */ /* 0x000fe400078e002e */
[----:B------:R-:W-:Y:S02]  /*5c230*/  IMAD.MOV.U32 R17, RZ, RZ, R47 ;  /* 0x000000ffff117224 */ /* 0x000fe400078e002f */
[C---:B------:R-:W-:Y:S01]  /*5c240*/  HMMA.1688.F32.TF32 R44, R24.reuse, R196, R184 ;  /* 0x000000c4182c723c */ /* 0x040fe200000810b8 */
[----:B------:R-:W-:Y:S04]  /*5c250*/  STL.64 [R1+0x26f8], R250 ;  /* 0x0026f8fa01007387 */ /* 0x000fe80000100a00 */
[----:B------:R-:W-:Y:S04]  /*5c260*/  STL.64 [R1+0x26f0], R248 ;  /* 0x0026f0f801007387 */ /* 0x000fe80000100a00 */
[----:B------:R-:W-:Y:S04]  /*5c270*/  LDS R184, [R252+0x18380] ;  /* 0x01838000fcb87984 */ /* 0x000fe80000000800 */
[----:B------:R-:W-:Y:S01]  /*5c280*/  LDS R186, [R252+0x19380] ;  /* 0x01938000fcba7984 */ /* 0x000fe20000000800 */
[----:B------:R-:W-:Y:S03]  /*5c290*/  HMMA.1688.F32.TF32 R68, R24, R188, R176 ;  /* 0x000000bc1844723c */ /* 0x000fe600000810b0 */
[----:B------:R-:W-:Y:S04]  /*5c2a0*/  LDS R185, [R3+0x18380] ;  /* 0x0183800003b97984 */ /* 0x000fe80000000800 */
[----:B------:R-:W-:Y:S03]  /*5c2b0*/  LDS R187, [R3+0x19380] ;  /* 0x0193800003bb7984 */ /* 0x000fe60000000800 */
[----:B------:R-:W-:Y:S01]  /*5c2c0*/  IMAD.MOV.U32 R18, RZ, RZ, R44 ;  /* 0x000000ffff127224 */ /* 0x000fe200078e002c */
[----:B------:R-:W-:Y:S01]  /*5c2d0*/  MOV R19, R45 ;  /* 0x0000002d00137202 */ /* 0x000fe20000000f00 */
[----:B------:R-:W-:-:S02]  /*5c2e0*/  IMAD.MOV.U32 R10, RZ, RZ, R46 ;  /* 0x000000ffff0a7224 */ /* 0x000fc400078e002e */
[----:B------:R-:W-:Y:S02]  /*5c2f0*/  IMAD.MOV.U32 R11, RZ, RZ, R47 ;  /* 0x000000ffff0b7224 */ /* 0x000fe400078e002f */
[----:B------:R-:W-:Y:S01]  /*5c300*/  STL.64 [R1+0x2708], R18 ;  /* 0x0027081201007387 */ /* 0x000fe20000100a00 */
[C---:B------:R-:W-:Y:S03]  /*5c310*/  HMMA.1688.F32.TF32 R44, R24.reuse, R192, R180 ;  /* 0x000000c0182c723c */ /* 0x040fe600000810b4 */
[----:B------:R2:W-:Y:S05]  /*5c320*/  STL.64 [R1+0x2700], R16 ;  /* 0x0027001001007387 */ /* 0x0005ea0000100a00 */
[----:B--2---:R-:W-:Y:S11]  /*5c330*/  HMMA.1688.F32.TF32 R16, R24, R8, R172 ;  /* 0x000000081810723c */ /* 0x004ff600000810ac */
[----:B------:R-:W-:Y:S04]  /*5c340*/  @!UPT UIADD3 URZ, URZ, URZ, URZ ;  /* 0x0000003f3f3ff290 */ /* 0x000fe8000fffe03f */
[----:B------:R-:W-:Y:S01]  /*5c350*/  STL.64 [R1+0x110], R44 ;  /* 0x0001102c01007387 */ /* 0x000fe20000100a00 */
[C---:B-1----:R-:W-:Y:S03]  /*5c360*/  HMMA.1688.F32.TF32 R24, R20.reuse, R12, R168 ;  /* 0x0000000c1418723c */ /* 0x042fe600000810a8 */
        /* <DEDUP_REMOVED lines=8> */
[----:B------:R-:W-:Y:S04]  /*5c3f0*/  STL.64 [R1+0x380], R24 ;  /* 0x0003801801007387 */ /* 0x000fe80000100a00 */
[----:B------:R1:W-:Y:S01]  /*5c400*/  STL.64 [R1+0x388], R26 ;  /* 0x0003881a01007387 */ /* 0x0003e20000100a00 */
[C---:B------:R-:W-:Y:S03]  /*5c410*/  HMMA.1688.F32.TF32 R68, R20.reuse, R236, R80 ;  /* 0x000000ec1444723c */ /* 0x040fe60000081050 */
[----:B------:R-:W-:Y:S04]  /*5c420*/  LDS R45, [R3+0x18180] ;  /* 0x01818000032d7984 */ /* 0x000fe80000000800 */
[----:B------:R-:W2:Y:S01]  /*5c430*/  LDS R47, [R3+0x19180] ;  /* 0x01918000032f7984 */ /* 0x000ea20000000800 */
[C---:B-1----:R-:W-:Y:S07]  /*5c440*/  HMMA.1688.F32.TF32 R24, R20.reuse, R232, R120 ;  /* 0x000000e81418723c */ /* 0x042fee0000081078 */
        /* <DEDUP_REMOVED lines=9> */
[C---:B---3--:R-:W-:Y:S03]  /*5c4e0*/  HMMA.1688.F32.TF32 R24, R20.reuse, R220, R108 ;  /* 0x000000dc1418723c */ /* 0x048fe6000008106c */
[----:B------:R1:W-:Y:S05]  /*5c4f0*/  STL.64 [R1+0x348], R18 ;  /* 0x0003481201007387 */ /* 0x0003ea0000100a00 */
[C---:B-1----:R-:W-:Y:S06]  /*5c500*/  HMMA.1688.F32.TF32 R16, R20.reuse, R216, R104 ;  /* 0x000000d81410723c */ /* 0x042fec0000081068 */
[----:B------:R-:W-:Y:S04]  /*5c510*/  STL.64 [R1+0x330], R68 ;  /* 0x0003304401007387 */ /* 0x000fe80000100a00 */
[----:B------:R1:W-:Y:S05]  /*5c520*/  STL.64 [R1+0x338], R70 ;  /* 0x0003384601007387 */ /* 0x0003ea0000100a00 */
[----:B------:R-:W-:Y:S04]  /*5c530*/  STL.64 [R1+0x320], R24 ;  /* 0x0003201801007387 */ /* 0x000fe80000100a00 */
[----:B------:R3:W-:Y:S01]  /*5c540*/  STL.64 [R1+0x328], R26 ;  /* 0x0003281a01007387 */ /* 0x0007e20000100a00 */
[C---:B-1----:R-:W-:Y:S03]  /*5c550*/  HMMA.1688.F32.TF32 R68, R20.reuse, R212, R100 ;  /* 0x000000d41444723c */ /* 0x042fe60000081064 */
[----:B------:R-:W-:Y:S05]  /*5c560*/  STL.64 [R1+0x310], R16 ;  /* 0x0003101001007387 */ /* 0x000fea0000100a00 */
[C---:B---3--:R-:W-:Y:S01]  /*5c570*/  HMMA.1688.F32.TF32 R24, R20.reuse, R208, R96 ;  /* 0x000000d01418723c */ /* 0x048fe20000081060 */
[----:B------:R1:W-:Y:S07]  /*5c580*/  STL.64 [R1+0x318], R18 ;  /* 0x0003181201007387 */ /* 0x0003ee0000100a00 */
[C---:B-1----:R-:W-:Y:S07]  /*5c590*/  HMMA.1688.F32.TF32 R16, R20.reuse, R204, R92 ;  /* 0x000000cc1410723c */ /* 0x042fee000008105c */
[----:B------:R-:W-:Y:S04]  /*5c5a0*/  STL.64 [R1+0x300], R68 ;  /* 0x0003004401007387 */ /* 0x000fe80000100a00 */
[----:B------:R1:W-:Y:S04]  /*5c5b0*/  STL.64 [R1+0x308], R70 ;  /* 0x0003084601007387 */ /* 0x0003e80000100a00 */
[----:B------:R-:W-:Y:S04]  /*5c5c0*/  STL.64 [R1+0x260], R24 ;  /* 0x0002601801007387 */ /* 0x000fe80000100a00 */
[----:B------:R3:W-:Y:S01]  /*5c5d0*/  STL.64 [R1+0x268], R26 ;  /* 0x0002681a01007387 */ /* 0x0007e20000100a00 */
[C---:B-1----:R-:W-:Y:S03]  /*5c5e0*/  HMMA.1688.F32.TF32 R68, R20.reuse, R200, R88 ;  /* 0x000000c81444723c */ /* 0x042fe60000081058 */
[----:B------:R-:W-:Y:S05]  /*5c5f0*/  STL.64 [R1+0x250], R16 ;  /* 0x0002501001007387 */ /* 0x000fea0000100a00 */
[C---:B---3--:R-:W-:Y:S01]  /*5c600*/  HMMA.1688.F32.TF32 R24, R20.reuse, R196, R84 ;  /* 0x000000c41418723c */ /* 0x048fe20000081054 */
[----:B------:R1:W-:Y:S07]  /*5c610*/  STL.64 [R1+0x258], R18 ;  /* 0x0002581201007387 */ /* 0x0003ee0000100a00 */
[----:B-1----:R-:W-:Y:S07]  /*5c620*/  HMMA.1688.F32.TF32 R16, R20, R192, R76 ;  /* 0x000000c01410723c */ /* 0x002fee000008104c */
[----:B------:R-:W-:Y:S04]  /*5c630*/  STL.64 [R1+0x240], R68 ;  /* 0x0002404401007387 */ /* 0x000fe80000100a00 */
[----:B------:R-:W-:Y:S04]  /*5c640*/  STL.64 [R1+0x248], R70 ;  /* 0x0002484601007387 */ /* 0x000fe80000100a00 */
[----:B------:R-:W3:Y:S04]  /*5c650*/  LDL.LU R92, [R1+0x730] ;  /* 0x00073000015c7983 */ /* 0x000ee80000300800 */
[----:B------:R-:W-:Y:S04]  /*5c660*/  STL.64 [R1+0x230], R24 ;  /* 0x0002301801007387 */ /* 0x000fe80000100a00 */
[----:B------:R1:W-:Y:S04]  /*5c670*/  STL.64 [R1+0x238], R26 ;  /* 0x0002381a01007387 */ /* 0x0003e80000100a00 */
[----:B------:R-:W-:Y:S04]  /*5c680*/  STL.64 [R1+0x220], R16 ;  /* 0x0002201001007387 */ /* 0x000fe80000100a00 */
[----:B------:R4:W-:Y:S04]  /*5c690*/  STL.64 [R1+0x228], R18 ;  /* 0x0002281201007387 */ /* 0x0009e80000100a00 */
        /* <DEDUP_REMOVED lines=63> */
[----:B------:R-:W-:Y:S02]  /*5ca90*/  IMAD.MOV.U32 R78, RZ, RZ, R29 ;  /* 0x000000ffff4e7224 */ /* 0x000fe400078e001d */
[----:B------:R-:W-:Y:S01]  /*5caa0*/  IMAD.MOV.U32 R79, RZ, RZ, R28 ;  /* 0x000000ffff4f7224 */ /* 0x000fe200078e001c */
[----:B------:R-:W-:Y:S01]  /*5cab0*/  MOV R77, R32 ;  /* 0x00000020004d7202 */ /* 0x000fe20000000f00 */
[----:B------:R-:W-:Y:S01]  /*5cac0*/  IMAD.MOV.U32 R76, RZ, RZ, R33 ;  /* 0x000000ffff4c7224 */ /* 0x000fe200078e0021 */
[C---:B--2---:R-:W-:Y:S08]  /*5cad0*/  HMMA.1688.F32.TF32 R36, R44.reuse, R192, R84 ;  /* 0x000000c02c24723c */ /* 0x044ff00000081054 */
[----:B---3--:R-:W-:Y:S08]  /*5cae0*/  HMMA.1688.F32.TF32 R28, R44, R200, R92 ;  /* 0x000000c82c1c723c */ /* 0x008ff0000008105c */
[C---:B-1----:R-:W-:Y:S08]  /*5caf0*/  HMMA.1688.F32.TF32 R24, R20.reuse, R188, R180 ;  /* 0x000000bc1418723c */ /* 0x042ff000000810b4 */
[----:B----4-:R-:W-:Y:S01]  /*5cb00*/  HMMA.1688.F32.TF32 R16, R20, R8, R96 ;  /* 0x000000081410723c */ /* 0x010fe20000081060 */
[----:B------:R-:W-:Y:S04]  /*5cb10*/  LDS R96, [R252+0x18200] ;  /* 0x01820000fc607984 */ /* 0x000fe80000000800 */
[----:B------:R-:W-:Y:S04]  /*5cb20*/  LDS R98, [R252+0x19200] ;  /* 0x01920000fc627984 */ /* 0x000fe80000000800 */
[----:B------:R-:W-:Y:S04]  /*5cb30*/  LDS R97, [R3+0x18200] ;  /* 0x0182000003617984 */ /* 0x000fe80000000800 */
[----:B------:R-:W1:Y:S04]  /*5cb40*/  LDS R99, [R3+0x19200] ;  /* 0x0192000003637984 */ /* 0x000e680000000800 */
[----:B------:R-:W-:Y:S04]  /*5cb50*/  STL.64 [R1+0x210], R24 ;  /* 0x0002101801007387 */ /* 0x000fe80000100a00 */
[----:B------:R2:W-:Y:S01]  /*5cb60*/  STL.64 [R1+0x218], R26 ;  /* 0x0002181a01007387 */ /* 0x0005e20000100a00 */
[C---:B------:R-:W-:Y:S08]  /*5cb70*/  HMMA.1688.F32.TF32 R20, R44.reuse, R12, R176 ;  /* 0x0000000c2c14723c */ /* 0x040ff000000810b0 */
[C---:B--2---:R-:W-:Y:S01]  /*5cb80*/  HMMA.1688.F32.TF32 R24, R44.reuse, R4, R172 ;  /* 0x000000042c18723c */ /* 0x044fe200000810ac */
[----:B------:R-:W-:Y:S04]  /*5cb90*/  STL.64 [R1+0x200], R16 ;  /* 0x0002001001007387 */ /* 0x000fe80000100a00 */
[----:B------:R2:W-:Y:S10]  /*5cba0*/  STL.64 [R1+0x208], R18 ;  /* 0x0002081201007387 */ /* 0x0005f40000100a00 */
[----:B------:R-:W-:Y:S01]  /*5cbb0*/  STL.64 [R1+0x2f0], R20 ;  /* 0x0002f01401007387 */ /* 0x000fe20000100a00 */
[C---:B--2---:R-:W-:Y:S03]  /*5cbc0*/  HMMA.1688.F32.TF32 R16, R44.reuse, R236, R168 ;  /* 0x000000ec2c10723c */ /* 0x044fe600000810a8 */
[----:B------:R2:W-:Y:S04]  /*5cbd0*/  STL.64 [R1+0x2f8], R22 ;  /* 0x0002f81601007387 */ /* 0x0005e80000100a00 */
[----:B------:R-:W-:Y:S04]  /*5cbe0*/  STL.64 [R1+0x2e0], R24 ;  /* 0x0002e01801007387 */ /* 0x000fe80000100a00 */
[----:B------:R3:W-:Y:S01]  /*5cbf0*/  STL.64 [R1+0x2e8], R26 ;  /* 0x0002e81a01007387 */ /* 0x0007e20000100a00 */
[C---:B--2---:R-:W-:Y:S08]  /*5cc00*/  HMMA.1688.F32.TF32 R20, R44.reuse, R232, R160 ;  /* 0x000000e82c14723c */ /* 0x044ff000000810a0 */
[C---:B------:R-:W-:Y:S08]  /*5cc10*/  HMMA.1688.F32.TF32 R32, R44.reuse, R196, R88 ;  /* 0x000000c42c20723c */ /* 0x040ff00000081058 */
[C---:B---3--:R-:W-:Y:S01]  /*5cc20*/  HMMA.1688.F32.TF32 R24, R44.reuse, R228, R80 ;  /* 0x000000e42c18723c */ /* 0x048fe20000081050 */
[----:B------:R-:W-:Y:S04]  /*5cc30*/  STL.64 [R1+0x2d0], R16 ;  /* 0x0002d01001007387 */ /* 0x000fe80000100a00 */
[----:B------:R2:W-:Y:S04]  /*5cc40*/  STL.64 [R1+0x2d8], R18 ;  /* 0x0002d81201007387 */ /* 0x0005e80000100a00 */
[----:B------:R-:W-:Y:S04]  /*5cc50*/  STL.64 [R1+0x2c0], R20 ;  /* 0x0002c01401007387 */ /* 0x000fe80000100a00 */
[----:B------:R3:W-:Y:S01]  /*5cc60*/  STL.64 [R1+0x2c8], R22 ;  /* 0x0002c81601007387 */ /* 0x0007e20000100a00 */
[C---:B--2---:R-:W-:Y:S08]  /*5cc70*/  HMMA.1688.F32.TF32 R16, R44.reuse, R224, R120 ;  /* 0x000000e02c10723c */ /* 0x044ff00000081078 */
[C---:B------:R-:W-:Y:S01]  /*5cc80*/  HMMA.1688.F32.TF32 R40, R44.reuse, R188, R76 ;  /* 0x000000bc2c28723c */ /* 0x040fe2000008104c */
[----:B------:R-:W-:Y:S04]  /*5cc90*/  STL.64 [R1+0x2b0], R24 ;  /* 0x0002b01801007387 */ /* 0x000fe80000100a00 */
[----:B------:R2:W-:Y:S03]  /*5cca0*/  STL.64 [R1+0x2b8], R26 ;  /* 0x0002b81a01007387 */ /* 0x0005e60000100a00 */
[----:B---3--:R-:W-:Y:S01]  /*5ccb0*/  HMMA.1688.F32.TF32 R20, R44, R220, R116 ;  /* 0x000000dc2c14723c */ /* 0x008fe20000081074 */
[----:B------:R-:W-:Y:S01]  /*5ccc0*/  IMAD.MOV.U32 R84, RZ, RZ, R61 ;  /* 0x000000ffff547224 */ /* 0x000fe200078e003d */
[----:B------:R-:W-:Y:S01]  /*5ccd0*/  MOV R87, R56 ;  /* 0x0000003800577202 */ /* 0x000fe20000000f00 */
[----:B------:R-:W-:Y:S01]  /*5cce0*/  IMAD.MOV.U32 R85, RZ, RZ, R60 ;  /* 0x000000ffff557224 */ /* 0x000fe200078e003c */
[----:B------:R-:W-:Y:S01]  /*5ccf0*/  LDS R160, [R252+0x18280] ;  /* 0x01828000fca07984 */ /* 0x000fe20000000800 */
[----:B------:R-:W-:-:S03]  /*5cd00*/  IMAD.MOV.U32 R86, RZ, RZ, R57 ;  /* 0x000000ffff567224 */ /* 0x000fc600078e0039 */
[----:B------:R-:W-:Y:S01]  /*5cd10*/  LDS R162, [R252+0x19280] ;  /* 0x01928000fca27984 */ /* 0x000fe20000000800 */
[C---:B--2---:R-:W-:Y:S03]  /*5cd20*/  HMMA.1688.F32.TF32 R24, R44.reuse, R216, R112 ;  /* 0x000000d82c18723c */ /* 0x044fe60000081070 */
[----:B------:R-:W-:Y:S04]  /*5cd30*/  STL.64 [R1+0x2a0], R16 ;  /* 0x0002a01001007387 */ /* 0x000fe80000100a00 */
[----:B------:R2:W-:Y:S04]  /*5cd40*/  STL.64 [R1+0x2a8], R18 ;  /* 0x0002a81201007387 */ /* 0x0005e80000100a00 */
[----:B------:R-:W-:Y:S04]  /*5cd50*/  LDS R161, [R3+0x18280] ;  /* 0x0182800003a17984 */ /* 0x000fe80000000800 */
[----:B------:R-:W-:Y:S04]  /*5cd60*/  STL.64 [R1+0x290], R20 ;  /* 0x0002901401007387 */ /* 0x000fe80000100a00 */
[----:B------:R3:W-:Y:S01]  /*5cd70*/  STL.64 [R1+0x298], R22 ;  /* 0x0002981601007387 */ /* 0x0007e20000100a00 */
[C---:B--2---:R-:W-:Y:S03]  /*5cd80*/  HMMA.1688.F32.TF32 R16, R44.reuse, R212, R108 ;  /* 0x000000d42c10723c */ /* 0x044fe6000008106c */
[----:B------:R-:W-:Y:S04]  /*5cd90*/  STL.64 [R1+0x280], R24 ;  /* 0x0002801801007387 */ /* 0x000fe80000100a00 */
[----:B------:R2:W-:Y:S01]  /*5cda0*/  STL.64 [R1+0x288], R26 ;  /* 0x0002881a01007387 */ /* 0x0005e20000100a00 */
[C---:B---3--:R-:W-:Y:S03]  /*5cdb0*/  HMMA.1688.F32.TF32 R20, R44.reuse, R208, R104 ;  /* 0x000000d02c14723c */ /* 0x048fe60000081068 */
[----:B------:R-:W3:Y:S05]  /*5cdc0*/  LDS R163, [R3+0x19280] ;  /* 0x0192800003a37984 */ /* 0x000eea0000000800 */
[----:B--2---:R-:W-:Y:S11]  /*5cdd0*/  HMMA.1688.F32.TF32 R24, R44, R204, R100 ;  /* 0x000000cc2c18723c */ /* 0x004ff60000081064 */
        /* <DEDUP_REMOVED lines=41> */
[----:B------:R-:W-:Y:S01]  /*5d070*/  IMAD.MOV.U32 R78, RZ, RZ, R49 ;  /* 0x000000ffff4e7224 */ /* 0x000fe200078e0031 */
[----:B------:R-:W-:Y:S01]  /*5d080*/  MOV R79, R48 ;  /* 0x00000030004f7202 */ /* 0x000fe20000000f00 */
[----:B------:R-:W-:-:S02]  /*5d090*/  IMAD.MOV.U32 R76, RZ, RZ, R53 ;  /* 0x000000ffff4c7224 */ /* 0x000fc400078e0035 */
[----:B------:R-:W-:Y:S01]  /*5d0a0*/  IMAD.MOV.U32 R77, RZ, RZ, R52 ;  /* 0x000000ffff4d7224 */ /* 0x000fe200078e0034 */
[C---:B-1----:R-:W-:Y:S01]  /*5d0b0*/  HMMA.1688.F32.TF32 R64, R96.reuse, R220, R84 ;  /* 0x000000dc6040723c */ /* 0x042fe20000081054 */
[----:B------:R-:W-:Y:S04]  /*5d0c0*/  STL.64 [R1+0x2558], R42 ;  /* 0x0025582a01007387 */ /* 0x000fe80000100a00 */
[----:B------:R-:W-:Y:S03]  /*5d0d0*/  STL.64 [R1+0x2550], R40 ;  /* 0x0025502801007387 */ /* 0x000fe60000100a00 */
[----:B------:R-:W-:Y:S01]  /*5d0e0*/  HMMA.1688.F32.TF32 R68, R96, R216, R76 ;  /* 0x000000d86044723c */ /* 0x000fe2000008104c */
[----:B------:R-:W-:Y:S01]  /*5d0f0*/  MOV R123, R72 ;  /* 0x00000048007b7202 */ /* 0x000fe20000000f00 */
[----:B------:R-:W-:-:S02]  /*5d100*/  IMAD.MOV.U32 R122, RZ, RZ, R73 ;  /* 0x000000ffff7a7224 */ /* 0x000fc400078e0049 */
[----:B------:R-:W-:Y:S02]  /*5d110*/  IMAD.MOV.U32 R121, RZ, RZ, R74 ;  /* 0x000000ffff797224 */ /* 0x000fe400078e004a */
[----:B------:R-:W-:Y:S02]  /*5d120*/  IMAD.MOV.U32 R120, RZ, RZ, R75 ;  /* 0x000000ffff787224 */ /* 0x000fe400078e004b */
[----:B--2---:R-:W-:Y:S08]  /*5d130*/  HMMA.1688.F32.TF32 R56, R96, R228, R92 ;  /* 0x000000e46038723c */ /* 0x004ff0000008105c */
[----:B----4-:R-:W-:Y:S08]  /*5d140*/  HMMA.1688.F32.TF32 R44, R44, R8, R116 ;  /* 0x000000082c2c723c */ /* 0x010ff00000081074 */
[C---:B---3--:R-:W-:Y:S08]  /*5d150*/  HMMA.1688.F32.TF32 R104, R96.reuse, R12, R104 ;  /* 0x0000000c6068723c */ /* 0x048ff00000081068 */
[C---:B------:R-:W-:Y:S08]  /*5d160*/  HMMA.1688.F32.TF32 R108, R96.reuse, R4, R108 ;  /* 0x00000004606c723c */ /* 0x040ff0000008106c */
[C---:B------:R-:W-:Y:S01]  /*5d170*/  HMMA.1688.F32.TF32 R48, R96.reuse, R236, R112 ;  /* 0x000000ec6030723c */ /* 0x040fe20000081070 */
[----:B------:R1:W-:Y:S07]  /*5d180*/  STL.64 [R1+0x2568], R46 ;  /* 0x0025682e01007387 */ /* 0x0003ee0000100a00 */
[C---:B------:R-:W-:Y:S08]  /*5d190*/  HMMA.1688.F32.TF32 R52, R96.reuse, R232, R100 ;  /* 0x000000e86034723c */ /* 0x040ff00000081064 */
[----:B------:R-:W-:Y:S01]  /*5d1a0*/  HMMA.1688.F32.TF32 R60, R96, R224, R88 ;  /* 0x000000e0603c723c */ /* 0x000fe20000081058 */
[----:B------:R2:W-:Y:S04]  /*5d1b0*/  STL.64 [R1+0x2560], R44 ;  /* 0x0025602c01007387 */ /* 0x0005e80000100a00 */
[----:B------:R3:W-:Y:S04]  /*5d1c0*/  STL.64 [R1+0x2578], R106 ;  /* 0x0025786a01007387 */ /* 0x0007e80000100a00 */
[----:B------:R4:W-:Y:S04]  /*5d1d0*/  STL.64 [R1+0x2570], R104 ;  /* 0x0025706801007387 */ /* 0x0009e80000100a00 */
[----:B------:R1:W-:Y:S04]  /*5d1e0*/  STL.64 [R1+0x2588], R110 ;  /* 0x0025886e01007387 */ /* 0x0003e80000100a00 */
        /* <DEDUP_REMOVED lines=64> */
[----:B------:R-:W-:Y:S01]  /*5d5f0*/  STL.64 [R1+0x2710], R68 ;  /* 0x0027104401007387 */ /* 0x000fe20000100a00 */
[----:B-1----:R-:W-:Y:S01]  /*5d600*/  MOV R47, R144 ;  /* 0x00000090002f7202 */ /* 0x002fe20000000f00 */
[----:B------:R-:W-:-:S02]  /*5d610*/  IMAD.MOV.U32 R46, RZ, RZ, R145 ;  /* 0x000000ffff2e7224 */ /* 0x000fc400078e0091 */
[----:B--2---:R-:W-:Y:S01]  /*5d620*/  IMAD.MOV.U32 R45, RZ, RZ, R146 ;  /* 0x000000ffff2d7224 */ /* 0x004fe200078e0092 */
[----:B---3--:R-:W-:Y:S01]  /*5d630*/  MOV R107, R140 ;  /* 0x0000008c006b7202 */ /* 0x008fe20000000f00 */
[----:B------:R-:W-:Y:S02]  /*5d640*/  IMAD.MOV.U32 R44, RZ, RZ, R147 ;  /* 0x000000ffff2c7224 */ /* 0x000fe400078e0093 */
[----:B------:R-:W-:Y:S02]  /*5d650*/  IMAD.MOV.U32 R106, RZ, RZ, R141 ;  /* 0x000000ffff6a7224 */ /* 0x000fe400078e008d */
[----:B----4-:R-:W-:Y:S02]  /*5d660*/  IMAD.MOV.U32 R105, RZ, RZ, R142 ;  /* 0x000000ffff697224 */ /* 0x010fe400078e008e */
[----:B------:R-:W-:Y:S02]  /*5d670*/  IMAD.MOV.U32 R104, RZ, RZ, R143 ;  /* 0x000000ffff687224 */ /* 0x000fe400078e008f */
[----:B------:R-:W-:Y:S01]  /*5d680*/  IMAD.MOV.U32 R16, RZ, RZ, R159 ;  /* 0x000000ffff107224 */ /* 0x000fe200078e009f */
[----:B------:R-:W-:Y:S01]  /*5d690*/  MOV R159, R128 ;  /* 0x00000080009f7202 */ /* 0x000fe20000000f00 */
[----:B------:R-:W-:Y:S01]  /*5d6a0*/  IMAD.MOV.U32 R17, RZ, RZ, R158 ;  /* 0x000000ffff117224 */ /* 0x000fe200078e009e */
[----:B------:R-:W-:Y:S01]  /*5d6b0*/  MOV R19, R156 ;  /* 0x0000009c00137202 */ /* 0x000fe20000000f00 */
[----:B------:R-:W-:-:S02]  /*5d6c0*/  IMAD.MOV.U32 R18, RZ, RZ, R157 ;  /* 0x000000ffff127224 */ /* 0x000fc400078e009d */
[----:B------:R-:W-:Y:S02]  /*5d6d0*/  IMAD.MOV.U32 R158, RZ, RZ, R129 ;  /* 0x000000ffff9e7224 */ /* 0x000fe400078e0081 */
[----:B------:R-:W-:Y:S02]  /*5d6e0*/  IMAD.MOV.U32 R157, RZ, RZ, R130 ;  /* 0x000000ffff9d7224 */ /* 0x000fe400078e0082 */
        /* <DEDUP_REMOVED lines=14> */
[----:B------:R-:W-:Y:S01]  /*5d7d0*/  IMAD.MOV.U32 R30, RZ, RZ, R149 ;  /* 0x000000ffff1e7224 */ /* 0x000fe200078e0095 */
[C---:B------:R-:W-:Y:S11]  /*5d7e0*/  HMMA.1688.F32.TF32 R176, R96.reuse, R188, R176 ;  /* 0x000000bc60b0723c */ /* 0x040ff600000810b0 */
[----:B------:R-:W-:Y:S11]  /*5d7f0*/  @!UPT UIADD3 URZ, URZ, URZ, URZ ;  /* 0x0000003f3f3ff290 */ /* 0x000ff6000fffe03f */
[----:B------:R-:W-:Y:S01]  /*5d800*/  @!UPT UIADD3 URZ, URZ, URZ, URZ ;  /* 0x0000003f3f3ff290 */ /* 0x000fe2000fffe03f */
[----:B------:R1:W-:Y:S04]  /*5d810*/  STL [R1+0x24fc], R176 ;  /* 0x0024fcb001007387 */ /* 0x0003e80000100800 */
[----:B------:R-:W-:Y:S04]  /*5d820*/  STL [R1+0x24f8], R177 ;  /* 0x0024f8b101007387 */ /* 0x000fe80000100800 */
[----:B------:R-:W-:Y:S04]  /*5d830*/  STL [R1+0x24f4], R178 ;  /* 0x0024f4b201007387 */ /* 0x000fe80000100800 */
[----:B------:R2:W-:Y:S01]  /*5d840*/  STL [R1+0x24f0], R179 ;  /* 0x0024f0b301007387 */ /* 0x0005e20000100800 */
[C---:B------:R-:W-:Y:S08]  /*5d850*/  HMMA.1688.F32.TF32 R84, R96.reuse, R200, R84 ;  /* 0x000000c86054723c */ /* 0x040ff00000081054 */
[C---:B------:R-:W-:Y:S08]  /*5d860*/  HMMA.1688.F32.TF32 R92, R96.reuse, R192, R92 ;  /* 0x000000c0605c723c */ /* 0x040ff0000008105c */
[C---:B------:R-:W-:Y:S08]  /*5d870*/  HMMA.1688.F32.TF32 R80, R96.reuse, R204, R80 ;  /* 0x000000cc6050723c */ /* 0x040ff00000081050 */
[C---:B------:R-:W-:Y:S08]  /*5d880*/  HMMA.1688.F32.TF32 R76, R96.reuse, R208, R76 ;  /* 0x000000d0604c723c */ /* 0x040ff0000008104c */
[C---:B------:R-:W-:Y:S08]  /*5d890*/  HMMA.1688.F32.TF32 R72, R96.reuse, R212, R72 ;  /* 0x000000d46048723c */ /* 0x040ff00000081048 */
[C---:B------:R-:W-:Y:S08]  /*5d8a0*/  HMMA.1688.F32.TF32 R88, R96.reuse, R196, R88 ;  /* 0x000000c46058723c */ /* 0x040ff00000081058 */
[----:B------:R-:W-:Y:S08]  /*5d8b0*/  HMMA.1688.F32.TF32 R96, R96, R8, R180 ;  /* 0x000000086060723c */ /* 0x000ff000000810b4 */
[C---:B------:R-:W-:Y:S11]  /*5d8c0*/  HMMA.1688.F32.TF32 R100, R160.reuse, R12, R100 ;  /* 0x0000000ca064723c */ /* 0x040ff60000081064 */
[----:B------:R-:W-:Y:S11]  /*5d8d0*/  @!UPT UIADD3 URZ, URZ, URZ, URZ ;  /* 0x0000003f3f3ff290 */ /* 0x000ff6000fffe03f */
[----:B------:R-:W-:Y:S01]  /*5d8e0*/  @!UPT UIADD3 URZ, URZ, URZ, URZ ;  /* 0x0000003f3f3ff290 */ /* 0x000fe2000fffe03f */
[----:B------:R3:W-:Y:S04]  /*5d8f0*/  STL [R1+0x24ec], R100 ;  /* 0x0024ec6401007387 */ /* 0x0007e80000100800 */
[----:B------:R-:W-:Y:S04]  /*5d900*/  STL [R1+0x24e8], R101 ;  /* 0x0024e86501007387 */ /* 0x000fe80000100800 */
[----:B------:R-:W-:Y:S04]  /*5d910*/  STL [R1+0x24e4], R102 ;  /* 0x0024e46601007387 */ /* 0x000fe80000100800 */
[----:B------:R4:W-:Y:S04]  /*5d920*/  STL [R1+0x24e0], R103 ;  /* 0x0024e06701007387 */ /* 0x0009e80000100800 */
[----:B------:R-:W3:Y:S04]  /*5d930*/  LDL.LU R144, [R1+0x8c0] ;  /* 0x0008c00001907983 */ /* 0x000ee80000300800 */
[----:B------:R-:W3:Y:S01]  /*5d940*/  LDL.LU R145, [R1+0x8c4] ;  /* 0x0008c40001917983 */ /* 0x000ee20000300800 */
[C---:B------:R-:W-:Y:S03]  /*5d950*/  HMMA.1688.F32.TF32 R180, R160.reuse, R4, R172 ;  /* 0x00000004a0b4723c */ /* 0x040fe600000810ac */
[----:B------:R-:W3:Y:S04]  /*5d960*/  LDL.LU R146, [R1+0x8c8] ;  /* 0x0008c80001927983 */ /* 0x000ee80000300800 */
[----:B------:R-:W3:Y:S01]  /*5d970*/  LDL.LU R147, [R1+0x8cc] ;  /* 0x0008cc0001937983 */ /* 0x000ee20000300800 */
[----:B------:R-:W-:Y:S03]  /*5d980*/  HMMA.1688.F32.TF32 R172, R160, R236, R168 ;  /* 0x000000eca0ac723c */ /* 0x000fe600000810a8 */
[----:B------:R-:W4:Y:S04]  /*5d990*/  LDL.LU R140, [R1+0x8d0] ;  /* 0x0008d000018c7983 */ /* 0x000f280000300800 */
[----:B------:R-:W4:Y:S01]  /*5d9a0*/  LDL.LU R141, [R1+0x8d4] ;  /* 0x0008d400018d7983 */ /* 0x000f220000300800 */
[----:B------:R-:W-:Y:S01]  /*5d9b0*/  MOV R171, R136 ;  /* 0x0000008800ab7202 */ /* 0x000fe20000000f00 */
[----:B------:R-:W-:-:S02]  /*5d9c0*/  IMAD.MOV.U32 R170, RZ, RZ, R137 ;  /* 0x000000ffffaa7224 */ /* 0x000fc400078e0089 */
        /* <DEDUP_REMOVED lines=55> */
[----:B------:R-:W-:Y:S11]  /*5dd40*/  HMMA.1688.F32.TF32 R48, R240, R236, R104 ;  /* 0x000000ecf030723c */ /* 0x000ff60000081068 */
[----:B------:R-:W-:Y:S05]  /*5dd50*/  @!UPT UIADD3 URZ, URZ, URZ, URZ ;  /* 0x0000003f3f3ff290 */ /* 0x000fea000fffe03f */
[----:B-1----:R-:W-:Y:S01]  /*5dd60*/  IMAD.MOV.U32 R176, RZ, RZ, R44 ;  /* 0x000000ffffb07224 */ /* 0x002fe200078e002c */
[----:B--2---:R-:W-:Y:S01]  /*5dd70*/  MOV R179, R47 ;  /* 0x0000002f00b37202 */ /* 0x004fe20000000f00 */
[----:B------:R-:W-:Y:S02]  /*5dd80*/  IMAD.MOV.U32 R177, RZ, RZ, R45 ;  /* 0x000000ffffb17224 */ /* 0x000fe400078e002d */
[----:B------:R-:W-:-:S03]  /*5dd90*/  IMAD.MOV.U32 R178, RZ, RZ, R46 ;  /* 0x000000ffffb27224 */ /* 0x000fc600078e002e */
[----:B------:R-:W-:Y:S04]  /*5dda0*/  STL.64 [R1+0x390], R48 ;  /* 0x0003903001007387 */ /* 0x000fe80000100a00 */
[----:B------:R-:W-:Y:S01]  /*5ddb0*/  STL.64 [R1+0x398], R50 ;  /* 0x0003983201007387 */ /* 0x000fe20000100a00 */
[C---:B------:R-:W-:Y:S08]  /*5ddc0*/  HMMA.1688.F32.TF32 R112, R160.reuse, R232, R112 ;  /* 0x000000e8a070723c */ /* 0x040ff00000081070 */
[C---:B------:R-:W-:Y:S08]  /*5ddd0*/  HMMA.1688.F32.TF32 R116, R160.reuse, R228, R116 ;  /* 0x000000e4a074723c */ /* 0x040ff00000081074 */
[C---:B------:R-:W-:Y:S08]  /*5dde0*/  HMMA.1688.F32.TF32 R120, R160.reuse, R224, R120 ;  /* 0x000000e0a078723c */ /* 0x040ff00000081078 */
[C---:B------:R-:W-:Y:S08]  /*5ddf0*/  HMMA.1688.F32.TF32 R152, R160.reuse, R192, R152 ;  /* 0x000000c0a098723c */ /* 0x040ff00000081098 */
[C---:B------:R-:W-:Y:S08]  /*5de00*/  HMMA.1688.F32.TF32 R156, R160.reuse, R188, R156 ;  /* 0x000000bca09c723c */ /* 0x040ff0000008109c */
[C---:B---3--:R-:W-:Y:S08]  /*5de10*/  HMMA.1688.F32.TF32 R144, R160.reuse, R200, R144 ;  /* 0x000000c8a090723c */ /* 0x048ff00000081090 */
[C---:B----4-:R-:W-:Y:S08]  /*5de20*/  HMMA.1688.F32.TF32 R140, R160.reuse, R204, R140 ;  /* 0x000000cca08c723c */ /* 0x050ff0000008108c */
[C---:B------:R-:W-:Y:S08]  /*5de30*/  HMMA.1688.F32.TF32 R136, R160.reuse, R208, R136 ;  /* 0x000000d0a088723c */ /* 0x040ff00000081088 */
[C---:B------:R-:W-:Y:S08]  /*5de40*/  HMMA.1688.F32.TF32 R128, R160.reuse, R216, R128 ;  /* 0x000000d8a080723c */ /* 0x040ff00000081080 */
[----:B------:R-:W-:Y:S08]  /*5de50*/  HMMA.1688.F32.TF32 R124, R160, R220, R124 ;  /* 0x000000dca07c723c */ /* 0x000ff0000008107c */
[C---:B------:R-:W-:Y:S08]  /*5de60*/  HMMA.1688.F32.TF32 R40, R240.reuse, R228, R40 ;  /* 0x000000e4f028723c */ /* 0x040ff00000081028 */
[C---:B------:R-:W-:Y:S11]  /*5de70*/  HMMA.1688.F32.TF32 R44, R240.reuse, R224, R36 ;  /* 0x000000e0f02c723c */ /* 0x040ff60000081024 */
[----:B------:R-:W-:Y:S05]  /*5de80*/  @!UPT UIADD3 URZ, URZ, URZ, URZ ;  /* 0x0000003f3f3ff290 */ /* 0x000fea000fffe03f */
        /* <DEDUP_REMOVED lines=23> */
[----:B-1----:R-:W3:Y:S04]  /*5e000*/  LDL.LU R32, [R1+0x1f0] ;  /* 0x0001f00001207983 */ /* 0x002ee80000300800 */
[----:B------:R1:W-:Y:S04]  /*5e010*/  STL.64 [R1+0x490], R20 ;  /* 0x0004901401007387 */ /* 0x0003e80000100a00 */
[----:B------:R4:W-:Y:S04]  /*5e020*/  STL.64 [R1+0x498], R22 ;  /* 0x0004981601007387 */ /* 0x0009e80000100a00 */
[----:B------:R1:W-:Y:S04]  /*5e030*/  STL.64 [R1+0x4a0], R16 ;  /* 0x0004a01001007387 */ /* 0x0003e80000100a00 */
[----:B------:R1:W-:Y:S04]  /*5e040*/  STL.64 [R1+0x4a8], R18 ;  /* 0x0004a81201007387 */ /* 0x0003e80000100a00 */
[----:B------:R-:W3:Y:S04]  /*5e050*/  LDL.LU R33, [R1+0x1f4] ;  /* 0x0001f40001217983 */ /* 0x000ee80000300800 */
[----:B--2---:R-:W3:Y:S04]  /*5e060*/  LDL.LU R34, [R1+0x1f8] ;  /* 0x0001f80001227983 */ /* 0x004ee80000300800 */
[----:B------:R-:W3:Y:S04]  /*5e070*/  LDL.LU R35, [R1+0x1fc] ;  /* 0x0001fc0001237983 */ /* 0x000ee80000300800 */
        /* <DEDUP_REMOVED lines=9> */
[----:B------:R-:W2:Y:S01]  /*5e110*/  LDL.LU R104, [R1+0x400] ;  /* 0x0004000001687983 */ /* 0x000ea20000300800 */
[C---:B------:R-:W-:Y:S03]  /*5e120*/  HMMA.1688.F32.TF32 R148, R160.reuse, R196, R148 ;  /* 0x000000c4a094723c */ /* 0x040fe60000081094 */
[----:B------:R-:W2:Y:S04]  /*5e130*/  LDL.LU R105, [R1+0x404] ;  /* 0x0004040001697983 */ /* 0x000ea80000300800 */
[----:B------:R-:W2:Y:S01]  /*5e140*/  LDL.LU R106, [R1+0x408] ;  /* 0x00040800016a7983 */ /* 0x000ea20000300800 */
[----:B------:R-:W-:Y:S03]  /*5e150*/  HMMA.1688.F32.TF32 R160, R160, R8, R108 ;  /* 0x00000008a0a0723c */ /* 0x000fe6000008106c */
        /* <DEDUP_REMOVED lines=11> */
[----:B----4-:R-:W2:Y:S04]  /*5e210*/  LDL.LU R22, [R1+0x558] ;  /* 0x0005580001167983 */ /* 0x010ea80000300800 */
        /* <DEDUP_REMOVED lines=49> */
[----:B----4-:R-:W-:Y:S11]  /*5e530*/  HMMA.1688.F32.TF32 R240, R240, R8, R248 ;  /* 0x00000008f0f0723c */ /* 0x010ff600000810f8 */
        /* <DEDUP_REMOVED lines=8> */
[----:B------:R-:W4:Y:S04]  /*5e5c0*/  LDL.LU.64 R16, [R1+0x2700] ;  /* 0x0027000001107983 */ /* 0x000f280000300a00 */
[----:B------:R-:W2:Y:S04]  /*5e5d0*/  LDL.LU.64 R250, [R1+0x26f8] ;  /* 0x0026f80001fa7983 */ /* 0x000ea80000300a00 */
[----:B------:R-:W2:Y:S04]  /*5e5e0*/  LDL.LU.64 R248, [R1+0x26f0] ;  /* 0x0026f00001f87983 */ /* 0x000ea80000300a00 */
[----:B------:R-:W-:Y:S04]  /*5e5f0*/  STL.64 [R1+0x520], R240 ;  /* 0x000520f001007387 */ /* 0x000fe80000100a00 */
[----:B------:R1:W-:Y:S01]  /*5e600*/  STL.64 [R1+0x528], R242 ;  /* 0x000528f201007387 */ /* 0x0003e20000100a00 */
[C---:B------:R-:W-:Y:S08]  /*5e610*/  HMMA.1688.F32.TF32 R244, R184.reuse, R236, R244 ;  /* 0x000000ecb8f4723c */ /* 0x040ff000000810f4 */
[C---:B-1----:R-:W-:Y:S08]  /*5e620*/  HMMA.1688.F32.TF32 R240, R184.reuse, R12, R24 ;  /* 0x0000000cb8f0723c */ /* 0x042ff00000081018 */
[----:B------:R-:W-:Y:S07]  /*5e630*/  HMMA.1688.F32.TF32 R24, R184, R4, R20 ;  /* 0x00000004b818723c */ /* 0x000fee0000081014 */
[----:B------:R-:W-:-:S02]  /*5e640*/  IMAD.MOV.U32 R20, RZ, RZ, R6 ;  /* 0x000000ffff147224 */ /* 0x000fc400078e0006 */
[----:B------:R-:W-:-:S06]  /*5e650*/  IMAD.MOV.U32 R21, RZ, RZ, R7 ;  /* 0x000000ffff157224 */ /* 0x000fcc00078e0007 */
[----:B------:R-:W-:Y:S04]  /*5e660*/  STL.64 [R1+0x510], R240 ;  /* 0x000510f001007387 */ /* 0x000fe80000100a00 */
[----:B------:R-:W-:Y:S01]  /*5e670*/  STL.64 [R1+0x518], R242 ;  /* 0x000518f201007387 */ /* 0x000fe20000100a00 */
[----:B------:R-:W-:-:S03]  /*5e680*/  IMAD.MOV.U32 R22, RZ, RZ, R14 ;  /* 0x000000ffff167224 */ /* 0x000fc600078e000e */
[----:B------:R-:W2:Y:S01]  /*5e690*/  LDL.LU R6, [R1+0x26ec] ;  /* 0x0026ec0001067983 */ /* 0x000ea20000300800 */
[----:B------:R-:W-:-:S03]  /*5e6a0*/  MOV R23, R15 ;  /* 0x0000000f00177202 */ /* 0x000fc60000000f00 */
[----:B------:R1:W-:Y:S04]  /*5e6b0*/  STL.64 [R1+0x500], R24 ;  /* 0x0005001801007387 */ /* 0x0003e80000100a00 */
[----:B------:R-:W-:Y:S04]  /*5e6c0*/  STL.64 [R1+0x508], R26 ;  /* 0x0005081a01007387 */ /* 0x000fe80000100a00 */
[----:B------:R-:W2:Y:S04]  /*5e6d0*/  LDL.LU R7, [R1+0x26e8] ;  /* 0x0026e80001077983 */ /* 0x000ea80000300800 */
[----:B------:R-:W2:Y:S04]  /*5e6e0*/  LDL.LU R14, [R1+0x26e4] ;  /* 0x0026e400010e7983 */ /* 0x000ea80000300800 */
[----:B------:R-:W2:Y:S04]  /*5e6f0*/  LDL.LU R15, [R1+0x26e0] ;  /* 0x0026e000010f7983 */ /* 0x000ea80000300800 */
[----:B-1----:R-:W2:Y:S04]  /*5e700*/  LDL.LU R24, [R1+0xd0] ;  /* 0x0000d00001187983 */ /* 0x002ea80000300800 */
[----:B------:R-:W2:Y:S04]  /*5e710*/  LDL.LU R25, [R1+0xd4] ;  /* 0x0000d40001197983 */ /* 0x000ea80000300800 */
[----:B------:R-:W-:Y:S04]  /*5e720*/  STL.64 [R1+0x4f0], R244 ;  /* 0x0004f0f401007387 */ /* 0x000fe80000100a00 */
[----:B------:R1:W-:Y:S01]  /*5e730*/  STL.64 [R1+0x4f8], R246 ;  /* 0x0004f8f601007387 */ /* 0x0003e20000100a00 */
[C---:B------:R-:W-:Y:S03]  /*5e740*/  HMMA.1688.F32.TF32 R64, R184.reuse, R232, R64 ;  /* 0x000000e8b840723c */ /* 0x040fe60000081040 */
[----:B------:R-:W-:Y:S04]  /*5e750*/  LDS R240, [R252+0x1a000] ;  /* 0x01a00000fcf07984 */ /* 0x000fe80000000800 */
[----:B------:R-:W-:Y:S04]  /*5e760*/  LDS R242, [R252+0x1b000] ;  /* 0x01b00000fcf27984 */ /* 0x000fe80000000800 */
[----:B-1----:R-:W3:Y:S04]  /*5e770*/  LDL.LU.64 R246, [R1+0x26d8] ;  /* 0x0026d80001f67983 */ /* 0x002ee80000300a00 */
[----:B------:R-:W3:Y:S01]  /*5e780*/  LDL.LU.64 R244, [R1+0x26d0] ;  /* 0x0026d00001f47983 */ /* 0x000ee20000300a00 */
[C---:B------:R-:W-:Y:S03]  /*5e790*/  HMMA.1688.F32.TF32 R60, R184.reuse, R228, R60 ;  /* 0x000000e4b83c723c */ /* 0x040fe6000008103c */
[----:B------:R-:W-:Y:S04]  /*5e7a0*/  LDS R241, [R3+0x1a000] ;  /* 0x01a0000003f17984 */ /* 0x000fe80000000800 */
[----:B------:R-:W2:Y:S04]  /*5e7b0*/  LDS R243, [R3+0x1b000] ;  /* 0x01b0000003f37984 */ /* 0x000ea80000000800 */
[----:B------:R-:W-:Y:S04]  /*5e7c0*/  STL.64 [R1+0x4e0], R64 ;  /* 0x0004e04001007387 */ /* 0x000fe80000100a00 */
[----:B------:R1:W-:Y:S08]  /*5e7d0*/  STL.64 [R1+0x4e8], R66 ;  /* 0x0004e84201007387 */ /* 0x0003f00000100a00 */
[----:B------:R-:W-:Y:S01]  /*5e7e0*/  STL.64 [R1+0x4d0], R60 ;  /* 0x0004d03c01007387 */ /* 0x000fe20000100a00 */
[C---:B-1----:R-:W-:Y:S03]  /*5e7f0*/  HMMA.1688.F32.TF32 R64, R184.reuse, R224, R56 ;  /* 0x000000e0b840723c */ /* 0x042fe60000081038 */
[----:B------:R1:W-:Y:S05]  /*5e800*/  STL.64 [R1+0x4d8], R62 ;  /* 0x0004d83e01007387 */ /* 0x0003ea0000100a00 */
[C---:B------:R-:W-:Y:S08]  /*5e810*/  HMMA.1688.F32.TF32 R56, R184.reuse, R216, R48 ;  /* 0x000000d8b838723c */ /* 0x040ff00000081030 */
[----:B-1----:R-:W-:Y:S01]  /*5e820*/  HMMA.1688.F32.TF32 R60, R184, R220, R52 ;  /* 0x000000dcb83c723c */ /* 0x002fe20000081034 */
[----:B------:R-:W-:-:S02]  /*5e830*/  IMAD.MOV.U32 R26, RZ, RZ, R2 ;  /* 0x000000ffff1a7224 */ /* 0x000fc400078e0002 */
[----:B------:R-:W-:-:S05]  /*5e840*/  IMAD.MOV.U32 R27, RZ, RZ, R0 ;  /* 0x000000ffff1b7224 */ /* 0x000fca00078e0000 */
        /* <DEDUP_REMOVED lines=23> */
[----:B------:R-:W-:Y:S01]  /*5e9c0*/  STL [R1+0x3a8], R34 ;  /* 0x0003a82201007387 */ /* 0x000fe20000100800 */
[----:B--2---:R-:W-:Y:S08]  /*5e9d0*/  HMMA.1688.F32.TF32 R24, R240, R14, R24 ;  /* 0x0000000ef018723c */ /* 0x004ff00000081018 */
[----:B---3--:R-:W-:Y:S11]  /*5e9e0*/  HMMA.1688.F32.TF32 R244, R184, R8, R244 ;  /* 0x00000008b8f4723c */ /* 0x008ff600000810f4 */
[----:B------:R-:W-:Y:S05]  /*5e9f0*/  @!UPT UIADD3 URZ, URZ, URZ, URZ ;  /* 0x0000003f3f3ff290 */ /* 0x000fea000fffe03f */
[----:B------:R-:W-:Y:S02]  /*5ea00*/  MOV R200, R27 ;  /* 0x0000001b00c87202 */ /* 0x000fe40000000f00 */
[----:B------:R-:W-:-:S05]  /*5ea10*/  MOV R27, R198 ;  /* 0x000000c6001b7202 */ /* 0x000fca0000000f00 */
[----:B------:R-:W-:Y:S04]  /*5ea20*/  STL [R1+0x24bc], R244 ;  /* 0x0024bcf401007387 */ /* 0x000fe80000100800 */
[----:B------:R-:W-:Y:S04]  /*5ea30*/  STL [R1+0x24b8], R245 ;  /* 0x0024b8f501007387 */ /* 0x000fe80000100800 */
[----:B------:R-:W-:Y:S04]  /*5ea40*/  STL [R1+0x24b4], R246 ;  /* 0x0024b4f601007387 */ /* 0x000fe80000100800 */
[----:B------:R-:W-:Y:S04]  /*5ea50*/  STL [R1+0x24b0], R247 ;  /* 0x0024b0f701007387 */ /* 0x000fe80000100800 */
[----:B------:R1:W-:Y:S04]  /*5ea60*/  STL.64 [R1+0x950], R24 ;  /* 0x0009501801007387 */ /* 0x0003e80000100a00 */
[----:B------:R2:W-:Y:S04]  /*5ea70*/  STL [R1+0x958], R26 ;  /* 0x0009581a01007387 */ /* 0x0005e80000100800 */
[----:B------:R-:W-:Y:S01]  /*5ea80*/  STL [R1+0x24c0], R200 ;  /* 0x0024c0c801007387 */ /* 0x000fe20000100800 */
[----:B-1----:R-:W-:-:S03]  /*5ea90*/  IMAD.MOV.U32 R24, RZ, RZ, R203 ;  /* 0x000000ffff187224 */ /* 0x002fc600078e00cb */
[----:B------:R-:W3:Y:S01]  /*5eaa0*/  LDL.LU R203, [R1+0x26cc] ;  /* 0x0026cc0001cb7983 */ /* 0x000ee20000300800 */
[----:B------:R-:W-:Y:S02]  /*5eab0*/  IMAD.MOV.U32 R25, RZ, RZ, R202 ;  /* 0x000000ffff197224 */ /* 0x000fe400078e00ca */
[----:B--2---:R-:W-:Y:S01]  /*5eac0*/  IMAD.MOV.U32 R26, RZ, RZ, R199 ;  /* 0x000000ffff1a7224 */ /* 0x004fe200078e00c7 */
[----:B------:R-:W2:Y:S04]  /*5ead0*/  LDL.LU R202, [R1+0x26c8] ;  /* 0x0026c80001ca7983 */ /* 0x000ea80000300800 */
[----:B------:R-:W4:Y:S04]  /*5eae0*/  LDL.LU R199, [R1+0x26c4] ;  /* 0x0026c40001c77983 */ /* 0x000f280000300800 */
[----:B------:R-:W4:Y:S01]  /*5eaf0*/  LDL.LU R198, [R1+0x26c0] ;  /* 0x0026c00001c67983 */ /* 0x000f220000300800 */
[----:B------:R-:W-:Y:S01]  /*5eb00*/  HMMA.1688.F32.TF32 R28, R184, R188, R28 ;  /* 0x000000bcb81c723c */ /* 0x000fe2000008101c */
        /* <DEDUP_REMOVED lines=9> */
[----:B------:R-:W-:Y:S01]  /*5eba0*/  HMMA.1688.F32.TF32 R20, R240, R6, R20 ;  /* 0x00000006f014723c */ /* 0x000fe20000081014 */
[----:B------:R-:W-:-:S02]  /*5ebb0*/  IMAD.MOV.U32 R36, RZ, RZ, R226 ;  /* 0x000000ffff247224 */ /* 0x000fc400078e00e2 */
[----:B------:R-:W-:Y:S01]  /*5ebc0*/  IMAD.MOV.U32 R37, RZ, RZ, R227 ;  /* 0x000000ffff257224 */ /* 0x000fe200078e00e3 */
[----:B------:R-:W-:Y:S01]  /*5ebd0*/  MOV R39, R238 ;  /* 0x000000ee00277202 */ /* 0x000fe20000000f00 */
[----:B------:R-:W-:Y:S01]  /*5ebe0*/  IMAD.MOV.U32 R38, RZ, RZ, R230 ;  /* 0x000000ffff267224 */ /* 0x000fe200078e00e6 */
[----:B------:R-:W-:Y:S04]  /*5ebf0*/  LDS R184, [R252+0x1a080] ;  /* 0x01a08000fcb87984 */ /* 0x000fe80000000800 */
[----:B------:R-:W-:Y:S01]  /*5ec00*/  MOV R5, R28 ;  /* 0x0000001c00057202 */ /* 0x000fe20000000f00 */
[----:B------:R-:W-:Y:S01]  /*5ec10*/  IMAD.MOV.U32 R4, RZ, RZ, R29 ;  /* 0x000000ffff047224 */ /* 0x000fe200078e001d */
[----:B------:R-:W-:Y:S01]  /*5ec20*/  LDS R186, [R252+0x1b080] ;  /* 0x01b08000fcba7984 */ /* 0x000fe20000000800 */
[----:B------:R-:W-:-:S02]  /*5ec30*/  IMAD.MOV.U32 R28, RZ, RZ, R215 ;  /* 0x000000ffff1c7224 */ /* 0x000fc400078e00d7 */
[----:B------:R-:W-:Y:S01]  /*5ec40*/  IMAD.MOV.U32 R2, RZ, RZ, R30 ;  /* 0x000000ffff027224 */ /* 0x000fe200078e001e */
[----:B------:R-:W4:Y:S01]  /*5ec50*/  LDL.LU R215, [R1+0x26bc] ;  /* 0x0026bc0001d77983 */ /* 0x000f220000300800 */
[----:B------:R-:W-:Y:S02]  /*5ec60*/  IMAD.MOV.U32 R29, RZ, RZ, R214 ;  /* 0x000000ffff1d7224 */ /* 0x000fe400078e00d6 */
[----:B------:R-:W-:Y:S01]  /*5ec70*/  IMAD.MOV.U32 R0, RZ, RZ, R31 ;  /* 0x000000ffff007224 */ /* 0x000fe200078e001f */
[----:B------:R-:W4:Y:S01]  /*5ec80*/  LDL.LU R214, [R1+0x26b8] ;  /* 0x0026b80001d67983 */ /* 0x000f220000300800 */
[----:B------:R-:W-:Y:S01]  /*5ec90*/  IMAD.MOV.U32 R30, RZ, RZ, R211 ;  /* 0x000000ffff1e7224 */ /* 0x000fe200078e00d3 */
[----:B------:R-:W-:Y:S02]  /*5eca0*/  MOV R31, R210 ;  /* 0x000000d2001f7202 */ /* 0x000fe40000000f00 */
        /* <DEDUP_REMOVED lines=14> */
[----:B---3--:R-:W-:Y:S01]  /*5ed90*/  MOV R47, R203 ;  /* 0x000000cb002f7202 */ /* 0x008fe20000000f00 */
[----:B--2---:R-:W-:-:S02]  /*5eda0*/  IMAD.MOV.U32 R46, RZ, RZ, R202 ;  /* 0x000000ffff2e7224 */ /* 0x004fc400078e00ca */
[----:B------:R-:W-:Y:S01]  /*5edb0*/  LDS R185, [R3+0x1a080] ;  /* 0x01a0800003b97984 */ /* 0x000fe20000000800 */
[----:B----4-:R-:W-:-:S03]  /*5edc0*/  IMAD.MOV.U32 R45, RZ, RZ, R199 ;  /* 0x000000ffff2d7224 */ /* 0x010fc600078e00c7 */
[----:B------:R-:W1:Y:S01]  /*5edd0*/  LDS R187, [R3+0x1b080] ;  /* 0x01b0800003bb7984 */ /* 0x000e620000000800 */
[----:B------:R-:W-:-:S03]  /*5ede0*/  IMAD.MOV.U32 R44, RZ, RZ, R198 ;  /* 0x000000ffff2c7224 */ /* 0x000fc600078e00c6 */
[----:B------:R-:W2:Y:S04]  /*5edf0*/  LDL.LU R198, [R1+0x268c] ;  /* 0x00268c0001c67983 */ /* 0x000ea80000300800 */
[----:B------:R-:W3:Y:S04]  /*5ee00*/  LDL.LU R199, [R1+0x2688] ;  /* 0x0026880001c77983 */ /* 0x000ee80000300800 */
[----:B------:R-:W4:Y:S04]  /*5ee10*/  LDL.LU R202, [R1+0x2684] ;  /* 0x0026840001ca7983 */ /* 0x000f280000300800 */
[----:B------:R-:W4:Y:S01]  /*5ee20*/  LDL.LU R203, [R1+0x2680] ;  /* 0x0026800001cb7983 */ /* 0x000f220000300800 */
        /* <DEDUP_REMOVED lines=10> */
[----:B------:R-:W-:Y:S01]  /*5eed0*/  MOV R51, R207 ;  /* 0x000000cf00337202 */ /* 0x000fe20000000f00 */
[----:B------:R-:W-:Y:S02]  /*5eee0*/  IMAD.MOV.U32 R53, RZ, RZ, R195 ;  /* 0x000000ffff357224 */ /* 0x000fe400078e00c3 */
[----:B------:R-:W-:Y:S02]  /*5eef0*/  IMAD.MOV.U32 R52, RZ, RZ, R194 ;  /* 0x000000ffff347224 */ /* 0x000fe400078e00c2 */
[----:B------:R-:W4:Y:S04]  /*5ef00*/  LDL.LU R194, [R1+0x267c] ;  /* 0x00267c0001c27983 */ /* 0x000f280000300800 */
[----:B------:R-:W4:Y:S01]  /*5ef10*/  LDL.LU R195, [R1+0x2678] ;  /* 0x0026780001c37983 */ /* 0x000f220000300800 */
[----:B------:R-:W-:-:S02]  /*5ef20*/  IMAD.MOV.U32 R50, RZ, RZ, R206 ;  /* 0x000000ffff327224 */ /* 0x000fc400078e00ce */
[----:B------:R-:W-:Y:S01]  /*5ef30*/  IMAD.MOV.U32 R108, RZ, RZ, R218 ;  /* 0x000000ffff6c7224 */ /* 0x000fe200078e00da */
[----:B------:R-:W-:Y:S01]  /*5ef40*/  MOV R8, R23 ;  /* 0x0000001700087202 */ /* 0x000fe20000000f00 */
[----:B------:R-:W-:Y:S02]  /*5ef50*/  IMAD.MOV.U32 R9, RZ, RZ, R22 ;  /* 0x000000ffff097224 */ /* 0x000fe400078e0016 */
[----:B------:R-:W-:Y:S01]  /*5ef60*/  IMAD.MOV.U32 R21, RZ, RZ, R231 ;  /* 0x000000ffff157224 */ /* 0x000fe200078e00e7 */
[----:B------:R-:W-:Y:S01]  /*5ef70*/  MOV R23, R235 ;  /* 0x000000eb00177202 */ /* 0x000fe20000000f00 */
[----:B------:R-:W-:Y:S02]  /*5ef80*/  IMAD.MOV.U32 R22, RZ, RZ, R234 ;  /* 0x000000ffff167224 */ /* 0x000fe400078e00ea */
[----:B--2---:R-:W-:Y:S02]  /*5ef90*/  IMAD.MOV.U32 R54, RZ, RZ, R198 ;  /* 0x000000ffff367224 */ /* 0x004fe400078e00c6 */
[----:B------:R-:W2:Y:S01]  /*5efa0*/  LDL.LU R198, [R1+0x2674] ;  /* 0x0026740001c67983 */ /* 0x000ea20000300800 */
[----:B---3--:R-:W-:-:S03]  /*5efb0*/  MOV R55, R199 ;  /* 0x000000c700377202 */ /* 0x008fc60000000f00 */
[----:B------:R-:W2:Y:S01]  /*5efc0*/  LDL.LU R199, [R1+0x2670] ;  /* 0x0026700001c77983 */ /* 0x000ea20000300800 */
[----:B----4-:R-:W-:-:S03]  /*5efd0*/  IMAD.MOV.U32 R48, RZ, RZ, R202 ;  /* 0x000000ffff307224 */ /* 0x010fc600078e00ca */
[----:B------:R-:W3:Y:S01]  /*5efe0*/  LDL.LU R202, [R1+0x266c] ;  /* 0x00266c0001ca7983 */ /* 0x000ee20000300800 */
        /* <DEDUP_REMOVED lines=20> */
[----:B------:R1:W-:Y:S04]  /*5f130*/  STL [R1+0x24d0], R8 ;  /* 0x0024d00801007387 */ /* 0x0003e80000100800 */
[----:B------:R1:W-:Y:S04]  /*5f140*/  STL [R1+0x24cc], R9 ;  /* 0x0024cc0901007387 */ /* 0x0003e80000100800 */
[----:B------:R1:W-:Y:S04]  /*5f150*/  STL [R1+0x24c8], R12 ;  /* 0x0024c80c01007387 */ /* 0x0003e80000100800 */
[----:B------:R1:W-:Y:S01]  /*5f160*/  STL [R1+0x24c4], R13 ;  /* 0x0024c40d01007387 */ /* 0x0003e20000100800 */
[C---:B------:R-:W-:Y:S08]  /*5f170*/  HMMA.1688.F32.TF32 R20, R240.reuse, R194, R20 ;  /* 0x000000c2f014723c */ /* 0x040ff00000081014 */
[C---:B--2---:R-:W-:Y:S08]  /*5f180*/  HMMA.1688.F32.TF32 R24, R240.reuse, R198, R24 ;  /* 0x000000c6f018723c */ /* 0x044ff00000081018 */
[C---:B---3--:R-:W-:Y:S08]  /*5f190*/  HMMA.1688.F32.TF32 R28, R240.reuse, R202, R28 ;  /* 0x000000caf01c723c */ /* 0x048ff0000008101c */
[C---:B----4-:R-:W-:Y:S08]  /*5f1a0*/  HMMA.1688.F32.TF32 R32, R240.reuse, R206, R32 ;  /* 0x000000cef020723c */ /* 0x050ff00000081020 */
[C---:B------:R-:W-:Y:S08]  /*5f1b0*/  HMMA.1688.F32.TF32 R36, R240.reuse, R210, R36 ;  /* 0x000000d2f024723c */ /* 0x040ff00000081024 */
[C---:B------:R-:W-:Y:S08]  /*5f1c0*/  HMMA.1688.F32.TF32 R56, R240.reuse, R238, R56 ;  /* 0x000000eef038723c */ /* 0x040ff00000081038 */
[C---:B------:R-:W-:Y:S08]  /*5f1d0*/  HMMA.1688.F32.TF32 R48, R240.reuse, R230, R48 ;  /* 0x000000e6f030723c */ /* 0x040ff00000081030 */
[----:B------:R-:W-:Y:S08]  /*5f1e0*/  HMMA.1688.F32.TF32 R52, R240, R234, R52 ;  /* 0x000000eaf034723c */ /* 0x000ff00000081034 */
[----:B------:R-:W-:-:S02]  /*5f1f0*/  IMAD.MOV.U32 R246, RZ, RZ, R58 ;  /* 0x000000fffff67224 */ /* 0x000fc400078e003a */
[----:B------:R-:W-:Y:S02]  /*5f200*/  IMAD.MOV.U32 R245, RZ, RZ, R57 ;  /* 0x000000fffff57224 */ /* 0x000fe400078e0039 */
[----:B------:R-:W-:Y:S01]  /*5f210*/  IMAD.MOV.U32 R244, RZ, RZ, R56 ;  /* 0x000000fffff47224 */ /* 0x000fe200078e0038 */
[----:B------:R2:W-:Y:S04]  /*5f220*/  STL [R1+0x24dc], R246 ;  /* 0x0024dcf601007387 */ /* 0x0005e80000100800 */
[----:B------:R3:W-:Y:S01]  /*5f230*/  STL [R1+0x24d8], R245 ;  /* 0x0024d8f501007387 */ /* 0x0007e20000100800 */
[----:B-1----:R-:W-:-:S03]  /*5f240*/  MOV R8, R51 ;  /* 0x0000003300087202 */ /* 0x002fc60000000f00 */
[----:B------:R1:W-:Y:S03]  /*5f250*/  STL [R1+0x24d4], R244 ;  /* 0x0024d4f401007387 */ /* 0x0003e60000100800 */
[----:B------:R-:W-:Y:S01]  /*5f260*/  IMAD.MOV.U32 R9, RZ, RZ, R52 ;  /* 0x000000ffff097224 */ /* 0x000fe200078e0034 */
[----:B------:R-:W-:Y:S01]  /*5f270*/  MOV R200, R55 ;  /* 0x0000003700c87202 */ /* 0x000fe20000000f00 */
[----:B------:R-:W-:Y:S02]  /*5f280*/  IMAD.MOV.U32 R12, RZ, RZ, R53 ;  /* 0x000000ffff0c7224 */ /* 0x000fe400078e0035 */
[----:B------:R-:W-:Y:S02]  /*5f290*/  IMAD.MOV.U32 R13, RZ, RZ, R54 ;  /* 0x000000ffff0d7224 */ /* 0x000fe400078e0036 */
[----:B------:R-:W-:Y:S01]  /*5f2a0*/  HMMA.1688.F32.TF32 R52, R240, R226, R108 ;  /* 0x000000e2f034723c */ /* 0x000fe2000008106c */
[----:B--2---:R-:W-:-:S02]  /*5f2b0*/  IMAD.MOV.U32 R246, RZ, RZ, R48 ;  /* 0x000000fffff67224 */ /* 0x004fc400078e0030 */
[----:B---3--:R-:W-:Y:S02]  /*5f2c0*/  IMAD.MOV.U32 R245, RZ, RZ, R49 ;  /* 0x000000fffff57224 */ /* 0x008fe400078e0031 */
[----:B-1----:R-:W-:-:S03]  /*5f2d0*/  IMAD.MOV.U32 R244, RZ, RZ, R50 ;  /* 0x000000fffff47224 */ /* 0x002fc600078e0032 */
        /* <DEDUP_REMOVED lines=13> */
[----:B------:R3:W-:Y:S04]  /*5f3b0*/  STL.64 [R1+0x8b0], R32 ;  /* 0x0008b02001007387 */ /* 0x0007e80000100a00 */
[----:B------:R4:W-:Y:S01]  /*5f3c0*/  STL.64 [R1+0x8b8], R34 ;  /* 0x0008b82201007387 */ /* 0x0009e20000100a00 */
[----:B-1----:R-:W-:-:S03]  /*5f3d0*/  IMAD.MOV.U32 R36, RZ, RZ, R250 ;  /* 0x000000ffff247224 */ /* 0x002fc600078e00fa */
[----:B------:R1:W-:Y:S04]  /*5f3e0*/  STL.64 [R1+0x8a0], R28 ;  /* 0x0008a01c01007387 */ /* 0x0003e80000100a00 */
[----:B------:R1:W-:Y:S04]  /*5f3f0*/  STL.64 [R1+0x8a8], R30 ;  /* 0x0008a81e01007387 */ /* 0x0003e80000100a00 */
[----:B------:R-:W-:Y:S01]  /*5f400*/  STL.64 [R1+0x890], R24 ;  /* 0x0008901801007387 */ /* 0x000fe20000100a00 */
[----:B------:R-:W-:-:S03]  /*5f410*/  IMAD.MOV.U32 R37, RZ, RZ, R249 ;  /* 0x000000ffff257224 */ /* 0x000fc600078e00f9 */
[----:B------:R-:W-:Y:S01]  /*5f420*/  STL.64 [R1+0x898], R26 ;  /* 0x0008981a01007387 */ /* 0x000fe20000100a00 */
[----:B--2---:R-:W-:-:S03]  /*5f430*/  IMAD.MOV.U32 R38, RZ, RZ, R248 ;  /* 0x000000ffff267224 */ /* 0x004fc600078e00f8 */
[----:B------:R-:W2:Y:S01]  /*5f440*/  LDL.LU R250, [R1+0x261c] ;  /* 0x00261c0001fa7983 */ /* 0x000ea20000300800 */
[----:B------:R-:W-:-:S03]  /*5f450*/  MOV R39, R16 ;  /* 0x0000001000277202 */ /* 0x000fc60000000f00 */
        /* <DEDUP_REMOVED lines=20> */
[----:B------:R-:W-:-:S03]  /*5f5a0*/  MOV R247, R59 ;  /* 0x0000003b00f77202 */ /* 0x000fc60000000f00 */
        /* <DEDUP_REMOVED lines=18> */
[----:B------:R-:W-:Y:S02]  /*5f6d0*/  IMAD.MOV.U32 R33, RZ, RZ, R190 ;  /* 0x000000ffff217224 */ /* 0x000fe400078e00be */
[----:B----4-:R-:W-:Y:S01]  /*5f6e0*/  IMAD.MOV.U32 R34, RZ, RZ, R191 ;  /* 0x000000ffff227224 */ /* 0x010fe200078e00bf */
[----:B------:R-:W-:Y:S01]  /*5f6f0*/  MOV R35, R17 ;  /* 0x0000001100237202 */ /* 0x000fe20000000f00 */
[----:B-1----:R-:W-:Y:S02]  /*5f700*/  IMAD.MOV.U32 R28, RZ, RZ, R18 ;  /* 0x000000ffff1c7224 */ /* 0x002fe400078e0012 */
[----:B------:R-:W-:Y:S01]  /*5f710*/  IMAD.MOV.U32 R29, RZ, RZ, R19 ;  /* 0x000000ffff1d7224 */ /* 0x000fe200078e0013 */
[----:B------:R-:W-:Y:S01]  /*5f720*/  MOV R31, R11 ;  /* 0x0000000b001f7202 */ /* 0x000fe20000000f00 */
[----:B------:R-:W-:Y:S01]  /*5f730*/  IMAD.MOV.U32 R30, RZ, RZ, R10 ;  /* 0x000000ffff1e7224 */ /* 0x000fe200078e000a */
[----:B--2---:R-:W-:Y:S01]  /*5f740*/  MOV R47, R250 ;  /* 0x000000fa002f7202 */ /* 0x004fe20000000f00 */
[----:B------:R-:W-:-:S02]  /*5f750*/  IMAD.MOV.U32 R46, RZ, RZ, R249 ;  /* 0x000000ffff2e7224 */ /* 0x000fc400078e00f9 */
[----:B------:R-:W-:Y:S02]  /*5f760*/  IMAD.MOV.U32 R45, RZ, RZ, R248 ;  /* 0x000000ffff2d7224 */ /* 0x000fe400078e00f8 */
[----:B------:R-:W-:Y:S02]  /*5f770*/  IMAD.MOV.U32 R44, RZ, RZ, R16 ;  /* 0x000000ffff2c7224 */ /* 0x000fe400078e0010 */
[----:B------:R-:W2:Y:S04]  /*5f780*/  LDL.LU R16, [R1+0x260c] ;  /* 0x00260c0001107983 */ /* 0x000ea80000300800 */
        /* <DEDUP_REMOVED lines=11> */
[C---:B---3--:R-:W-:Y:S03]  /*5f840*/  HMMA.1688.F32.TF32 R20, R240.reuse, R190, R248 ;  /* 0x000000bef014723c */ /* 0x048fe600000810f8 */
[----:B------:R-:W3:Y:S11]  /*5f850*/  LDL.LU R248, [R1+0x1e0] ;  /* 0x0001e00001f87983 */ /* 0x000ef60000300800 */
[----:B------:R-:W-:Y:S09]  /*5f860*/  @!UPT UIADD3 URZ, URZ, URZ, URZ ;  /* 0x0000003f3f3ff290 */ /* 0x000ff2000fffe03f */
[----:B------:R1:W-:Y:S04]  /*5f870*/  STL.64 [R1+0x870], R20 ;  /* 0x0008701401007387 */ /* 0x0003e80000100a00 */
[----:B------:R4:W-:Y:S04]  /*5f880*/  STL.64 [R1+0x878], R22 ;  /* 0x0008781601007387 */ /* 0x0009e80000100a00 */
[----:B------:R-:W3:Y:S04]  /*5f890*/  LDL.LU R249, [R1+0x1e4] ;  /* 0x0001e40001f97983 */ /* 0x000ee80000300800 */
[----:B------:R-:W3:Y:S04]  /*5f8a0*/  LDL.LU R250, [R1+0x1e8] ;  /* 0x0001e80001fa7983 */ /* 0x000ee80000300800 */
[----:B------:R-:W3:Y:S01]  /*5f8b0*/  LDL.LU R251, [R1+0x1ec] ;  /* 0x0001ec0001fb7983 */ /* 0x000ee20000300800 */
[----:B--2---:R-:W-:Y:S03]  /*5f8c0*/  HMMA.1688.F32.TF32 R16, R240, R10, R16 ;  /* 0x0000000af010723c */ /* 0x004fe60000081010 */
[----:B------:R-:W2:Y:S11]  /*5f8d0*/  LDL.LU R24, [R1+0x110] ;  /* 0x0001100001187983 */ /* 0x000eb60000300800 */
[----:B------:R-:W-:Y:S09]  /*5f8e0*/  @!UPT UIADD3 URZ, URZ, URZ, URZ ;  /* 0x0000003f3f3ff290 */ /* 0x000ff2000fffe03f */
[----:B------:R-:W-:Y:S04]  /*5f8f0*/  STL.64 [R1+0x610], R16 ;  /* 0x0006101001007387 */ /* 0x000fe80000100a00 */
[----:B------:R-:W-:Y:S04]  /*5f900*/  STL.64 [R1+0x618], R18 ;  /* 0x0006181201007387 */ /* 0x000fe80000100a00 */
[----:B------:R-:W2:Y:S04]  /*5f910*/  LDL.LU R25, [R1+0x114] ;  /* 0x0001140001197983 */ /* 0x000ea80000300800 */
[----:B------:R-:W2:Y:S04]  /*5f920*/  LDL.LU R26, [R1+0x118] ;  /* 0x00011800011a7983 */ /* 0x000ea80000300800 */
[----:B------:R-:W2:Y:S04]  /*5f930*/  LDL.LU R27, [R1+0x11c] ;  /* 0x00011c00011b7983 */ /* 0x000ea80000300800 */
[----:B-1----:R-:W2:Y:S04]  /*5f940*/  LDL.LU R20, [R1+0x100] ;  /* 0x0001000001147983 */ /* 0x002ea80000300800 */
[----:B------:R-:W2:Y:S04]  /*5f950*/  LDL.LU R21, [R1+0x104] ;  /* 0x0001040001157983 */ /* 0x000ea80000300800 */
[----:B----4-:R-:W4:Y:S04]  /*5f960*/  LDL.LU R22, [R1+0x108] ;  /* 0x0001080001167983 */ /* 0x010f280000300800 */
[----:B------:R-:W4:Y:S01]  /*5f970*/  LDL.LU R23, [R1+0x10c] ;  /* 0x00010c0001177983 */ /* 0x000f220000300800 */
[C---:B------:R-:W-:Y:S03]  /*5f980*/  HMMA.1688.F32.TF32 R36, R184.reuse, R206, R36 ;  /* 0x000000ceb824723c */ /* 0x040fe60000081024 */
[----:B------:R-:W-:Y:S04]  /*5f990*/  LDS R16, [R252+0x1a100] ;  /* 0x01a10000fc107984 */ /* 0x000fe80000000800 */
[----:B------:R-:W-:Y:S01]  /*5f9a0*/  LDS R18, [R252+0x1b100] ;  /* 0x01b10000fc127984 */ /* 0x000fe20000000800 */
[C---:B------:R-:W-:Y:S03]  /*5f9b0*/  HMMA.1688.F32.TF32 R44, R184.reuse, R214, R44 ;  /* 0x000000d6b82c723c */ /* 0x040fe6000008102c */
[----:B------:R-:W-:Y:S04]  /*5f9c0*/  LDS R17, [R3+0x1a100] ;  /* 0x01a1000003117984 */ /* 0x000fe80000000800 */
[----:B------:R-:W1:Y:S01]  /*5f9d0*/  LDS R19, [R3+0x1b100] ;  /* 0x01b1000003137984 */ /* 0x000e620000000800 */
[C---:B------:R-:W-:Y:S08]  /*5f9e0*/  HMMA.1688.F32.TF32 R40, R184.reuse, R210, R40 ;  /* 0x000000d2b828723c */ /* 0x040ff00000081028 */
[C---:B------:R-:W-:Y:S08]  /*5f9f0*/  HMMA.1688.F32.TF32 R28, R184.reuse, R198, R28 ;  /* 0x000000c6b81c723c */ /* 0x040ff0000008101c */
[----:B------:R-:W-:Y:S01]  /*5fa00*/  HMMA.1688.F32.TF32 R32, R184, R202, R32 ;  /* 0x000000cab820723c */ /* 0x000fe20000081020 */
[----:B------:R-:W-:-:S02]  /*5fa10*/  IMAD.MOV.U32 R228, RZ, RZ, R39 ;  /* 0x000000ffffe47224 */ /* 0x000fc400078e0027 */
[----:B------:R-:W-:Y:S11]  /*5fa20*/  IMAD.MOV.U32 R229, RZ, RZ, R38 ;  /* 0x000000ffffe57224 */ /* 0x000ff600078e0026 */
[----:B------:R-:W-:Y:S02]  /*5fa30*/  @!UPT UIADD3 URZ, URZ, URZ, URZ ;  /* 0x0000003f3f3ff290 */ /* 0x000fe4000fffe03f */
[----:B------:R-:W-:Y:S01]  /*5fa40*/  MOV R189, R29 ;  /* 0x0000001d00bd7202 */ /* 0x000fe20000000f00 */
[----:B------:R-:W-:Y:S01]  /*5fa50*/  IMAD.MOV.U32 R188, RZ, RZ, R28 ;  /* 0x000000ffffbc7224 */ /* 0x000fe200078e001c */
[C---:B---3--:R-:W-:Y:S08]  /*5fa60*/  HMMA.1688.F32.TF32 R240, R184.reuse, R14, R248 ;  /* 0x0000000eb8f0723c */ /* 0x048ff000000810f8 */
[C---:B------:R-:W-:Y:S08]  /*5fa70*/  HMMA.1688.F32.TF32 R248, R184.reuse, R6, R64 ;  /* 0x00000006b8f8723c */ /* 0x040ff00000081040 */
[C---:B------:R-:W-:Y:S07]  /*5fa80*/  HMMA.1688.F32.TF32 R64, R184.reuse, R234, R56 ;  /* 0x000000eab840723c */ /* 0x040fee0000081038 */
[----:B------:R-:W-:Y:S04]  /*5fa90*/  STL.64 [R1+0x860], R240 ;  /* 0x000860f001007387 */ /* 0x000fe80000100a00 */
[----:B------:R3:W-:Y:S01]  /*5faa0*/  STL.64 [R1+0x868], R242 ;  /* 0x000868f201007387 */ /* 0x0007e20000100a00 */
[C---:B------:R-:W-:Y:S08]  /*5fab0*/  HMMA.1688.F32.TF32 R56, R184.reuse, R226, R48 ;  /* 0x000000e2b838723c */ /* 0x040ff00000081030 */
[C---:B---3--:R-:W-:Y:S08]  /*5fac0*/  HMMA.1688.F32.TF32 R240, R184.reuse, R238, R60 ;  /* 0x000000eeb8f0723c */ /* 0x048ff0000008103c */
[C---:B------:R-:W-:Y:S08]  /*5fad0*/  HMMA.1688.F32.TF32 R60, R184.reuse, R230, R52 ;  /* 0x000000e6b83c723c */ /* 0x040ff00000081034 */
[C---:B------:R-:W-:Y:S08]  /*5fae0*/  HMMA.1688.F32.TF32 R52, R184.reuse, R222, R108 ;  /* 0x000000deb834723c */ /* 0x040ff0000008106c */
[C---:B------:R-:W-:Y:S01]  /*5faf0*/  HMMA.1688.F32.TF32 R48, R184.reuse, R218, R104 ;  /* 0x000000dab830723c */ /* 0x040fe20000081068 */
[----:B------:R-:W-:Y:S04]  /*5fb00*/  STL.64 [R1+0x850], R248 ;  /* 0x000850f801007387 */ /* 0x000fe80000100a00 */
[----:B------:R-:W-:Y:S03]  /*5fb10*/  STL.64 [R1+0x858], R250 ;  /* 0x000858fa01007387 */ /* 0x000fe60000100a00 */
[----:B--2---:R-:W-:Y:S01]  /*5fb20*/  HMMA.1688.F32.TF32 R24, R184, R194, R24 ;  /* 0x000000c2b818723c */ /* 0x004fe20000081018 */
        /* <DEDUP_REMOVED lines=17> */
[----:B------:R2:W-:Y:S01]  /*5fc40*/  STL [R1+0x2494], R228 ;  /* 0x002494e401007387 */ /* 0x0005e20000100800 */
[----:B------:R-:W-:-:S03]  /*5fc50*/  MOV R193, R25 ;  /* 0x0000001900c17202 */ /* 0x000fc60000000f00 */
[----:B------:R3:W-:Y:S01]  /*5fc60*/  STL [R1+0x2490], R229 ;  /* 0x002490e501007387 */ /* 0x0007e20000100800 */
[----:B------:R-:W-:-:S03]  /*5fc70*/  IMAD.MOV.U32 R192, RZ, RZ, R24 ;  /* 0x000000ffffc07224 */ /* 0x000fc600078e0018 */
[----:B------:R-:W-:Y:S01]  /*5fc80*/  STL.64 [R1+0x7b0], R32 ;  /* 0x0007b02001007387 */ /* 0x000fe20000100a00 */
[----:B--2---:R-:W-:-:S03]  /*5fc90*/  IMAD.MOV.U32 R228, RZ, RZ, R30 ;  /* 0x000000ffffe47224 */ /* 0x004fc600078e001e */
[----:B------:R-:W-:Y:S01]  /*5fca0*/  STL.64 [R1+0x7b8], R34 ;  /* 0x0007b82201007387 */ /* 0x000fe20000100a00 */
[----:B---3--:R-:W-:-:S03]  /*5fcb0*/  IMAD.MOV.U32 R229, RZ, RZ, R31 ;  /* 0x000000ffffe57224 */ /* 0x008fc600078e001f */
[----:B------:R-:W-:Y:S04]  /*5fcc0*/  STL [R1+0x24a4], R189 ;  /* 0x0024a4bd01007387 */ /* 0x000fe80000100800 */
[----:B------:R-:W-:Y:S04]  /*5fcd0*/  STL [R1+0x24a0], R188 ;  /* 0x0024a0bc01007387 */ /* 0x000fe80000100800 */
[----:B------:R-:W-:Y:S04]  /*5fce0*/  STL [R1+0x249c], R228 ;  /* 0x00249ce401007387 */ /* 0x000fe80000100800 */
[----:B------:R-:W-:Y:S04]  /*5fcf0*/  STL [R1+0x2498], R229 ;  /* 0x002498e501007387 */ /* 0x000fe80000100800 */
[----:B------:R2:W-:Y:S04]  /*5fd00*/  STL.64 [R1+0x798], R26 ;  /* 0x0007981a01007387 */ /* 0x0005e80000100a00 */
[----:B------:R3:W-:Y:S04]  /*5fd10*/  STL [R1+0x24ac], R193 ;  /* 0x0024acc101007387 */ /* 0x0007e80000100800 */
[----:B------:R1:W-:Y:S04]  /*5fd20*/  STL [R1+0x24a8], R192 ;  /* 0x0024a8c001007387 */ /* 0x0003e80000100800 */
        /* <DEDUP_REMOVED lines=27> */
[----:B----4-:R-:W-:Y:S03]  /*5fee0*/  HMMA.1688.F32.TF32 R20, R184, R190, R20 ;  /* 0x000000beb814723c */ /* 0x010fe60000081014 */
[----:B------:R-:W4:Y:S04]  /*5fef0*/  LDL.LU R35, [R1+0x34c] ;  /* 0x00034c0001237983 */ /* 0x000f280000300800 */
[----:B------:R-:W4:Y:S04]  /*5ff00*/  LDL.LU R28, [R1+0x330] ;  /* 0x00033000011c7983 */ /* 0x000f280000300800 */
[----:B------:R-:W4:Y:S04]  /*5ff10*/  LDL.LU R29, [R1+0x334] ;  /* 0x00033400011d7983 */ /* 0x000f280000300800 */
[----:B------:R-:W4:Y:S04]  /*5ff20*/  LDL.LU R30, [R1+0x338] ;  /* 0x00033800011e7983 */ /* 0x000f280000300800 */
[----:B------:R-:W4:Y:S05]  /*5ff30*/  LDL.LU R31, [R1+0x33c] ;  /* 0x00033c00011f7983 */ /* 0x000f2a0000300800 */
[----:B------:R-:W-:-:S02]  /*5ff40*/  IMAD.MOV.U32 R196, RZ, RZ, R20 ;  /* 0x000000ffffc47224 */ /* 0x000fc400078e0014 */
[----:B------:R-:W-:Y:S01]  /*5ff50*/  IMAD.MOV.U32 R197, RZ, RZ, R21 ;  /* 0x000000ffffc57224 */ /* 0x000fe200078e0015 */
[----:B------:R-:W4:Y:S01]  /*5ff60*/  LDL.LU R20, [R1+0x310] ;  /* 0x0003100001147983 */ /* 0x000f220000300800 */
[----:B------:R-:W-:Y:S01]  /*5ff70*/  IMAD.MOV.U32 R228, RZ, RZ, R22 ;  /* 0x000000ffffe47224 */ /* 0x000fe200078e0016 */
[----:B------:R-:W-:Y:S02]  /*5ff80*/  MOV R229, R23 ;  /* 0x0000001700e57202 */ /* 0x000fe40000000f00 */
[----:B------:R-:W4:Y:S04]  /*5ff90*/  LDL.LU R21, [R1+0x314] ;  /* 0x0003140001157983 */ /* 0x000f280000300800 */
[----:B------:R-:W4:Y:S04]  /*5ffa0*/  LDL.LU R22, [R1+0x318] ;  /* 0x0003180001167983 */ /* 0x000f280000300800 */
[----:B------:R-:W4:Y:S01]  /*5ffb0*/  LDL.LU R23, [R1+0x31c] ;  /* 0x00031c0001177983 */ /* 0x000f220000300800 */
[----:B---3--:R-:W-:Y:S03]  /*5ffc0*/  HMMA.1688.F32.TF32 R48, R184, R10, R108 ;  /* 0x0000000ab830723c */ /* 0x008fe6000008106c */
[----:B------:R-:W-:Y:S04]  /*5ffd0*/  LDS R184, [R252+0x1a180] ;  /* 0x01a18000fcb87984 */ /* 0x000fe80000000800 */
[----:B------:R-:W-:Y:S04]  /*5ffe0*/  LDS R186, [R252+0x1b180] ;  /* 0x01b18000fcba7984 */ /* 0x000fe80000000800 */
[----:B------:R-:W-:Y:S04]  /*5fff0*/  LDS R185, [R3+0x1a180] ;  /* 0x01a1800003b97984 */ /* 0x000fe80000000800 */
[----:B------:R-:W3:Y:S09]  /*60000*/  LDS R187, [R3+0x1b180] ;  /* 0x01b1800003bb7984 */ /* 0x000ef20000000800 */
[----:B------:R-:W-:Y:S01]  /*60010*/  IMAD.MOV.U32 R193, RZ, RZ, R48 ;  /* 0x000000ffffc17224 */ /* 0x000fe200078e0030 */
[----:B------:R-:W-:Y:S01]  /*60020*/  MOV R188, R51 ;  /* 0x0000003300bc7202 */ /* 0x000fe20000000f00 */
[----:B-1----:R-:W-:-:S02]  /*60030*/  IMAD.MOV.U32 R192, RZ, RZ, R49 ;  /* 0x000000ffffc07224 */ /* 0x002fc400078e0031 */
[----:B------:R-:W-:Y:S02]  /*60040*/  IMAD.MOV.U32 R189, RZ, RZ, R50 ;  /* 0x000000ffffbd7224 */ /* 0x000fe400078e0032 */
[C---:B--2---:R-:W-:Y:S08]  /*60050*/  HMMA.1688.F32.TF32 R48, R16.reuse, R14, R104 ;  /* 0x0000000e1030723c */ /* 0x044ff00000081068 */
[C---:B------:R-:W-:Y:S11]  /*60060*/  HMMA.1688.F32.TF32 R44, R16.reuse, R6, R44 ;  /* 0x00000006102c723c */ /* 0x040ff6000008102c */
[----:B------:R-:W-:Y:S04]  /*60070*/  @!UPT UIADD3 URZ, URZ, URZ, URZ ;  /* 0x0000003f3f3ff290 */ /* 0x000fe8000fffe03f */
[----:B------:R-:W-:Y:S01]  /*60080*/  STL.64 [R1+0x778], R50 ;  /* 0x0007783201007387 */ /* 0x000fe20000100a00 */
[C---:B------:R-:W-:Y:S08]  /*60090*/  HMMA.1688.F32.TF32 R36, R16.reuse, R234, R36 ;  /* 0x000000ea1024723c */ /* 0x040ff00000081024 */
[C---:B----4-:R-:W-:Y:S08]  /*600a0*/  HMMA.1688.F32.TF32 R32, R16.reuse, R230, R32 ;  /* 0x000000e61020723c */ /* 0x050ff00000081020 */
[----:B------:R-:W-:Y:S01]  /*600b0*/  HMMA.1688.F32.TF32 R28, R16, R226, R28 ;  /* 0x000000e2101c723c */ /* 0x000fe2000008101c */
[----:B------:R-:W-:Y:S06]  /*600c0*/  STL.64 [R1+0x768], R46 ;  /* 0x0007682e01007387 */ /* 0x000fec0000100a00 */
[----:B------:R-:W-:Y:S08]  /*600d0*/  STL.64 [R1+0x748], R38 ;  /* 0x0007482601007387 */ /* 0x000ff00000100a00 */
[----:B------:R-:W-:Y:S08]  /*600e0*/  STL.64 [R1+0x738], R34 ;  /* 0x0007382201007387 */ /* 0x000ff00000100a00 */
[----:B------:R1:W-:Y:S01]  /*600f0*/  STL.64 [R1+0x728], R30 ;  /* 0x0007281e01007387 */ /* 0x0003e20000100a00 */
[----:B------:R-:W-:-:S02]  /*60100*/  IMAD.MOV.U32 R224, RZ, RZ, R28 ;  /* 0x000000ffffe07224 */ /* 0x000fc400078e001c */
[----:B------:R-:W-:Y:S02]  /*60110*/  IMAD.MOV.U32 R225, RZ, RZ, R29 ;  /* 0x000000ffffe17224 */ /* 0x000fe400078e001d */
[C---:B-1----:R-:W-:Y:S08]  /*60120*/  HMMA.1688.F32.TF32 R28, R16.reuse, R222, R24 ;  /* 0x000000de101c723c */ /* 0x042ff00000081018 */
[----:B------:R-:W-:Y:S01]  /*60130*/  HMMA.1688.F32.TF32 R24, R16, R218, R20 ;  /* 0x000000da1018723c */ /* 0x000fe20000081014 */
[----:B------:R-:W2:Y:S11]  /*60140*/  LDL.LU R20, [R1+0x280] ;  /* 0x0002800001147983 */ /* 0x000eb60000300800 */
[----:B------:R-:W-:Y:S03]  /*60150*/  @!UPT UIADD3 URZ, URZ, URZ, URZ ;  /* 0x0000003f3f3ff290 */ /* 0x000fe6000fffe03f */
[----:B------:R-:W-:Y:S04]  /*60160*/  STL.64 [R1+0x710], R28 ;  /* 0x0007101c01007387 */ /* 0x000fe80000100a00 */
[----:B------:R-:W-:Y:S04]  /*60170*/  STL.64 [R1+0x718], R30 ;  /* 0x0007181e01007387 */ /* 0x000fe80000100a00 */
[----:B------:R1:W-:Y:S04]  /*60180*/  STL.64 [R1+0x700], R24 ;  /* 0x0007001801007387 */ /* 0x0003e80000100a00 */
[----:B------:R4:W-:Y:S04]  /*60190*/  STL.64 [R1+0x708], R26 ;  /* 0x0007081a01007387 */ /* 0x0009e80000100a00 */
        /* <DEDUP_REMOVED lines=10> */
[----:B------:R-:W4:Y:S01]  /*60240*/  LDL.LU R243, [R1+0x20c] ;  /* 0x00020c0001f37983 */ /* 0x000f220000300800 */
[----:B------:R-:W-:-:S03]  /*60250*/  IMAD.MOV.U32 R204, RZ, RZ, R48 ;  /* 0x000000ffffcc7224 */ /* 0x000fc600078e0030 */
[----:B------:R-:W2:Y:S01]  /*60260*/  LDL.LU R108, [R1+0x220] ;  /* 0x00022000016c7983 */ /* 0x000ea20000300800 */
[----:B------:R-:W-:-:S03]  /*60270*/  IMAD.MOV.U32 R205, RZ, RZ, R49 ;  /* 0x000000ffffcd7224 */ /* 0x000fc600078e0031 */
        /* <DEDUP_REMOVED lines=27> */
[----:B------:R-:W-:Y:S01]  /*60430*/  HMMA.1688.F32.TF32 R40, R16, R238, R40 ;  /* 0x000000ee1028723c */ /* 0x000fe20000081028 */
[----:B------:R-:W-:Y:S01]  /*60440*/  IMAD.MOV.U32 R220, RZ, RZ, R32 ;  /* 0x000000ffffdc7224 */ /* 0x000fe200078e0020 */
[----:B------:R-:W-:Y:S01]  /*60450*/  MOV R221, R33 ;  /* 0x0000002100dd7202 */ /* 0x000fe20000000f00 */
[----:B------:R-:W3:Y:S01]  /*60460*/  LDL.LU R32, [R1+0x2b0] ;  /* 0x0002b00001207983 */ /* 0x000ee20000300800 */
[----:B------:R-:W-:-:S03]  /*60470*/  IMAD.MOV.U32 R216, RZ, RZ, R36 ;  /* 0x000000ffffd87224 */ /* 0x000fc600078e0024 */
[----:B------:R-:W3:Y:S01]  /*60480*/  LDL.LU R33, [R1+0x2b4] ;  /* 0x0002b40001217983 */ /* 0x000ee20000300800 */
[----:B------:R-:W-:-:S03]  /*60490*/  IMAD.MOV.U32 R217, RZ, RZ, R37 ;  /* 0x000000ffffd97224 */ /* 0x000fc600078e0025 */
[----:B------:R-:W3:Y:S04]  /*604a0*/  LDL.LU R34, [R1+0x2b8] ;  /* 0x0002b80001227983 */ /* 0x000ee80000300800 */
[----:B------:R-:W3:Y:S01]  /*604b0*/  LDL.LU R35, [R1+0x2bc] ;  /* 0x0002bc0001237983 */ /* 0x000ee20000300800 */
[----:B------:R-:W-:-:S03]  /*604c0*/  IMAD.MOV.U32 R208, RZ, RZ, R44 ;  /* 0x000000ffffd07224 */ /* 0x000fc600078e002c */
[----:B------:R-:W3:Y:S01]  /*604d0*/  LDL.LU R36, [R1+0x2d0] ;  /* 0x0002d00001247983 */ /* 0x000ee20000300800 */
[----:B------:R-:W-:-:S03]  /*604e0*/  MOV R209, R45 ;  /* 0x0000002d00d17202 */ /* 0x000fc60000000f00 */
        /* <DEDUP_REMOVED lines=25> */
[C---:B---3--:R-:W-:Y:S08]  /*60680*/  HMMA.1688.F32.TF32 R48, R16.reuse, R198, R48 ;  /* 0x000000c61030723c */ /* 0x048ff00000081030 */
[C---:B------:R-:W-:Y:S08]  /*60690*/  HMMA.1688.F32.TF32 R52, R16.reuse, R202, R52 ;  /* 0x000000ca1034723c */ /* 0x040ff00000081034 */
[C---:B------:R-:W-:Y:S08]  /*606a0*/  HMMA.1688.F32.TF32 R60, R16.reuse, R210, R60 ;  /* 0x000000d2103c723c */ /* 0x040ff0000008103c */
[C---:B------:R-:W-:Y:S08]  /*606b0*/  HMMA.1688.F32.TF32 R64, R16.reuse, R214, R64 ;  /* 0x000000d61040723c */ /* 0x040ff00000081040 */
[C---:B------:R-:W-:Y:S11]  /*606c0*/  HMMA.1688.F32.TF32 R56, R16.reuse, R206, R56 ;  /* 0x000000ce1038723c */ /* 0x040ff60000081038 */
[----:B------:R-:W-:Y:S04]  /*606d0*/  @!UPT UIADD3 URZ, URZ, URZ, URZ ;  /* 0x0000003f3f3ff290 */ /* 0x000fe8000fffe03f */
[----:B------:R-:W-:Y:S04]  /*606e0*/  STL.64 [R1+0x6f0], R64 ;  /* 0x0006f04001007387 */ /* 0x000fe80000100a00 */
[----:B------:R1:W-:Y:S01]  /*606f0*/  STL.64 [R1+0x6f8], R66 ;  /* 0x0006f84201007387 */ /* 0x0003e20000100a00 */
[----:B------:R-:W-:Y:S03]  /*60700*/  HMMA.1688.F32.TF32 R104, R16, R190, R104 ;  /* 0x000000be1068723c */ /* 0x000fe60000081068 */
        /* <DEDUP_REMOVED lines=8> */
[----:B------:R-:W3:Y:S04]  /*60790*/  LDS R19, [R3+0x1b200] ;  /* 0x01b2000003137984 */ /* 0x000ee80000000800 */
        /* <DEDUP_REMOVED lines=22> */
[----:B------:R1:W-:Y:S04]  /*60900*/  STL [R1+0x248c], R240 ;  /* 0x00248cf001007387 */ /* 0x0003e80000100800 */
[----:B------:R1:W-:Y:S04]  /*60910*/  STL [R1+0x2488], R241 ;  /* 0x002488f101007387 */ /* 0x0003e80000100800 */
[----:B------:R1:W-:Y:S04]  /*60920*/  STL [R1+0x2484], R242 ;  /* 0x002484f201007387 */ /* 0x0003e80000100800 */
[----:B------:R1:W-:Y:S04]  /*60930*/  STL [R1+0x2480], R243 ;  /* 0x002480f301007387 */ /* 0x0003e80000100800 */
[----:B-1----:R-:W2:Y:S04]  /*60940*/  LDL.LU R240, [R1+0x2c0] ;  /* 0x0002c00001f07983 */ /* 0x002ea80000300800 */
[----:B------:R-:W2:Y:S04]  /*60950*/  LDL.LU R241, [R1+0x2c4] ;  /* 0x0002c40001f17983 */ /* 0x000ea80000300800 */
[----:B------:R-:W2:Y:S04]  /*60960*/  LDL.LU R242, [R1+0x2c8] ;  /* 0x0002c80001f27983 */ /* 0x000ea80000300800 */
[----:B------:R-:W2:Y:S01]  /*60970*/  LDL.LU R243, [R1+0x2cc] ;  /* 0x0002cc0001f37983 */ /* 0x000ea20000300800 */
[C---:B------:R-:W-:Y:S08]  /*60980*/  HMMA.1688.F32.TF32 R44, R184.reuse, R14, R44 ;  /* 0x0000000eb82c723c */ /* 0x040ff0000008102c */
[C---:B------:R-:W-:Y:S08]  /*60990*/  HMMA.1688.F32.TF32 R40, R184.reuse, R6, R40 ;  /* 0x00000006b828723c */ /* 0x040ff00000081028 */
[C---:B------:R-:W-:Y:S08]  /*609a0*/  HMMA.1688.F32.TF32 R36, R184.reuse, R238, R36 ;  /* 0x000000eeb824723c */ /* 0x040ff00000081024 */
[----:B------:R-:W-:Y:S01]  /*609b0*/  HMMA.1688.F32.TF32 R28, R184, R226, R28 ;  /* 0x000000e2b81c723c */ /* 0x000fe2000008101c */
[----:B------:R1:W-:Y:S01]  /*609c0*/  STL.64 [R1+0x688], R46 ;  /* 0x0006882e01007387 */ /* 0x0003e20000100a00 */
[----:B------:R-:W-:Y:S01]  /*609d0*/  IMAD.MOV.U32 R232, RZ, RZ, R44 ;  /* 0x000000ffffe87224 */ /* 0x000fe200078e002c */
[----:B------:R-:W-:-:S05]  /*609e0*/  MOV R233, R45 ;  /* 0x0000002d00e97202 */ /* 0x000fca0000000f00 */
        /* <DEDUP_REMOVED lines=12> */
[----:B--2---:R-:W-:Y:S11]  /*60ab0*/  HMMA.1688.F32.TF32 R240, R184, R234, R240 ;  /* 0x000000eab8f0723c */ /* 0x004ff600000810f0 */
[----:B------:R-:W-:Y:S11]  /*60ac0*/  @!UPT UIADD3 URZ, URZ, URZ, URZ ;  /* 0x0000003f3f3ff290 */ /* 0x000ff6000fffe03f */
[----:B------:R-:W-:Y:S01]  /*60ad0*/  @!UPT UIADD3 URZ, URZ, URZ, URZ ;  /* 0x0000003f3f3ff290 */ /* 0x000fe2000fffe03f */
[----:B------:R1:W-:Y:S04]  /*60ae0*/  STL.64 [R1+0x650], R240 ;  /* 0x000650f001007387 */ /* 0x0003e80000100a00 */
[----:B------:R2:W-:Y:S04]  /*60af0*/  STL.64 [R1+0x658], R242 ;  /* 0x000658f201007387 */ /* 0x0005e80000100a00 */
[----:B------:R4:W-:Y:S01]  /*60b00*/  STL [R1+0x370], R32 ;  /* 0x0003702001007387 */ /* 0x0009e20000100800 */
[----:B-1----:R-:W-:Y:S02]  /*60b10*/  IMAD.MOV.U32 R241, RZ, RZ, R34 ;  /* 0x000000fffff17224 */ /* 0x002fe400078e0022 */
[----:B------:R-:W-:-:S02]  /*60b20*/  IMAD.MOV.U32 R240, RZ, RZ, R33 ;  /* 0x000000fffff07224 */ /* 0x000fc400078e0021 */
[----:B--2---:R-:W-:Y:S02]  /*60b30*/  IMAD.MOV.U32 R242, RZ, RZ, R35 ;  /* 0x000000fffff27224 */ /* 0x004fe400078e0023 */
[----:B------:R-:W2:Y:S01]  /*60b40*/  LDL.LU.64 R34, [R1+0x2538] ;  /* 0x0025380001227983 */ /* 0x000ea20000300a00 */
[----:B------:R-:W-:-:S03]  /*60b50*/  MOV R243, R28 ;  /* 0x0000001c00f37202 */ /* 0x000fc60000000f00 */
[----:B----4-:R-:W2:Y:S04]  /*60b60*/  LDL.LU.64 R32, [R1+0x2530] ;  /* 0x0025300001207983 */ /* 0x010ea80000300a00 */
[----:B------:R-:W-:Y:S04]  /*60b70*/  STL [R1+0x2d4], R29 ;  /* 0x0002d41d01007387 */ /* 0x000fe80000100800 */
        /* <DEDUP_REMOVED lines=15> */
[----:B------:R2:W-:Y:S01]  /*60c70*/  STL.64 [R1+0x348], R250 ;  /* 0x000348fa01007387 */ /* 0x0005e20000100a00 */
[C---:B----4-:R-:W-:Y:S08]  /*60c80*/  HMMA.1688.F32.TF32 R28, R184.reuse, R202, R28 ;  /* 0x000000cab81c723c */ /* 0x050ff0000008101c */
[C---:B--2---:R-:W-:Y:S08]  /*60c90*/  HMMA.1688.F32.TF32 R248, R184.reuse, R210, R20 ;  /* 0x000000d2b8f8723c */ /* 0x044ff00000081014 */
        /* <DEDUP_REMOVED lines=8> */
[C---:B---3--:R-:W-:Y:S03]  /*60d20*/  HMMA.1688.F32.TF32 R20, R184.reuse, R194, R36 ;  /* 0x000000c2b814723c */ /* 0x048fe60000081024 */
[----:B------:R-:W-:Y:S04]  /*60d30*/  STL.64 [R1+0x300], R24 ;  /* 0x0003001801007387 */ /* 0x000fe80000100a00 */
[----:B------:R2:W-:Y:S01]  /*60d40*/  STL.64 [R1+0x308], R26 ;  /* 0x0003081a01007387 */ /* 0x0005e20000100a00 */
[C---:B-1----:R-:W-:Y:S08]  /*60d50*/  HMMA.1688.F32.TF32 R28, R184.reuse, R190, R40 ;  /* 0x000000beb81c723c */ /* 0x042ff00000081028 */
[----:B--2---:R-:W-:Y:S07]  /*60d60*/  HMMA.1688.F32.TF32 R24, R184, R10, R44 ;  /* 0x0000000ab818723c */ /* 0x004fee000008102c */
[----:B------:R-:W-:Y:S01]  /*60d70*/  STL.64 [R1+0x2f0], R20 ;  /* 0x0002f01401007387 */ /* 0x000fe20000100a00 */
[----:B------:R-:W-:Y:S03]  /*60d80*/  HMMA.1688.F32.TF32 R32, R16, R14, R104 ;  /* 0x0000000e1020723c */ /* 0x000fe60000081068 */
[----:B------:R-:W-:Y:S04]  /*60d90*/  STL.64 [R1+0x2f8], R22 ;  /* 0x0002f81601007387 */ /* 0x000fe80000100a00 */
[----:B------:R-:W-:Y:S04]  /*60da0*/  STL.64 [R1+0x2c0], R28 ;  /* 0x0002c01c01007387 */ /* 0x000fe80000100a00 */
[----:B------:R-:W-:Y:S01]  /*60db0*/  STL.64 [R1+0x2c8], R30 ;  /* 0x0002c81e01007387 */ /* 0x000fe20000100a00 */
[----:B------:R-:W-:-:S02]  /*60dc0*/  IMAD.MOV.U32 R248, RZ, RZ, R100 ;  /* 0x000000fffff87224 */ /* 0x000fc400078e0064 */
[----:B------:R-:W-:Y:S01]  /*60dd0*/  IMAD.MOV.U32 R249, RZ, RZ, R101 ;  /* 0x000000fffff97224 */ /* 0x000fe200078e0065 */
[----:B------:R-:W-:Y:S01]  /*60de0*/  MOV R251, R103 ;  /* 0x0000006700fb7202 */ /* 0x000fe20000000f00 */
[----:B------:R-:W-:Y:S04]  /*60df0*/  STL.64 [R1+0x2b0], R24 ;  /* 0x0002b01801007387 */ /* 0x000fe80000100a00 */
[----:B------:R1:W-:Y:S01]  /*60e00*/  STL.64 [R1+0x2b8], R26 ;  /* 0x0002b81a01007387 */ /* 0x0003e20000100a00 */
[----:B------:R-:W-:-:S03]  /*60e10*/  IMAD.MOV.U32 R250, RZ, RZ, R102 ;  /* 0x000000fffffa7224 */ /* 0x000fc600078e0066 */
[----:B------:R-:W-:Y:S04]  /*60e20*/  LDS R20, [R252+0x1a280] ;  /* 0x01a28000fc147984 */ /* 0x000fe80000000800 */
[----:B------:R-:W-:Y:S01]  /*60e30*/  LDS R22, [R252+0x1b280] ;  /* 0x01b28000fc167984 */ /* 0x000fe20000000800 */
[C---:B-1----:R-:W-:Y:S03]  /*60e40*/  HMMA.1688.F32.TF32 R24, R16.reuse, R6, R108 ;  /* 0x000000061018723c */ /* 0x042fe6000008106c */
[----:B------:R-:W-:Y:S04]  /*60e50*/  STL.64 [R1+0x640], R32 ;  /* 0x0006402001007387 */ /* 0x000fe80000100a00 */
[----:B------:R1:W-:Y:S01]  /*60e60*/  STL.64 [R1+0x648], R34 ;  /* 0x0006482201007387 */ /* 0x0003e20000100a00 */
[C---:B------:R-:W-:Y:S03]  /*60e70*/  HMMA.1688.F32.TF32 R28, R16.reuse, R238, R48 ;  /* 0x000000ee101c723c */ /* 0x040fe60000081030 */
[----:B------:R-:W-:Y:S04]  /*60e80*/  LDS R21, [R3+0x1a280] ;  /* 0x01a2800003157984 */ /* 0x000fe80000000800 */
[----:B------:R-:W3:Y:S01]  /*60e90*/  LDS R23, [R3+0x1b280] ;  /* 0x01b2800003177984 */ /* 0x000ee20000000800 */
        /* <DEDUP_REMOVED lines=31> */
[----:B------:R1:W-:Y:S04]  /*61090*/  STL.64 [R1+0x590], R28 ;  /* 0x0005901c01007387 */ /* 0x0003e80000100a00 */
[----:B------:R3:W-:Y:S04]  /*610a0*/  STL.64 [R1+0x598], R30 ;  /* 0x0005981e01007387 */ /* 0x0007e80000100a00 */
[----:B------:R4:W-:Y:S01]  /*610b0*/  STL.64 [R1+0x580], R32 ;  /* 0x0005802001007387 */ /* 0x0009e20000100a00 */
[----:B-1----:R-:W-:-:S03]  /*610c0*/  IMAD.MOV.U32 R28, RZ, RZ, R176 ;  /* 0x000000ffff1c7224 */ /* 0x002fc600078e00b0 */
[----:B------:R1:W-:Y:S01]  /*610d0*/  STL.64 [R1+0x588], R34 ;  /* 0x0005882201007387 */ /* 0x0003e20000100a00 */
[----:B------:R-:W-:-:S03]  /*610e0*/  IMAD.MOV.U32 R29, RZ, RZ, R177 ;  /* 0x000000ffff1d7224 */ /* 0x000fc600078e00b1 */
[----:B------:R-:W2:Y:S01]  /*610f0*/  LDL.LU R176, [R1+0x24fc] ;  /* 0x0024fc0001b07983 */ /* 0x000ea20000300800 */
[----:B---3--:R-:W-:Y:S01]  /*61100*/  IMAD.MOV.U32 R30, RZ, RZ, R178 ;  /* 0x000000ffff1e7224 */ /* 0x008fe200078e00b2 */
[----:B------:R-:W-:Y:S02]  /*61110*/  MOV R31, R179 ;  /* 0x000000b3001f7202 */ /* 0x000fe40000000f00 */
[----:B------:R-:W-:Y:S04]  /*61120*/  STL.64 [R1+0x570], R24 ;  /* 0x0005701801007387 */ /* 0x000fe80000100a00 */
[----:B------:R-:W-:Y:S04]  /*61130*/  STL.64 [R1+0x578], R26 ;  /* 0x0005781a01007387 */ /* 0x000fe80000100a00 */
[----:B------:R-:W2:Y:S04]  /*61140*/  LDL.LU R177, [R1+0x24f8] ;  /* 0x0024f80001b17983 */ /* 0x000ea80000300800 */
[----:B------:R-:W2:Y:S04]  /*61150*/  LDL.LU R178, [R1+0x24f4] ;  /* 0x0024f40001b27983 */ /* 0x000ea80000300800 */
        /* <DEDUP_REMOVED lines=8> */
[----:B------:R-:W4:Y:S01]  /*611e0*/  LDL.LU R103, [R1+0x24e0] ;  /* 0x0024e00001677983 */ /* 0x000f220000300800 */
[C---:B------:R-:W-:Y:S03]  /*611f0*/  HMMA.1688.F32.TF32 R44, R20.reuse, R238, R172 ;  /* 0x000000ee142c723c */ /* 0x040fe600000810ac */
[----:B------:R-:W-:Y:S04]  /*61200*/  LDS R24, [R252+0x1a300] ;  /* 0x01a30000fc187984 */ /* 0x000fe80000000800 */
[----:B------:R-:W-:Y:S01]  /*61210*/  LDS R26, [R252+0x1b300] ;  /* 0x01b30000fc1a7984 */ /* 0x000fe20000000800 */
[-C--:B------:R-:W-:Y:S03]  /*61220*/  HMMA.1688.F32.TF32 R40, R20, R234.reuse, R112 ;  /* 0x000000ea1428723c */ /* 0x080fe60000081070 */
[----:B------:R-:W-:Y:S04]  /*61230*/  LDS R25, [R3+0x1a300] ;  /* 0x01a3000003197984 */ /* 0x000fe80000000800 */
[----:B------:R-:W1:Y:S02]  /*61240*/  LDS R27, [R3+0x1b300] ;  /* 0x01b30000031b7984 */ /* 0x000e640000000800 */
[----:B-1----:R-:W-:Y:S08]  /*61250*/  HMMA.1688.F32.TF32 R28, R24, R234, R28 ;  /* 0x000000ea181c723c */ /* 0x002ff0000008101c */
[C---:B--2---:R-:W-:Y:S08]  /*61260*/  HMMA.1688.F32.TF32 R36, R16.reuse, R190, R176 ;  /* 0x000000be1024723c */ /* 0x044ff000000810b0 */
[----:B------:R-:W-:Y:S11]  /*61270*/  HMMA.1688.F32.TF32 R16, R16, R10, R96 ;  /* 0x0000000a1010723c */ /* 0x000ff60000081060 */
[----:B------:R-:W-:Y:S04]  /*61280*/  @!UPT UIADD3 URZ, URZ, URZ, URZ ;  /* 0x0000003f3f3ff290 */ /* 0x000fe8000fffe03f */
[----:B------:R-:W-:Y:S04]  /*61290*/  STL.64 [R1+0x560], R36 ;  /* 0x0005602401007387 */ /* 0x000fe80000100a00 */
[----:B------:R4:W-:Y:S02]  /*612a0*/  STL.64 [R1+0x568], R38 ;  /* 0x0005682601007387 */ /* 0x0009e40000100a00 */
[----:B----4-:R-:W-:Y:S02]  /*612b0*/  HMMA.1688.F32.TF32 R36, R20, R14, R100 ;  /* 0x0000000e1424723c */ /* 0x010fe40000081064 */
[----:B------:R-:W-:Y:S04]  /*612c0*/  STL.64 [R1+0x380], R16 ;  /* 0x0003801001007387 */ /* 0x000fe80000100a00 */
[----:B------:R-:W-:Y:S02]  /*612d0*/  STL.64 [R1+0x388], R18 ;  /* 0x0003881201007387 */ /* 0x000fe40000100a00 */
[----:B---3--:R-:W-:Y:S02]  /*612e0*/  HMMA.1688.F32.TF32 R32, R24, R238, R32 ;  /* 0x000000ee1820723c */ /* 0x008fe40000081020 */
[----:B------:R-:W-:Y:S04]  /*612f0*/  LDS R16, [R252+0x1a380] ;  /* 0x01a38000fc107984 */ /* 0x000fe80000000800 */
[----:B------:R-:W-:Y:S04]  /*61300*/  LDS R18, [R252+0x1b380] ;  /* 0x01b38000fc127984 */ /* 0x000fe80000000800 */
[----:B------:R-:W-:Y:S04]  /*61310*/  LDS R17, [R3+0x1a380] ;  /* 0x01a3800003117984 */ /* 0x000fe80000000800 */
[----:B------:R-:W1:Y:S04]  /*61320*/  LDS R19, [R3+0x1b380] ;  /* 0x01b3800003137984 */ /* 0x000e680000000800 */
        /* <DEDUP_REMOVED lines=22> */
[----:B------:R-:W-:Y:S05]  /*61490*/  STL.64 [R1+0x9d0], R36 ;  /* 0x0009d02401007387 */ /* 0x000fea0000100a00 */
[C---:B---3--:R-:W-:Y:S01]  /*614a0*/  HMMA.1688.F32.TF32 R40, R20.reuse, R210, R136 ;  /* 0x000000d21428723c */ /* 0x048fe20000081088 */
[----:B------:R2:W-:Y:S04]  /*614b0*/  STL.64 [R1+0x9d8], R38 ;  /* 0x0009d82601007387 */ /* 0x0005e80000100a00 */
[----:B------:R-:W-:Y:S04]  /*614c0*/  LDS R136, [R252+0x1c000] ;  /* 0x01c00000fc887984 */ /* 0x000fe80000000800 */
[----:B------:R-:W-:Y:S01]  /*614d0*/  LDS R138, [R252+0x1d000] ;  /* 0x01d00000fc8a7984 */ /* 0x000fe20000000800 */
[C---:B--2---:R-:W-:Y:S05]  /*614e0*/  HMMA.1688.F32.TF32 R36, R20.reuse, R206, R140 ;  /* 0x000000ce1424723c */ /* 0x044fea000008108c */
[----:B------:R-:W-:Y:S04]  /*614f0*/  STL.64 [R1+0x9c0], R44 ;  /* 0x0009c02c01007387 */ /* 0x000fe80000100a00 */
[----:B------:R2:W-:Y:S04]  /*61500*/  STL.64 [R1+0x9c8], R46 ;  /* 0x0009c82e01007387 */ /* 0x0005e80000100a00 */
[----:B------:R-:W-:Y:S04]  /*61510*/  STL.64 [R1+0x9b0], R40 ;  /* 0x0009b02801007387 */ /* 0x000fe80000100a00 */
[----:B------:R3:W-:Y:S01]  /*61520*/  STL.64 [R1+0x9b8], R42 ;  /* 0x0009b82a01007387 */ /* 0x0007e20000100a00 */
[C---:B--2---:R-:W-:Y:S03]  /*61530*/  HMMA.1688.F32.TF32 R44, R20.reuse, R202, R144 ;  /* 0x000000ca142c723c */ /* 0x044fe60000081090 */
[----:B------:R-:W-:Y:S04]  /*61540*/  LDS R137, [R3+0x1c000] ;  /* 0x01c0000003897984 */ /* 0x000fe80000000800 */
[----:B------:R-:W-:Y:S01]  /*61550*/  LDS R139, [R3+0x1d000] ;  /* 0x01d00000038b7984 */ /* 0x000fe20000000800 */
[C---:B---3--:R-:W-:Y:S03]  /*61560*/  HMMA.1688.F32.TF32 R40, R20.reuse, R198, R148 ;  /* 0x000000c61428723c */ /* 0x048fe60000081094 */
[----:B------:R-:W-:Y:S04]  /*61570*/  STL.64 [R1+0x9a0], R36 ;  /* 0x0009a02401007387 */ /* 0x000fe80000100a00 */
[----:B------:R2:W-:Y:S02]  /*61580*/  STL.64 [R1+0x9a8], R38 ;  /* 0x0009a82601007387 */ /* 0x0005e40000100a00 */
[C---:B--2---:R-:W-:Y:S06]  /*61590*/  HMMA.1688.F32.TF32 R36, R20.reuse, R194, R152 ;  /* 0x000000c21424723c */ /* 0x044fec0000081098 */
[----:B------:R-:W-:Y:S04]  /*615a0*/  STL.64 [R1+0x990], R44 ;  /* 0x0009902c01007387 */ /* 0x000fe80000100a00 */
[----:B------:R2:W-:Y:S04]  /*615b0*/  STL.64 [R1+0x998], R46 ;  /* 0x0009982e01007387 */ /* 0x0005e80000100a00 */
[----:B------:R-:W-:Y:S04]  /*615c0*/  STL.64 [R1+0x980], R40 ;  /* 0x0009802801007387 */ /* 0x000fe80000100a00 */
[----:B------:R3:W-:Y:S01]  /*615d0*/  STL.64 [R1+0x988], R42 ;  /* 0x0009882a01007387 */ /* 0x0007e20000100a00 */
[C---:B--2---:R-:W-:Y:S04]  /*615e0*/  HMMA.1688.F32.TF32 R44, R20.reuse, R190, R156 ;  /* 0x000000be142c723c */ /* 0x044fe8000008109c */
[----:B------:R-:W-:Y:S04]  /*615f0*/  STL.64 [R1+0x970], R36 ;  /* 0x0009702401007387 */ /* 0x000fe80000100a00 */
[----:B---3--:R-:W-:Y:S01]  /*61600*/  HMMA.1688.F32.TF32 R40, R20, R10, R160 ;  /* 0x0000000a1428723c */ /* 0x008fe200000810a0 */
[----:B------:R2:W-:Y:S07]  /*61610*/  STL.64 [R1+0x978], R38 ;  /* 0x0009782601007387 */ /* 0x0005ee0000100a00 */
[C---:B------:R-:W-:Y:S08]  /*61620*/  HMMA.1688.F32.TF32 R20, R24.reuse, R6, R168 ;  /* 0x000000061814723c */ /* 0x040ff000000810a8 */
[C---:B--2---:R-:W-:Y:S01]  /*61630*/  HMMA.1688.F32.TF32 R36, R24.reuse, R14, R164 ;  /* 0x0000000e1824723c */ /* 0x044fe200000810a4 */
[----:B------:R-:W-:Y:S04]  /*61640*/  STL.64 [R1+0x960], R44 ;  /* 0x0009602c01007387 */ /* 0x000fe80000100a00 */
[----:B------:R-:W-:Y:S04]  /*61650*/  STL.64 [R1+0x968], R46 ;  /* 0x0009682e01007387 */ /* 0x000fe80000100a00 */
[----:B------:R-:W-:Y:S04]  /*61660*/  STL.64 [R1+0x1d0], R40 ;  /* 0x0001d02801007387 */ /* 0x000fe80000100a00 */
[----:B------:R-:W-:Y:S10]  /*61670*/  STL.64 [R1+0x1d8], R42 ;  /* 0x0001d82a01007387 */ /* 0x000ff40000100a00 */
[----:B------:R-:W-:Y:S04]  /*61680*/  STL.64 [R1+0x1c0], R36 ;  /* 0x0001c02401007387 */ /* 0x000fe80000100a00 */
[----:B------:R-:W-:Y:S04]  /*61690*/  STL.64 [R1+0x1c8], R38 ;  /* 0x0001c82601007387 */ /* 0x000fe80000100a00 */
[----:B------:R-:W-:Y:S04]  /*616a0*/  STL.64 [R1+0x1b0], R20 ;  /* 0x0001b01401007387 */ /* 0x000fe80000100a00 */
[----:B------:R2:W-:Y:S02]  /*616b0*/  STL.64 [R1+0x1b8], R22 ;  /* 0x0001b81601007387 */ /* 0x0005e40000100a00 */
[----:B--2---:R-:W-:Y:S02]  /*616c0*/  HMMA.1688.F32.TF32 R20, R24, R230, R248 ;  /* 0x000000e61814723c */ /* 0x004fe400000810f8 */
[----:B------:R2:W-:Y:S04]  /*616d0*/  STL.64 [R1+0x1a0], R32 ;  /* 0x0001a02001007387 */ /* 0x0005e80000100a00 */
[----:B------:R3:W-:Y:S04]  /*616e0*/  STL.64 [R1+0x1a8], R34 ;  /* 0x0001a82201007387 */ /* 0x0007e80000100a00 */
[----:B--2---:R-:W2:Y:S04]  /*616f0*/  LDL.LU R32, [R1+0x3c0] ;  /* 0x0003c00001207983 */ /* 0x004ea80000300800 */
[----:B------:R4:W-:Y:S04]  /*61700*/  STL.64 [R1+0x190], R28 ;  /* 0x0001901c01007387 */ /* 0x0009e80000100a00 */
[----:B------:R-:W-:Y:S05]  /*61710*/  STL.64 [R1+0x198], R30 ;  /* 0x0001981e01007387 */ /* 0x000fea0000100a00 */
        /* <DEDUP_REMOVED lines=100> */
[----:B----4-:R-:W-:-:S02]  /*61d60*/  IMAD.MOV.U32 R28, RZ, RZ, R5 ;  /* 0x000000ffff1c7224 */ /* 0x010fc400078e0005 */
[----:B------:R-:W-:Y:S01]  /*61d70*/  IMAD.MOV.U32 R29, RZ, RZ, R4 ;  /* 0x000000ffff1d7224 */ /* 0x000fe200078e0004 */
[C---:B--2---:R-:W-:Y:S08]  /*61d80*/  HMMA.1688.F32.TF32 R80, R24.reuse, R194, R80 ;  /* 0x000000c21850723c */ /* 0x044ff00000081050 */
[C---:B---3--:R-:W-:Y:S08]  /*61d90*/  HMMA.1688.F32.TF32 R92, R24.reuse, R206, R92 ;  /* 0x000000ce185c723c */ /* 0x048ff0000008105c */
[C---:B-1----:R-:W-:Y:S08]  /*61da0*/  HMMA.1688.F32.TF32 R20, R24.reuse, R226, R172 ;  /* 0x000000e21814723c */ /* 0x042ff000000810ac */
[C---:B------:R-:W-:Y:S08]  /*61db0*/  HMMA.1688.F32.TF32 R112, R24.reuse, R222, R180 ;  /* 0x000000de1870723c */ /* 0x040ff000000810b4 */
        /* <DEDUP_REMOVED lines=22> */
[----:B------:R-:W-:Y:S02]  /*61f20*/  HMMA.1688.F32.TF32 R72, R24, R10, R72 ;  /* 0x0000000a1848723c */ /* 0x000fe40000081048 */
[----:B------:R-:W-:Y:S04]  /*61f30*/  STL.64 [R1+0xf0], R80 ;  /* 0x0000f05001007387 */ /* 0x000fe80000100a00 */
[----:B------:R-:W-:Y:S02]  /*61f40*/  STL.64 [R1+0xf8], R82 ;  /* 0x0000f85201007387 */ /* 0x000fe40000100a00 */
[C---:B------:R-:W-:Y:S07]  /*61f50*/  HMMA.1688.F32.TF32 R24, R16.reuse, R14, R68 ;  /* 0x0000000e1018723c */ /* 0x040fee0000081044 */
[----:B------:R-:W-:Y:S04]  /*61f60*/  STL.64 [R1+0xe0], R20 ;  /* 0x0000e01401007387 */ /* 0x000fe80000100a00 */
[----:B------:R1:W-:Y:S02]  /*61f70*/  STL.64 [R1+0xe8], R22 ;  /* 0x0000e81601007387 */ /* 0x0003e40000100a00 */
[C---:B-1----:R-:W-:Y:S08]  /*61f80*/  HMMA.1688.F32.TF32 R20, R16.reuse, R6, R64 ;  /* 0x000000061014723c */ /* 0x042ff00000081040 */
        /* <DEDUP_REMOVED lines=10> */
[----:B--2---:R-:W-:Y:S01]  /*62030*/  HMMA.1688.F32.TF32 R20, R16, R230, R52 ;  /* 0x000000e61014723c */ /* 0x004fe20000081034 */
[----:B------:R-:W-:-:S02]  /*62040*/  IMAD.MOV.U32 R31, RZ, RZ, R0 ;  /* 0x000000ffff1f7224 */ /* 0x000fc400078e0000 */
[----:B------:R-:W-:Y:S01]  /*62050*/  IMAD.MOV.U32 R251, RZ, RZ, R201 ;  /* 0x000000fffffb7224 */ /* 0x000fe200078e00c9 */
[----:B------:R-:W-:Y:S01]  /*62060*/  MOV R30, R2 ;  /* 0x00000002001e7202 */ /* 0x000fe20000000f00 */
[----:B------:R-:W-:Y:S03]  /*62070*/  LDS R230, [R252+0x1d100] ;  /* 0x01d10000fce67984 */ /* 0x000fe60000000800 */
        /* <DEDUP_REMOVED lines=11> */
[----:B------:R-:W-:Y:S05]  /*62130*/  LDS R239, [R3+0x1d180] ;  /* 0x01d1800003ef7984 */ /* 0x000fea0000000800 */
[----:B-1----:R-:W-:Y:S07]  /*62140*/  HMMA.1688.F32.TF32 R4, R16, R214, R184 ;  /* 0x000000d61004723c */ /* 0x002fee00000810b8 */
[----:B------:R-:W-:Y:S04]  /*62150*/  STL.64 [R1+0x60], R24 ;  /* 0x0000601801007387 */ /* 0x000fe80000100a00 */
[----:B------:R-:W-:Y:S11]  /*62160*/  STL.64 [R1+0x68], R26 ;  /* 0x0000681a01007387 */ /* 0x000ff60000100a00 */
[----:B------:R-:W-:Y:S01]  /*62170*/  @!UPT UIADD3 URZ, URZ, URZ, URZ ;  /* 0x0000003f3f3ff290 */ /* 0x000fe2000fffe03f */
[----:B------:R-:W-:Y:S01]  /*62180*/  STL.64 [R1+0x40], R4 ;  /* 0x0000400401007387 */ /* 0x000fe20000100a00 */
[----:B------:R-:W-:-:S03]  /*62190*/  IMAD.MOV.U32 R0, RZ, RZ, R7 ;  /* 0x000000ffff007224 */ /* 0x000fc600078e0007 */
[----:B------:R-:W-:Y:S04]  /*621a0*/  STL.64 [R1+0x50], R20 ;  /* 0x0000501401007387 */ /* 0x000fe80000100a00 */
[----:B------:R-:W-:Y:S04]  /*621b0*/  STL.64 [R1+0x58], R22 ;  /* 0x0000581601007387 */ /* 0x000fe80000100a00 */
[----:B------:R1:W-:Y:S02]  /*621c0*/  STL [R1+0x48], R6 ;  /* 0x0000480601007387 */ /* 0x0003e40000100800 */
[C---:B-1----:R-:W-:Y:S08]  /*621d0*/  HMMA.1688.F32.TF32 R4, R16.reuse, R210, R44 ;  /* 0x000000d21004723c */ /* 0x042ff0000008102c */
[C---:B------:R-:W-:Y:S08]  /*621e0*/  HMMA.1688.F32.TF32 R24, R16.reuse, R206, R40 ;  /* 0x000000ce1018723c */ /* 0x040ff00000081028 */
[C---:B------:R-:W-:Y:S08]  /*621f0*/  HMMA.1688.F32.TF32 R20, R16.reuse, R202, R36 ;  /* 0x000000ca1014723c */ /* 0x040ff00000081024 */
[----:B------:R-:W-:Y:S01]  /*62200*/  HMMA.1688.F32.TF32 R248, R16, R194, R248 ;  /* 0x000000c210f8723c */ /* 0x000fe200000810f8 */
[----:B------:R-:W-:Y:S04]  /*62210*/  STL.64 [R1+0x30], R4 ;  /* 0x0000300401007387 */ /* 0x000fe80000100a00 */
[----:B------:R1:W-:Y:S01]  /*62220*/  STL.64 [R1+0x38], R6 ;  /* 0x0000380601007387 */ /* 0x0003e20000100a00 */
[----:B------:R-:W-:Y:S01]  /*62230*/  MOV R184, R246 ;  /* 0x000000f600b87202 */ /* 0x000fe20000000f00 */
[----:B------:R-:W-:-:S02]  /*62240*/  IMAD.MOV.U32 R185, RZ, RZ, R245 ;  /* 0x000000ffffb97224 */ /* 0x000fc400078e00f5 */
[----:B------:R-:W-:Y:S01]  /*62250*/  IMAD.MOV.U32 R186, RZ, RZ, R244 ;  /* 0x000000ffffba7224 */ /* 0x000fe200078e00f4 */
[----:B------:R-:W-:Y:S01]  /*62260*/  MOV R104, R9 ;  /* 0x0000000900687202 */ /* 0x000fe20000000f00 */
[----:B------:R-:W-:Y:S01]  /*62270*/  IMAD.MOV.U32 R187, RZ, RZ, R8 ;  /* 0x000000ffffbb7224 */ /* 0x000fe200078e0008 */
[----:B------:R-:W-:Y:S01]  /*62280*/  LDS R202, [R252+0x1d080] ;  /* 0x01d08000fcca7984 */ /* 0x000fe20000000800 */
[----:B------:R-:W-:Y:S02]  /*62290*/  IMAD.MOV.U32 R105, RZ, RZ, R12 ;  /* 0x000000ffff697224 */ /* 0x000fe400078e000c */
[----:B------:R-:W-:Y:S01]  /*622a0*/  IMAD.MOV.U32 R106, RZ, RZ, R13 ;  /* 0x000000ffff6a7224 */ /* 0x000fe200078e000d */
[----:B------:R-:W-:Y:S01]  /*622b0*/  LDS R203, [R3+0x1d080] ;  /* 0x01d0800003cb7984 */ /* 0x000fe20000000800 */
[----:B-1----:R-:W-:Y:S03]  /*622c0*/  HMMA.1688.F32.TF32 R4, R16, R198, R32 ;  /* 0x000000c61004723c */ /* 0x002fe60000081020 */
[----:B------:R-:W-:Y:S04]  /*622d0*/  STL.64 [R1+0x20], R24 ;  /* 0x0000201801007387 */ /* 0x000fe80000100a00 */
[----:B------:R-:W-:Y:S11]  /*622e0*/  STL.64 [R1+0x28], R26 ;  /* 0x0000281a01007387 */ /* 0x000ff60000100a00 */
[----:B------:R-:W-:Y:S05]  /*622f0*/  @!UPT UIADD3 URZ, URZ, URZ, URZ ;  /* 0x0000003f3f3ff290 */ /* 0x000fea000fffe03f */
[----:B------:R-:W-:Y:S04]  /*62300*/  STL.64 [R1], R4 ;  /* 0x0000000401007387 */ /* 0x000fe80000100a00 */
[----:B------:R-:W-:Y:S04]  /*62310*/  STL.64 [R1+0x10], R20 ;  /* 0x0000101401007387 */ /* 0x000fe80000100a00 */
[----:B------:R-:W-:Y:S04]  /*62320*/  STL.64 [R1+0x18], R22 ;  /* 0x0000181601007387 */ /* 0x000fe80000100a00 */
[----:B------:R1:W-:Y:S04]  /*62330*/  STL [R1+0x8], R6 ;  /* 0x0000080601007387 */ /* 0x0003e80000100800 */
[----:B------:R-:W2:Y:S04]  /*62340*/  LDL.LU R201, [R1+0xa40] ;  /* 0x000a400001c97983 */ /* 0x000ea80000300800 */
[----:B------:R-:W-:Y:S04]  /*62350*/  STL.64 [R1+0x2328], R250 ;  /* 0x002328fa01007387 */ /* 0x000fe80000100a00 */
[----:B------:R-:W-:Y:S04]  /*62360*/  STL.64 [R1+0x2320], R248 ;  /* 0x002320f801007387 */ /* 0x000fe80000100a00 */
[----:B------:R-:W3:Y:S04]  /*62370*/  LDL.LU R246, [R1+0x24dc] ;  /* 0x0024dc0001f67983 */ /* 0x000ee80000300800 */
[----:B------:R-:W4:Y:S04]  /*62380*/  LDL.LU R245, [R1+0x24d8] ;  /* 0x0024d80001f57983 */ /* 0x000f280000300800 */
[----:B------:R-:W4:Y:S01]  /*62390*/  LDL.LU R244, [R1+0x24d4] ;  /* 0x0024d40001f47983 */ /* 0x000f220000300800 */
[----:B------:R-:W-:-:S03]  /*623a0*/  IMAD.MOV.U32 R107, RZ, RZ, R200 ;  /* 0x000000ffff6b7224 */ /* 0x000fc600078e00c8 */
[----:B------:R-:W4:Y:S04]  /*623b0*/  LDL.LU R8, [R1+0x24d0] ;  /* 0x0024d00001087983 */ /* 0x000f280000300800 */
[----:B------:R-:W4:Y:S04]  /*623c0*/  LDL.LU R9, [R1+0x24cc] ;  /* 0x0024cc0001097983 */ /* 0x000f280000300800 */
[----:B------:R-:W4:Y:S04]  /*623d0*/  LDL.LU R12, [R1+0x24c8] ;  /* 0x0024c800010c7983 */ /* 0x000f280000300800 */
[----:B------:R-:W4:Y:S01]  /*623e0*/  LDL.LU R13, [R1+0x24c4] ;  /* 0x0024c400010d7983 */ /* 0x000f220000300800 */
[----:B------:R-:W-:-:S03]  /*623f0*/  IMAD.MOV.U32 R111, RZ, RZ, R247 ;  /* 0x000000ffff6f7224 */ /* 0x000fc600078e00f7 */
[----:B------:R-:W4:Y:S01]  /*62400*/  LDL.LU R200, [R1+0x24c0] ;  /* 0x0024c00001c87983 */ /* 0x000f220000300800 */
[----:B------:R-:W-:-:S03]  /*62410*/  IMAD.MOV.U32 R2, RZ, RZ, R7 ;  /* 0x000000ffff027224 */ /* 0x000fc600078e0007 */
[----:B--2---:R-:W2:Y:S04]  /*62420*/  LDSM.16.M88.4 R20, [R201+0x44180] ;  /* 0x04418000c914783b */ /* 0x004ea80000000200 */
[----:B------:R-:W1:Y:S04]  /*62430*/  LDSM.16.M88.4 R24, [R201+0x46180] ;  /* 0x04618000c918783b */ /* 0x000e680000000200 */
[----:B------:R-:W-:Y:S01]  /*62440*/  LDSM.16.M88.4 R32, [R201+0x4a180] ;  /* 0x04a18000c920783b */ /* 0x000fe20000000200 */
[----:B---3--:R-:W-:-:S03]  /*62450*/  IMAD.MOV.U32 R110, RZ, RZ, R246 ;  /* 0x000000ffff6e7224 */ /* 0x008fc600078e00f6 */
[----:B------:R-:W-:Y:S01]  /*62460*/  LDSM.16.M88.4 R36, [R201+0x4c180] ;  /* 0x04c18000c924783b */ /* 0x000fe20000000200 */
[----:B----4-:R-:W-:-:S03]  /*62470*/  IMAD.MOV.U32 R109, RZ, RZ, R245 ;  /* 0x000000ffff6d7224 */ /* 0x010fc600078e00f5 */
[----:B------:R-:W-:Y:S01]  /*62480*/  LDSM.16.M88.4 R40, [R201+0x4e180] ;  /* 0x04e18000c928783b */ /* 0x000fe20000000200 */
[----:B------:R-:W-:-:S03]  /*62490*/  MOV R108, R244 ;  /* 0x000000f4006c7202 */ /* 0x000fc60000000f00 */
[----:B------:R-:W-:Y:S04]  /*624a0*/  LDSM.16.M88.4 R44, [R201+0x50180] ;  /* 0x05018000c92c783b */ /* 0x000fe80000000200 */
[----:B------:R-:W3:Y:S04]  /*624b0*/  LDL.LU R244, [R1+0x24bc] ;  /* 0x0024bc0001f47983 */ /* 0x000ee80000300800 */
[----:B------:R-:W3:Y:S04]  /*624c0*/  LDL.LU R245, [R1+0x24b8] ;  /* 0x0024b80001f57983 */ /* 0x000ee80000300800 */
[----:B------:R-:W3:Y:S04]  /*624d0*/  LDL.LU R246, [R1+0x24b4] ;  /* 0x0024b40001f67983 */ /* 0x000ee80000300800 */
[----:B------:R-:W3:Y:S04]  /*624e0*/  LDL.LU R247, [R1+0x24b0] ;  /* 0x0024b00001f77983 */ /* 0x000ee80000300800 */
[----:B------:R-:W4:Y:S04]  /*624f0*/  LDL.LU R76, [R1+0x950] ;  /* 0x00095000014c7983 */ /* 0x000f280000300800 */
[----:B------:R-:W4:Y:S04]  /*62500*/  LDL.LU R77, [R1+0x954] ;  /* 0x00095400014d7983 */ /* 0x000f280000300800 */
[----:B------:R-:W4:Y:S01]  /*62510*/  LDL.LU R78, [R1+0x958] ;  /* 0x00095800014e7983 */ /* 0x000f220000300800 */
[----:B------:R-:W-:Y:S01]  /*62520*/  IMAD.MOV.U32 R80, RZ, RZ, R13 ;  /* 0x000000ffff507224 */ /* 0x000fe200078e000d */
[----:B------:R-:W-:Y:S01]  /*62530*/  MOV R83, R8 ;  /* 0x0000000800537202 */ /* 0x000fe20000000f00 */
[----:B------:R-:W-:Y:S01]  /*62540*/  IMAD.MOV.U32 R81, RZ, RZ, R12 ;  /* 0x000000ffff517224 */ /* 0x000fe200078e000c */
[----:B-1----:R-:W-:Y:S01]  /*62550*/  HMMA.1688.F32.TF32 R4, R16, R190, R28 ;  /* 0x000000be1004723c */ /* 0x002fe2000008101c */
[----:B------:R-:W-:Y:S01]  /*62560*/  IMAD.MOV.U32 R82, RZ, RZ, R9 ;  /* 0x000000ffff527224 */ /* 0x000fe200078e0009 */
[----:B------:R-:W4:Y:S01]  /*62570*/  LDSM.16.M88.4 R12, [R201+0x40180] ;  /* 0x04018000c90c783b */ /* 0x000f220000000200 */
[----:B------:R-:W-:-:S03]  /*62580*/  MOV R79, R200 ;  /* 0x000000c8004f7202 */ /* 0x000fc60000000f00 */
[----:B------:R-:W-:Y:S02]  /*62590*/  LDSM.16.M88.4 R28, [R201+0x48180] ;  /* 0x04818000c91c783b */ /* 0x000fe40000000200 */
[C---:B--2---:R-:W-:Y:S02]  /*625a0*/  HMMA.1688.F32.TF32 R84, R136.reuse, R20, R108 ;  /* 0x000000148854723c */ /* 0x044fe4000008106c */
[----:B------:R-:W-:Y:S04]  /*625b0*/  LDSM.16.M88.4 R48, [R201+0x52180] ;  /* 0x05218000c930783b */ /* 0x000fe80000000200 */
[----:B------:R-:W-:Y:S02]  /*625c0*/  LDSM.16.M88.4 R52, [R201+0x54180] ;  /* 0x05418000c934783b */ /* 0x000fe40000000200 */
[----:B------:R-:W-:Y:S02]  /*625d0*/  HMMA.1688.F32.TF32 R88, R136, R24, R104 ;  /* 0x000000188858723c */ /* 0x000fe40000081068 */
[----:B------:R-:W-:Y:S04]  /*625e0*/  LDSM.16.M88.4 R56, [R201+0x56180] ;  /* 0x05618000c938783b */ /* 0x000fe80000000200 */
[----:B------:R-:W-:Y:S04]  /*625f0*/  LDSM.16.M88.4 R60, [R201+0x58180] ;  /* 0x05818000c93c783b */ /* 0x000fe80000000200 */
[----:B------:R-:W-:Y:S04]  /*62600*/  STL.64 [R1+0x2338], R6 ;  /* 0x0023380601007387 */ /* 0x000fe80000100a00 */
[----:B------:R-:W-:Y:S04]  /*62610*/  STL.64 [R1+0x2330], R4 ;  /* 0x0023300401007387 */ /* 0x000fe80000100a00 */
[----:B------:R-:W-:Y:S04]  /*62620*/  LDSM.16.M88.4 R64, [R201+0x5a180] ;  /* 0x05a18000c940783b */ /* 0x000fe80000000200 */
[----:B------:R-:W-:Y:S01]  /*62630*/  LDSM.16.M88.4 R68, [R201+0x5c180] ;  /* 0x05c18000c944783b */ /* 0x000fe20000000200 */
[----:B------:R-:W-:-:S02]  /*62640*/  IMAD.MOV.U32 R248, RZ, RZ, R193 ;  /* 0x000000fffff87224 */ /* 0x000fc400078e00c1 */
[----:B------:R-:W-:Y:S01]  /*62650*/  IMAD.MOV.U32 R249, RZ, RZ, R192 ;  /* 0x000000fffff97224 */ /* 0x000fe200078e00c0 */
[----:B------:R-:W-:Y:S01]  /*62660*/  MOV R251, R188 ;  /* 0x000000bc00fb7202 */ /* 0x000fe20000000f00 */
[----:B------:R-:W-:Y:S01]  /*62670*/  IMAD.MOV.U32 R250, RZ, RZ, R189 ;  /* 0x000000fffffa7224 */ /* 0x000fe200078e00bd */
[----:B------:R-:W-:Y:S01]  /*62680*/  LDSM.16.M88.4 R72, [R201+0x5e180] ;  /* 0x05e18000c948783b */ /* 0x000fe20000000200 */
[----:B------:R-:W-:Y:S02]  /*62690*/  IMAD.MOV.U32 R198, RZ, RZ, R228 ;  /* 0x000000ffffc67224 */ /* 0x000fe400078e00e4 */
[----:B------:R-:W-:Y:S01]  /*626a0*/  IMAD.MOV.U32 R199, RZ, RZ, R229 ;  /* 0x000000ffffc77224 */ /* 0x000fe200078e00e5 */
[----:B------:R-:W-:Y:S01]  /*626b0*/  LDS R200, [R252+0x1c080] ;  /* 0x01c08000fcc87984 */ /* 0x000fe20000000800 */
[----:B---3--:R-:W-:Y:S03]  /*626c0*/  HMMA.1688.F32.TF32 R8, R16, R10, R244 ;  /* 0x0000000a1008723c */ /* 0x008fe600000810f4 */
[----:B------:R-:W1:Y:S04]  /*626d0*/  LDSM.16.M88.4 R16, [R201+0x42180] ;  /* 0x04218000c910783b */ /* 0x000e680000000200 */
[----:B------:R-:W2:Y:S01]  /*626e0*/  LDS R201, [R3+0x1c080] ;  /* 0x01c0800003c97984 */ /* 0x000ea20000000800 */
[C---:B----4-:R-:W-:Y:S08]  /*626f0*/  HMMA.1688.F32.TF32 R76, R136.reuse, R12, R76 ;  /* 0x0000000c884c723c */ /* 0x050ff0000008104c */
[C---:B-1----:R-:W-:Y:S07]  /*62700*/  HMMA.1688.F32.TF32 R80, R136.reuse, R16, R80 ;  /* 0x000000108850723c */ /* 0x042fee0000081050 */
        /* <DEDUP_REMOVED lines=54> */
[----:B------:R-:W2:Y:S08]  /*62a70*/  LDL.LU R187, [R1+0x61c] ;  /* 0x00061c0001bb7983 */ /* 0x000eb00000300800 */
[----:B------:R-:W-:Y:S04]  /*62a80*/  STL.64 [R1+0x2398], R94 ;  /* 0x0023985e01007387 */ /* 0x000fe80000100a00 */
[----:B------:R-:W-:Y:S01]  /*62a90*/  STL.64 [R1+0x2390], R92 ;  /* 0x0023905c01007387 */ /* 0x000fe20000100a00 */
[C---:B---3--:R-:W-:Y:S08]  /*62aa0*/  HMMA.1688.F32.TF32 R132, R136.reuse, R68, R176 ;  /* 0x000000448884723c */ /* 0x048ff000000810b0 */
[C---:B----4-:R-:W-:Y:S08]  /*62ab0*/  HMMA.1688.F32.TF32 R116, R136.reuse, R52, R116 ;  /* 0x000000348874723c */ /* 0x050ff00000081074 */
[C---:B--2---:R-:W-:Y:S08]  /*62ac0*/  HMMA.1688.F32.TF32 R100, R136.reuse, R36, R100 ;  /* 0x000000248864723c */ /* 0x044ff00000081064 */
        /* <DEDUP_REMOVED lines=29> */
[----:B------:R-:W3:Y:S04]  /*62ca0*/  LDL.LU R189, [R1+0x24a4] ;  /* 0x0024a40001bd7983 */ /* 0x000ee80000300800 */
[----:B------:R-:W3:Y:S04]  /*62cb0*/  LDL.LU R188, [R1+0x24a0] ;  /* 0x0024a00001bc7983 */ /* 0x000ee80000300800 */
[----:B------:R-:W4:Y:S04]  /*62cc0*/  LDL.LU R228, [R1+0x249c] ;  /* 0x00249c0001e47983 */ /* 0x000f280000300800 */
[----:B------:R-:W2:Y:S01]  /*62cd0*/  LDL.LU R229, [R1+0x2498] ;  /* 0x0024980001e57983 */ /* 0x000ea20000300800 */
[----:B------:R-:W-:Y:S03]  /*62ce0*/  HMMA.1688.F32.TF32 R136, R136, R72, R184 ;  /* 0x000000488888723c */ /* 0x000fe600000810b8 */
[----:B------:R-:W3:Y:S04]  /*62cf0*/  LDL.LU R194, [R1+0x798] ;  /* 0x0007980001c27983 */ /* 0x000ee80000300800 */
[----:B------:R-:W3:Y:S01]  /*62d00*/  LDL.LU R195, [R1+0x79c] ;  /* 0x00079c0001c37983 */ /* 0x000ee20000300800 */
[----:B----4-:R-:W-:-:S03]  /*62d10*/  IMAD.MOV.U32 R190, RZ, RZ, R228 ;  /* 0x000000ffffbe7224 */ /* 0x010fc600078e00e4 */
[----:B------:R-:W4:Y:S01]  /*62d20*/  LDL.LU R228, [R1+0x2494] ;  /* 0x0024940001e47983 */ /* 0x000f220000300800 */
[----:B--2---:R-:W-:-:S03]  /*62d30*/  MOV R191, R229 ;  /* 0x000000e500bf7202 */ /* 0x004fc60000000f00 */
        /* <DEDUP_REMOVED lines=48> */
[----:B------:R-:W-:Y:S01]  /*63040*/  STL.64 [R1+0x2440], R136 ;  /* 0x0024408801007387 */ /* 0x000fe20000100a00 */
[----:B--2---:R-:W-:Y:S11]  /*63050*/  HMMA.1688.F32.TF32 R140, R200, R12, R140 ;  /* 0x0000000cc88c723c */ /* 0x004ff6000008108c */
[----:B------:R-:W-:Y:S11]  /*63060*/  @!UPT UIADD3 URZ, URZ, URZ, URZ ;  /* 0x0000003f3f3ff290 */ /* 0x000ff6000fffe03f */
[----:B------:R-:W-:Y:S01]  /*63070*/  @!UPT UIADD3 URZ, URZ, URZ, URZ ;  /* 0x0000003f3f3ff290 */ /* 0x000fe2000fffe03f */
[----:B------:R-:W-:Y:S04]  /*63080*/  STL.64 [R1+0x2458], R142 ;  /* 0x0024588e01007387 */ /* 0x000fe80000100a00 */
[----:B------:R-:W-:Y:S04]  /*63090*/  STL.64 [R1+0x2450], R140 ;  /* 0x0024508c01007387 */ /* 0x000fe80000100a00 */
[----:B------:R-:W2:Y:S04]  /*630a0*/  LDL.LU R206, [R1+0x778] ;  /* 0x0007780001ce7983 */ /* 0x000ea80000300800 */
[----:B------:R-:W2:Y:S01]  /*630b0*/  LDL.LU R207, [R1+0x77c] ;  /* 0x00077c0001cf7983 */ /* 0x000ea20000300800 */
[----:B------:R-:W-:-:S02]  /*630c0*/  IMAD.MOV.U32 R182, RZ, RZ, R229 ;  /* 0x000000ffffb67224 */ /* 0x000fc400078e00e5 */
[----:B----4-:R-:W-:Y:S01]  /*630d0*/  IMAD.MOV.U32 R183, RZ, RZ, R228 ;  /* 0x000000ffffb77224 */ /* 0x010fe200078e00e4 */
[----:B------:R-:W-:Y:S04]  /*630e0*/  LDS R229, [R3+0x1c100] ;  /* 0x01c1000003e57984 */ /* 0x000fe80000000800 */
[----:B------:R-:W2:Y:S01]  /*630f0*/  LDS R228, [R252+0x1c100] ;  /* 0x01c10000fce47984 */ /* 0x000ea20000000800 */
[C---:B------:R-:W-:Y:S08]  /*63100*/  HMMA.1688.F32.TF32 R144, R200.reuse, R16, R144 ;  /* 0x00000010c890723c */ /* 0x040ff00000081090 */
[C---:B---3--:R-:W-:Y:S11]  /*63110*/  HMMA.1688.F32.TF32 R148, R200.reuse, R20, R148 ;  /* 0x00000014c894723c */ /* 0x048ff60000081094 */
[----:B------:R-:W-:Y:S04]  /*63120*/  @!UPT UIADD3 URZ, URZ, URZ, URZ ;  /* 0x0000003f3f3ff290 */ /* 0x000fe8000fffe03f */
[----:B------:R-:W-:Y:S04]  /*63130*/  STL.64 [R1+0x2468], R146 ;  /* 0x0024689201007387 */ /* 0x000fe80000100a00 */
[----:B------:R-:W-:Y:S04]  /*63140*/  STL.64 [R1+0x2460], R144 ;  /* 0x0024609001007387 */ /* 0x000fe80000100a00 */
[----:B------:R-:W3:Y:S04]  /*63150*/  LDL.LU R210, [R1+0x768] ;  /* 0x0007680001d27983 */ /* 0x000ee80000300800 */
[----:B------:R-:W3:Y:S04]  /*63160*/  LDL.LU R211, [R1+0x76c] ;  /* 0x00076c0001d37983 */ /* 0x000ee80000300800 */
[----:B------:R-:W-:Y:S04]  /*63170*/  STL.64 [R1+0x2478], R150 ;  /* 0x0024789601007387 */ /* 0x000fe80000100a00 */
[----:B------:R-:W-:Y:S04]  /*63180*/  STL.64 [R1+0x2470], R148 ;  /* 0x0024709401007387 */ /* 0x000fe80000100a00 */
        /* <DEDUP_REMOVED lines=36> */
[C---:B---3--:R-:W-:Y:S01]  /*633d0*/  HMMA.1688.F32.TF32 R208, R228.reuse, R16, R208 ;  /* 0x00000010e4d0723c */ /* 0x048fe200000810d0 */
[----:B------:R-:W-:Y:S04]  /*633e0*/  LDS R236, [R252+0x1c180] ;  /* 0x01c18000fcec7984 */ /* 0x000fe80000000800 */
[----:B------:R-:W1:Y:S03]  /*633f0*/  LDS R237, [R3+0x1c180] ;  /* 0x01c1800003ed7984 */ /* 0x000e660000000800 */
[C---:B------:R-:W-:Y:S08]  /*63400*/  HMMA.1688.F32.TF32 R212, R228.reuse, R20, R212 ;  /* 0x00000014e4d4723c */ /* 0x040ff000000810d4 */
[C---:B----4-:R-:W-:Y:S07]  /*63410*/  HMMA.1688.F32.TF32 R216, R228.reuse, R24, R216 ;  /* 0x00000018e4d8723c */ /* 0x050fee00000810d8 */
[----:B------:R3:W-:Y:S04]  /*63420*/  STL [R1+0x224c], R208 ;  /* 0x00224cd001007387 */ /* 0x0007e80000100800 */
[----:B------:R-:W-:Y:S04]  /*63430*/  STL [R1+0x2238], R209 ;  /* 0x002238d101007387 */ /* 0x000fe80000100800 */
[----:B------:R-:W-:Y:S04]  /*63440*/  STL [R1+0x2234], R210 ;  /* 0x002234d201007387 */ /* 0x000fe80000100800 */
[----:B------:R-:W-:Y:S04]  /*63450*/  STL [R1+0x2230], R211 ;  /* 0x002230d301007387 */ /* 0x000fe80000100800 */
[----:B------:R4:W-:Y:S04]  /*63460*/  STL [R1+0x225c], R212 ;  /* 0x00225cd401007387 */ /* 0x0009e80000100800 */
[----:B------:R1:W-:Y:S04]  /*63470*/  STL [R1+0x2258], R213 ;  /* 0x002258d501007387 */ /* 0x0003e80000100800 */
[----:B------:R1:W-:Y:S04]  /*63480*/  STL [R1+0x2254], R214 ;  /* 0x002254d601007387 */ /* 0x0003e80000100800 */
[----:B------:R1:W-:Y:S04]  /*63490*/  STL [R1+0x2250], R215 ;  /* 0x002250d701007387 */ /* 0x0003e80000100800 */
[----:B------:R-:W3:Y:S04]  /*634a0*/  LDL.LU R244, [R1+0x6f0] ;  /* 0x0006f00001f47983 */ /* 0x000ee80000300800 */
[----:B------:R-:W3:Y:S04]  /*634b0*/  LDL.LU R245, [R1+0x6f4] ;  /* 0x0006f40001f57983 */ /* 0x000ee80000300800 */
[----:B------:R-:W3:Y:S04]  /*634c0*/  LDL.LU R246, [R1+0x6f8] ;  /* 0x0006f80001f67983 */ /* 0x000ee80000300800 */
[----:B------:R-:W3:Y:S04]  /*634d0*/  LDL.LU R247, [R1+0x6fc] ;  /* 0x0006fc0001f77983 */ /* 0x000ee80000300800 */
[----:B------:R1:W-:Y:S04]  /*634e0*/  STL [R1+0x226c], R216 ;  /* 0x00226cd801007387 */ /* 0x0003e80000100800 */
[----:B------:R1:W-:Y:S04]  /*634f0*/  STL [R1+0x2268], R217 ;  /* 0x002268d901007387 */ /* 0x0003e80000100800 */
[----:B------:R1:W-:Y:S04]  /*63500*/  STL [R1+0x2264], R218 ;  /* 0x002264da01007387 */ /* 0x0003e80000100800 */
[----:B------:R1:W-:Y:S01]  /*63510*/  STL [R1+0x2260], R219 ;  /* 0x002260db01007387 */ /* 0x0003e20000100800 */
        /* <DEDUP_REMOVED lines=10> */
[----:B------:R-:W2:Y:S01]  /*635c0*/  LDL.LU R7, [R1+0x6ec] ;  /* 0x0006ec0001077983 */ /* 0x000ea20000300800 */
[C---:B------:R-:W-:Y:S08]  /*635d0*/  HMMA.1688.F32.TF32 R224, R228.reuse, R32, R224 ;  /* 0x00000020e4e0723c */ /* 0x040ff000000810e0 */
[C---:B------:R-:W-:Y:S08]  /*635e0*/  HMMA.1688.F32.TF32 R76, R228.reuse, R36, R8 ;  /* 0x00000024e44c723c */ /* 0x040ff00000081008 */
[----:B------:R-:W-:Y:S07]  /*635f0*/  HMMA.1688.F32.TF32 R8, R228, R40, R248 ;  /* 0x00000028e408723c */ /* 0x000fee00000810f8 */
[----:B------:R-:W-:Y:S04]  /*63600*/  STL [R1+0x228c], R224 ;  /* 0x00228ce001007387 */ /* 0x000fe80000100800 */
[----:B------:R-:W-:Y:S04]  /*63610*/  STL [R1+0x2288], R225 ;  /* 0x002288e101007387 */ /* 0x000fe80000100800 */
[----:B------:R-:W-:Y:S04]  /*63620*/  STL [R1+0x2284], R226 ;  /* 0x002284e201007387 */ /* 0x000fe80000100800 */
[----:B------:R-:W-:Y:S04]  /*63630*/  STL [R1+0x2280], R227 ;  /* 0x002280e301007387 */ /* 0x000fe80000100800 */
[----:B------:R-:W-:Y:S04]  /*63640*/  STL.64 [R1+0x270], R76 ;  /* 0x0002704c01007387 */ /* 0x000fe80000100a00 */
[----:B------:R1:W-:Y:S04]  /*63650*/  STL.64 [R1+0x278], R78 ;  /* 0x0002784e01007387 */ /* 0x0003e80000100a00 */
[----:B------:R-:W2:Y:S04]  /*63660*/  LDL.LU R248, [R1+0x6d0] ;  /* 0x0006d00001f87983 */ /* 0x000ea80000300800 */
[----:B------:R-:W2:Y:S04]  /*63670*/  LDL.LU R249, [R1+0x6d4] ;  /* 0x0006d40001f97983 */ /* 0x000ea80000300800 */
[----:B------:R-:W2:Y:S04]  /*63680*/  LDL.LU R250, [R1+0x6d8] ;  /* 0x0006d80001fa7983 */ /* 0x000ea80000300800 */
[----:B------:R-:W2:Y:S01]  /*63690*/  LDL.LU R251, [R1+0x6dc] ;  /* 0x0006dc0001fb7983 */ /* 0x000ea20000300800 */
[----:B---3--:R-:W-:Y:S01]  /*636a0*/  IMAD.MOV.U32 R208, RZ, RZ, R8 ;  /* 0x000000ffffd07224 */ /* 0x008fe200078e0008 */
[----:B------:R-:W-:Y:S01]  /*636b0*/  MOV R206, R11 ;  /* 0x0000000b00ce7202 */ /* 0x000fe20000000f00 */
[----:B------:R-:W-:-:S02]  /*636c0*/  IMAD.MOV.U32 R204, RZ, RZ, R9 ;  /* 0x000000ffffcc7224 */ /* 0x000fc400078e0009 */
[----:B------:R-:W-:Y:S02]  /*636d0*/  IMAD.MOV.U32 R205, RZ, RZ, R10 ;  /* 0x000000ffffcd7224 */ /* 0x000fe400078e000a */
[----:B------:R-:W-:Y:S01]  /*636e0*/  HMMA.1688.F32.TF32 R8, R228, R44, R244 ;  /* 0x0000002ce408723c */ /* 0x000fe200000810f4 */
[----:B------:R3:W-:Y:S04]  /*636f0*/  STL [R1+0x229c], R206 ;  /* 0x00229cce01007387 */ /* 0x0007e80000100800 */
[----:B------:R-:W-:Y:S04]  /*63700*/  STL [R1+0x2298], R205 ;  /* 0x002298cd01007387 */ /* 0x000fe80000100800 */
[----:B------:R-:W-:Y:S04]  /*63710*/  STL [R1+0x2294], R204 ;  /* 0x002294cc01007387 */ /* 0x000fe80000100800 */
[----:B------:R1:W-:Y:S11]  /*63720*/  STL [R1+0x2290], R208 ;  /* 0x002290d001007387 */ /* 0x0003f60000100800 */
[----:B----4-:R-:W-:-:S02]  /*63730*/  IMAD.MOV.U32 R212, RZ, RZ, R8 ;  /* 0x000000ffffd47224 */ /* 0x010fc400078e0008 */
[----:B-1----:R-:W-:Y:S01]  /*63740*/  IMAD.MOV.U32 R213, RZ, RZ, R9 ;  /* 0x000000ffffd57224 */ /* 0x002fe200078e0009 */
[----:B------:R-:W4:Y:S01]  /*63750*/  LDL.LU R8, [R1+0x6c0] ;  /* 0x0006c00001087983 */ /* 0x000f220000300800 */
[----:B------:R-:W-:Y:S01]  /*63760*/  IMAD.MOV.U32 R214, RZ, RZ, R10 ;  /* 0x000000ffffd67224 */ /* 0x000fe200078e000a */
[----:B------:R-:W-:Y:S02]  /*63770*/  MOV R215, R11 ;  /* 0x0000000b00d77202 */ /* 0x000fe40000000f00 */
[----:B------:R-:W4:Y:S04]  /*63780*/  LDL.LU R9, [R1+0x6c4] ;  /* 0x0006c40001097983 */ /* 0x000f280000300800 */
[----:B------:R-:W4:Y:S04]  /*63790*/  LDL.LU R10, [R1+0x6c8] ;  /* 0x0006c800010a7983 */ /* 0x000f280000300800 */
[----:B------:R-:W4:Y:S04]  /*637a0*/  LDL.LU R11, [R1+0x6cc] ;  /* 0x0006cc00010b7983 */ /* 0x000f280000300800 */
[----:B------:R1:W-:Y:S04]  /*637b0*/  STL [R1+0x22ac], R215 ;  /* 0x0022acd701007387 */ /* 0x0003e80000100800 */
[----:B------:R1:W-:Y:S04]  /*637c0*/  STL [R1+0x22a8], R214 ;  /* 0x0022a8d601007387 */ /* 0x0003e80000100800 */
[----:B------:R-:W-:Y:S04]  /*637d0*/  STL [R1+0x22a4], R213 ;  /* 0x0022a4d501007387 */ /* 0x000fe80000100800 */
[----:B------:R1:W-:Y:S04]  /*637e0*/  STL [R1+0x22a0], R212 ;  /* 0x0022a0d401007387 */ /* 0x0003e80000100800 */
[----:B------:R-:W3:Y:S04]  /*637f0*/  LDL.LU R244, [R1+0x6b0] ;  /* 0x0006b00001f47983 */ /* 0x000ee80000300800 */
[----:B------:R-:W3:Y:S04]  /*63800*/  LDL.LU R245, [R1+0x6b4] ;  /* 0x0006b40001f57983 */ /* 0x000ee80000300800 */
[----:B------:R-:W3:Y:S04]  /*63810*/  LDL.LU R246, [R1+0x6b8] ;  /* 0x0006b80001f67983 */ /* 0x000ee80000300800 */
[----:B------:R-:W3:Y:S01]  /*63820*/  LDL.LU R247, [R1+0x6bc] ;  /* 0x0006bc0001f77983 */ /* 0x000ee20000300800 */
[C---:B--2---:R-:W-:Y:S11]  /*63830*/  HMMA.1688.F32.TF32 R4, R228.reuse, R48, R4 ;  /* 0x00000030e404723c */ /* 0x044ff60000081004 */
[----:B------:R-:W-:Y:S11]  /*63840*/  @!UPT UIADD3 URZ, URZ, URZ, URZ ;  /* 0x0000003f3f3ff290 */ /* 0x000ff6000fffe03f */
[----:B------:R-:W-:Y:S02]  /*63850*/  @!UPT UIADD3 URZ, URZ, URZ, URZ ;  /* 0x0000003f3f3ff290 */ /* 0x000fe4000fffe03f */
[----:B------:R-:W-:Y:S02]  /*63860*/  IMAD.MOV.U32 R216, RZ, RZ, R4 ;  /* 0x000000ffffd87224 */ /* 0x000fe400078e0004 */
[----:B------:R-:W-:Y:S01]  /*63870*/  IMAD.MOV.U32 R217, RZ, RZ, R5 ;  /* 0x000000ffffd97224 */ /* 0x000fe200078e0005 */
[----:B------:R-:W2:Y:S01]  /*63880*/  LDL.LU R4, [R1+0x6a0] ;  /* 0x0006a00001047983 */ /* 0x000ea20000300800 */
[----:B------:R-:W-:Y:S01]  /*63890*/  IMAD.MOV.U32 R218, RZ, RZ, R6 ;  /* 0x000000ffffda7224 */ /* 0x000fe200078e0006 */
[----:B------:R-:W-:Y:S02]  /*638a0*/  MOV R219, R7 ;  /* 0x0000000700db7202 */ /* 0x000fe40000000f00 */
[----:B------:R-:W2:Y:S04]  /*638b0*/  LDL.LU R5, [R1+0x6a4] ;  /* 0x0006a40001057983 */ /* 0x000ea80000300800 */
[----:B------:R-:W2:Y:S04]  /*638c0*/  LDL.LU R6, [R1+0x6a8] ;  /* 0x0006a80001067983 */ /* 0x000ea80000300800 */
[----:B------:R-:W2:Y:S04]  /*638d0*/  LDL.LU R7, [R1+0x6ac] ;  /* 0x0006ac0001077983 */ /* 0x000ea80000300800 */
[----:B------:R-:W-:Y:S04]  /*638e0*/  STL [R1+0x22bc], R219 ;  /* 0x0022bcdb01007387 */ /* 0x000fe80000100800 */
[----:B------:R-:W-:Y:S04]  /*638f0*/  STL [R1+0x22b8], R218 ;  /* 0x0022b8da01007387 */ /* 0x000fe80000100800 */
[----:B------:R-:W-:Y:S04]  /*63900*/  STL [R1+0x22b4], R217 ;  /* 0x0022b4d901007387 */ /* 0x000fe80000100800 */
[----:B------:R-:W-:Y:S01]  /*63910*/  STL [R1+0x22b0], R216 ;  /* 0x0022b0d801007387 */ /* 0x000fe20000100800 */
[C---:B------:R-:W-:Y:S03]  /*63920*/  HMMA.1688.F32.TF32 R76, R228.reuse, R52, R248 ;  /* 0x00000034e44c723c */ /* 0x040fe600000810f8 */
[----:B------:R-:W2:Y:S04]  /*63930*/  LDL.LU R248, [R1+0x690] ;  /* 0x0006900001f87983 */ /* 0x000ea80000300800 */
[----:B------:R-:W2:Y:S04]  /*63940*/  LDL.LU R249, [R1+0x694] ;  /* 0x0006940001f97983 */ /* 0x000ea80000300800 */
[----:B------:R-:W2:Y:S04]  /*63950*/  LDL.LU R250, [R1+0x698] ;  /* 0x0006980001fa7983 */ /* 0x000ea80000300800 */
[----:B------:R-:W2:Y:S01]  /*63960*/  LDL.LU R251, [R1+0x69c] ;  /* 0x00069c0001fb7983 */ /* 0x000ea20000300800 */
[----:B----4-:R-:W-:Y:S08]  /*63970*/  HMMA.1688.F32.TF32 R8, R228, R56, R8 ;  /* 0x00000038e408723c */ /* 0x010ff00000081008 */
[----:B------:R-:W-:Y:S01]  /*63980*/  MOV R211, R79 ;  /* 0x0000004f00d37202 */ /* 0x000fe20000000f00 */
[----:B------:R-:W-:-:S02]  /*63990*/  IMAD.MOV.U32 R210, RZ, RZ, R78 ;  /* 0x000000ffffd27224 */ /* 0x000fc400078e004e */
[----:B------:R-:W-:Y:S11]  /*639a0*/  IMAD.MOV.U32 R209, RZ, RZ, R77 ;  /* 0x000000ffffd17224 */ /* 0x000ff600078e004d */
[----:B------:R-:W-:Y:S02]  /*639b0*/  @!UPT UIADD3 URZ, URZ, URZ, URZ ;  /* 0x0000003f3f3ff290 */ /* 0x000fe4000fffe03f */
[----:B------:R-:W-:Y:S01]  /*639c0*/  IMAD.MOV.U32 R220, RZ, RZ, R8 ;  /* 0x000000ffffdc7224 */ /* 0x000fe200078e0008 */
[----:B------:R-:W-:Y:S01]  /*639d0*/  MOV R223, R11 ;  /* 0x0000000b00df7202 */ /* 0x000fe20000000f00 */
[----:B------:R-:W-:Y:S02]  /*639e0*/  IMAD.MOV.U32 R221, RZ, RZ, R9 ;  /* 0x000000ffffdd7224 */ /* 0x000fe400078e0009 */
[----:B------:R-:W-:Y:S02]  /*639f0*/  IMAD.MOV.U32 R222, RZ, RZ, R10 ;  /* 0x000000ffffde7224 */ /* 0x000fe400078e000a */
[----:B---3--:R-:W-:Y:S01]  /*63a00*/  HMMA.1688.F32.TF32 R8, R228, R60, R244 ;  /* 0x0000003ce408723c */ /* 0x008fe200000810f4 */
[----:B------:R-:W-:Y:S01]  /*63a10*/  IMAD.MOV.U32 R207, RZ, RZ, R76 ;  /* 0x000000ffffcf7224 */ /* 0x000fe200078e004c */
[----:B------:R3:W-:Y:S04]  /*63a20*/  STL [R1+0x22cc], R211 ;  /* 0x0022ccd301007387 */ /* 0x0007e80000100800 */
[----:B------:R-:W-:Y:S04]  /*63a30*/  STL [R1+0x22c8], R210 ;  /* 0x0022c8d201007387 */ /* 0x000fe80000100800 */
[----:B------:R-:W-:Y:S04]  /*63a40*/  STL [R1+0x22c4], R209 ;  /* 0x0022c4d101007387 */ /* 0x000fe80000100800 */
[----:B------:R4:W-:Y:S04]  /*63a50*/  STL [R1+0x22c0], R207 ;  /* 0x0022c0cf01007387 */ /* 0x0009e80000100800 */
[----:B------:R-:W-:Y:S04]  /*63a60*/  STL [R1+0x22dc], R223 ;  /* 0x0022dcdf01007387 */ /* 0x000fe80000100800 */
[----:B------:R-:W-:Y:S02]  /*63a70*/  STL [R1+0x22d8], R222 ;  /* 0x0022d8de01007387 */ /* 0x000fe40000100800 */
[----:B------:R-:W-:Y:S01]  /*63a80*/  MOV R227, R11 ;  /* 0x0000000b00e37202 */ /* 0x000fe20000000f00 */
[----:B------:R-:W-:Y:S01]  /*63a90*/  IMAD.MOV.U32 R226, RZ, RZ, R10 ;  /* 0x000000ffffe27224 */ /* 0x000fe200078e000a */
[----:B------:R-:W-:Y:S01]  /*63aa0*/  STL [R1+0x22d4], R221 ;  /* 0x0022d4dd01007387 */ /* 0x000fe20000100800 */
[----:B------:R-:W-:-:S02]  /*63ab0*/  IMAD.MOV.U32 R225, RZ, RZ, R9 ;  /* 0x000000ffffe17224 */ /* 0x000fc400078e0009 */
[----:B------:R-:W-:Y:S01]  /*63ac0*/  IMAD.MOV.U32 R224, RZ, RZ, R8 ;  /* 0x000000ffffe07224 */ /* 0x000fe200078e0008 */
[----:B------:R-:W-:Y:S04]  /*63ad0*/  STL [R1+0x22d0], R220 ;  /* 0x0022d0dc01007387 */ /* 0x000fe80000100800 */
[----:B------:R1:W-:Y:S04]  /*63ae0*/  STL [R1+0x22ec], R227 ;  /* 0x0022ece301007387 */ /* 0x0003e80000100800 */
[----:B------:R-:W-:Y:S04]  /*63af0*/  STL [R1+0x22e8], R226 ;  /* 0x0022e8e201007387 */ /* 0x000fe80000100800 */
[----:B------:R-:W-:Y:S04]  /*63b00*/  STL [R1+0x22e4], R225 ;  /* 0x0022e4e101007387 */ /* 0x000fe80000100800 */
        /* <DEDUP_REMOVED lines=8> */
[----:B------:R-:W-:Y:S01]  /*63b90*/  HMMA.1688.F32.TF32 R4, R228, R68, R248 ;  /* 0x00000044e404723c */ /* 0x000fe200000810f8 */
[----:B------:R2:W-:Y:S04]  /*63ba0*/  STL [R1+0x22fc], R208 ;  /* 0x0022fcd001007387 */ /* 0x0005e80000100800 */
[----:B------:R1:W-:Y:S04]  /*63bb0*/  STL [R1+0x22f8], R204 ;  /* 0x0022f8cc01007387 */ /* 0x0003e80000100800 */
[----:B------:R1:W-:Y:S04]  /*63bc0*/  STL [R1+0x22f4], R205 ;  /* 0x0022f4cd01007387 */ /* 0x0003e80000100800 */
[----:B------:R1:W-:Y:S04]  /*63bd0*/  STL [R1+0x22f0], R206 ;  /* 0x0022f0ce01007387 */ /* 0x0003e80000100800 */
        /* <DEDUP_REMOVED lines=10> */
[----:B-1----:R-:W-:-:S03]  /*63c80*/  IMAD.MOV.U32 R215, RZ, RZ, R4 ;  /* 0x000000ffffd77224 */ /* 0x002fc600078e0004 */
        /* <DEDUP_REMOVED lines=8> */
[----:B------:R-:W-:Y:S02]  /*63d10*/  IMAD.MOV.U32 R5, RZ, RZ, R240 ;  /* 0x000000ffff057224 */ /* 0x000fe400078e00f0 */
[----:B------:R-:W4:Y:S01]  /*63d20*/  LDL.LU R240, [R1+0x248c] ;  /* 0x00248c0001f07983 */ /* 0x000f220000300800 */
[----:B------:R-:W-:Y:S01]  /*63d30*/  IMAD.MOV.U32 R6, RZ, RZ, R241 ;  /* 0x000000ffff067224 */ /* 0x000fe200078e00f1 */
[----:B------:R-:W-:Y:S01]  /*63d40*/  MOV R248, R243 ;  /* 0x000000f300f87202 */ /* 0x000fe20000000f00 */
[----:B------:R-:W-:Y:S01]  /*63d50*/  IMAD.MOV.U32 R7, RZ, RZ, R242 ;  /* 0x000000ffff077224 */ /* 0x000fe200078e00f2 */
        /* <DEDUP_REMOVED lines=10> */
[C---:B--2---:R-:W-:Y:S08]  /*63e00*/  HMMA.1688.F32.TF32 R8, R236.reuse, R20, R8 ;  /* 0x00000014ec08723c */ /* 0x044ff00000081008 */
[----:B---3--:R-:W-:Y:S11]  /*63e10*/  HMMA.1688.F32.TF32 R4, R236, R28, R4 ;  /* 0x0000001cec04723c */ /* 0x008ff60000081004 */
[----:B------:R-:W-:Y:S05]  /*63e20*/  @!UPT UIADD3 URZ, URZ, URZ, URZ ;  /* 0x0000003f3f3ff290 */ /* 0x000fea000fffe03f */
[----:B------:R-:W-:Y:S01]  /*63e30*/  IMAD.MOV.U32 R211, RZ, RZ, R8 ;  /* 0x000000ffffd37224 */ /* 0x000fe200078e0008 */
[----:B----4-:R-:W-:Y:S01]  /*63e40*/  MOV R207, R11 ;  /* 0x0000000b00cf7202 */ /* 0x010fe20000000f00 */
[----:B------:R-:W-:Y:S02]  /*63e50*/  IMAD.MOV.U32 R210, RZ, RZ, R9 ;  /* 0x000000ffffd27224 */ /* 0x000fe400078e0009 */
[----:B------:R-:W-:Y:S01]  /*63e60*/  IMAD.MOV.U32 R209, RZ, RZ, R10 ;  /* 0x000000ffffd17224 */ /* 0x000fe200078e000a */
[----:B------:R-:W-:Y:S01]  /*63e70*/  HMMA.1688.F32.TF32 R228, R228, R72, R240 ;  /* 0x00000048e4e4723c */ /* 0x000fe200000810f0 */
[----:B------:R-:W-:Y:S02]  /*63e80*/  LDS R240, [R252+0x1c200] ;  /* 0x01c20000fcf07984 */ /* 0x000fe40000000800 */
[----:B------:R-:W-:Y:S01]  /*63e90*/  IMAD.MOV.U32 R227, RZ, RZ, R4 ;  /* 0x000000ffffe37224 */ /* 0x000fe200078e0004 */
[----:B------:R-:W-:Y:S01]  /*63ea0*/  MOV R224, R7 ;  /* 0x0000000700e07202 */ /* 0x000fe20000000f00 */
[----:B------:R-:W-:-:S02]  /*63eb0*/  IMAD.MOV.U32 R226, RZ, RZ, R5 ;  /* 0x000000ffffe27224 */ /* 0x000fc400078e0005 */
[----:B------:R-:W-:Y:S01]  /*63ec0*/  IMAD.MOV.U32 R225, RZ, RZ, R6 ;  /* 0x000000ffffe17224 */ /* 0x000fe200078e0006 */
[C---:B------:R-:W-:Y:S01]  /*63ed0*/  HMMA.1688.F32.TF32 R8, R236.reuse, R24, R244 ;  /* 0x00000018ec08723c */ /* 0x040fe200000810f4 */
[----:B------:R-:W-:Y:S04]  /*63ee0*/  LDS R242, [R252+0x1d200] ;  /* 0x01d20000fcf27984 */ /* 0x000fe80000000800 */
[----:B------:R-:W-:Y:S03]  /*63ef0*/  LDS R241, [R3+0x1c200] ;  /* 0x01c2000003f17984 */ /* 0x000fe60000000800 */
[C---:B------:R-:W-:Y:S01]  /*63f00*/  HMMA.1688.F32.TF32 R4, R236.reuse, R32, R248 ;  /* 0x00000020ec04723c */ /* 0x040fe200000810f8 */
[----:B------:R-:W1:Y:S07]  /*63f10*/  LDS R243, [R3+0x1d200] ;  /* 0x01d2000003f37984 */ /* 0x000e6e0000000800 */
[----:B------:R-:W-:Y:S01]  /*63f20*/  HMMA.1688.F32.TF32 R76, R236, R16, R76 ;  /* 0x00000010ec4c723c */ /* 0x000fe2000008104c */
[----:B------:R-:W-:Y:S04]  /*63f30*/  STL [R1+0x231c], R228 ;  /* 0x00231ce401007387 */ /* 0x000fe80000100800 */
[----:B------:R-:W-:Y:S04]  /*63f40*/  STL [R1+0x2318], R229 ;  /* 0x002318e501007387 */ /* 0x000fe80000100800 */
[----:B------:R-:W-:Y:S04]  /*63f50*/  STL [R1+0x2314], R230 ;  /* 0x002314e601007387 */ /* 0x000fe80000100800 */
[----:B------:R-:W-:Y:S04]  /*63f60*/  STL [R1+0x2310], R231 ;  /* 0x002310e701007387 */ /* 0x000fe80000100800 */
        /* <DEDUP_REMOVED lines=16> */
[----:B------:R-:W1:Y:S01]  /*64070*/  LDL.LU R8, [R1+0x5d0] ;  /* 0x0005d00001087983 */ /* 0x000e620000300800 */
[----:B------:R-:W-:-:S03]  /*64080*/  IMAD.MOV.U32 R219, RZ, RZ, R76 ;  /* 0x000000ffffdb7224 */ /* 0x000fc600078e004c */
[----:B------:R-:W1:Y:S01]  /*64090*/  LDL.LU R9, [R1+0x5d4] ;  /* 0x0005d40001097983 */ /* 0x000e620000300800 */
[----:B------:R-:W-:-:S03]  /*640a0*/  IMAD.MOV.U32 R218, RZ, RZ, R77 ;  /* 0x000000ffffda7224 */ /* 0x000fc600078e004d */
[----:B------:R-:W1:Y:S01]  /*640b0*/  LDL.LU R10, [R1+0x5d8] ;  /* 0x0005d800010a7983 */ /* 0x000e620000300800 */
[----:B------:R-:W-:-:S03]  /*640c0*/  IMAD.MOV.U32 R217, RZ, RZ, R78 ;  /* 0x000000ffffd97224 */ /* 0x000fc600078e004e */
[----:B------:R-:W1:Y:S01]  /*640d0*/  LDL.LU R11, [R1+0x5dc] ;  /* 0x0005dc00010b7983 */ /* 0x000e620000300800 */
[----:B------:R-:W-:-:S03]  /*640e0*/  MOV R216, R79 ;  /* 0x0000004f00d87202 */ /* 0x000fc60000000f00 */
        /* <DEDUP_REMOVED lines=72> */
[C---:B-1----:R-:W-:Y:S08]  /*64570*/  HMMA.1688.F32.TF32 R8, R240.reuse, R40, R8 ;  /* 0x00000028f008723c */ /* 0x042ff00000081008 */
[C---:B----4-:R-:W-:Y:S08]  /*64580*/  HMMA.1688.F32.TF32 R76, R240.reuse, R36, R76 ;  /* 0x00000024f04c723c */ /* 0x050ff0000008104c */
[C---:B--2---:R-:W-:Y:S08]  /*64590*/  HMMA.1688.F32.TF32 R80, R240.reuse, R32, R80 ;  /* 0x00000020f050723c */ /* 0x044ff00000081050 */
[C---:B---3--:R-:W-:Y:S08]  /*645a0*/  HMMA.1688.F32.TF32 R88, R240.reuse, R24, R88 ;  /* 0x00000018f058723c */ /* 0x048ff00000081058 */
[----:B------:R-:W-:Y:S08]  /*645b0*/  HMMA.1688.F32.TF32 R92, R240, R20, R92 ;  /* 0x00000014f05c723c */ /* 0x000ff0000008105c */
[C---:B------:R-:W-:Y:S08]  /*645c0*/  HMMA.1688.F32.TF32 R104, R236.reuse, R72, R104 ;  /* 0x00000048ec68723c */ /* 0x040ff00000081068 */
[C---:B------:R-:W-:Y:S08]  /*645d0*/  HMMA.1688.F32.TF32 R108, R236.reuse, R68, R108 ;  /* 0x00000044ec6c723c */ /* 0x040ff0000008106c */
[C---:B------:R-:W-:Y:S08]  /*645e0*/  HMMA.1688.F32.TF32 R112, R236.reuse, R64, R112 ;  /* 0x00000040ec70723c */ /* 0x040ff00000081070 */
[C---:B------:R-:W-:Y:S08]  /*645f0*/  HMMA.1688.F32.TF32 R120, R236.reuse, R56, R120 ;  /* 0x00000038ec78723c */ /* 0x040ff00000081078 */
[C---:B------:R-:W-:Y:S08]  /*64600*/  HMMA.1688.F32.TF32 R124, R236.reuse, R52, R124 ;  /* 0x00000034ec7c723c */ /* 0x040ff0000008107c */
[C---:B------:R-:W-:Y:S08]  /*64610*/  HMMA.1688.F32.TF32 R128, R236.reuse, R48, R128 ;  /* 0x00000030ec80723c */ /* 0x040ff00000081080 */
[C---:B------:R-:W-:Y:S08]  /*64620*/  HMMA.1688.F32.TF32 R132, R236.reuse, R44, R132 ;  /* 0x0000002cec84723c */ /* 0x040ff00000081084 */
[----:B------:R-:W-:Y:S11]  /*64630*/  HMMA.1688.F32.TF32 R116, R236, R60, R116 ;  /* 0x0000003cec74723c */ /* 0x000ff60000081074 */
[----:B------:R-:W-:Y:S04]  /*64640*/  @!UPT UIADD3 URZ, URZ, URZ, URZ ;  /* 0x0000003f3f3ff290 */ /* 0x000fe8000fffe03f */
[----:B------:R-:W-:Y:S01]  /*64650*/  STL.64 [R1+0x350], R132 ;  /* 0x0003508401007387 */ /* 0x000fe20000100a00 */
[C---:B------:R-:W-:Y:S03]  /*64660*/  HMMA.1688.F32.TF32 R96, R240.reuse, R16, R96 ;  /* 0x00000010f060723c */ /* 0x040fe60000081060 */
[----:B------:R-:W-:Y:S04]  /*64670*/  STL.64 [R1+0x358], R134 ;  /* 0x0003588601007387 */ /* 0x000fe80000100a00 */
        /* <DEDUP_REMOVED lines=45> */
[----:B-1----:R-:W4:Y:S04]  /*64950*/  LDL.LU R8, [R1+0x1d0] ;  /* 0x0001d00001087983 */ /* 0x002f280000300800 */
[----:B------:R-:W4:Y:S04]  /*64960*/  LDL.LU R9, [R1+0x1d4] ;  /* 0x0001d40001097983 */ /* 0x000f280000300800 */
[----:B---3--:R-:W4:Y:S04]  /*64970*/  LDL.LU R10, [R1+0x1d8] ;  /* 0x0001d800010a7983 */ /* 0x008f280000300800 */
[----:B------:R-:W4:Y:S04]  /*64980*/  LDL.LU R11, [R1+0x1dc] ;  /* 0x0001dc00010b7983 */ /* 0x000f280000300800 */
        /* <DEDUP_REMOVED lines=103> */
[----:B------:R-:W-:Y:S07]  /*65000*/  HMMA.1688.F32.TF32 R240, R240, R72, R132 ;  /* 0x00000048f0f0723c */ /* 0x000fee0000081084 */
[----:B------:R-:W-:Y:S04]  /*65010*/  STL.64 [R1+0x390], R148 ;  /* 0x0003909401007387 */ /* 0x000fe80000100a00 */
[----:B------:R2:W-:Y:S01]  /*65020*/  STL.64 [R1+0x398], R150 ;  /* 0x0003989601007387 */ /* 0x0005e20000100a00 */
[C---:B-1----:R-:W-:Y:S03]  /*65030*/  HMMA.1688.F32.TF32 R244, R236.reuse, R12, R244 ;  /* 0x0000000cecf4723c */ /* 0x042fe600000810f4 */
[----:B--2---:R-:W2:Y:S04]  /*65040*/  LDL.LU.64 R150, [R1+0x2478] ;  /* 0x0024780001967983 */ /* 0x004ea80000300a00 */
        /* <DEDUP_REMOVED lines=14> */
[----:B------:R-:W2:Y:S04]  /*65130*/  LDL.LU.64 R134, [R1+0x2438] ;  /* 0x0024380001867983 */ /* 0x000ea80000300a00 */
[----:B------:R-:W2:Y:S04]  /*65140*/  LDL.LU.64 R132, [R1+0x2430] ;  /* 0x0024300001847983 */ /* 0x000ea80000300a00 */
[----:B------:R-:W-:Y:S04]  /*65150*/  STL.64 [R1+0x380], R240 ;  /* 0x000380f001007387 */ /* 0x000fe80000100a00 */
[----:B------:R-:W-:Y:S04]  /*65160*/  STL.64 [R1+0x388], R242 ;  /* 0x000388f201007387 */ /* 0x000fe80000100a00 */
[----:B------:R-:W-:Y:S04]  /*65170*/  LDS R240, [R252+0x1c300] ;  /* 0x01c30000fcf07984 */ /* 0x000fe80000000800 */
[----:B------:R-:W-:Y:S04]  /*65180*/  LDS R242, [R252+0x1d300] ;  /* 0x01d30000fcf27984 */ /* 0x000fe80000000800 */
[----:B------:R-:W-:Y:S04]  /*65190*/  LDS R241, [R3+0x1c300] ;  /* 0x01c3000003f17984 */ /* 0x000fe80000000800 */
[----:B------:R-:W1:Y:S04]  /*651a0*/  LDS R243, [R3+0x1d300] ;  /* 0x01d3000003f37984 */ /* 0x000e680000000800 */
        /* <DEDUP_REMOVED lines=143> */
[----:B------:R-:W-:Y:S01]  /*65aa0*/  STL.64 [R1+0x420], R124 ;  /* 0x0004207c01007387 */ /* 0x000fe20000100a00 */
[C---:B------:R-:W-:Y:S03]  /*65ab0*/  HMMA.1688.F32.TF32 R108, R240.reuse, R44, R108 ;  /* 0x0000002cf06c723c */ /* 0x040fe6000008106c */
[----:B------:R1:W-:Y:S04]  /*65ac0*/  STL.64 [R1+0x428], R126 ;  /* 0x0004287e01007387 */ /* 0x0003e80000100a00 */
[----:B-1----:R-:W3:Y:S04]  /*65ad0*/  LDL.LU.64 R126, [R1+0x2418] ;  /* 0x00241800017e7983 */ /* 0x002ee80000300a00 */
[----:B------:R-:W3:Y:S04]  /*65ae0*/  LDL.LU.64 R124, [R1+0x2410] ;  /* 0x00241000017c7983 */ /* 0x000ee80000300a00 */
[----:B------:R-:W-:Y:S04]  /*65af0*/  STL.64 [R1+0x410], R120 ;  /* 0x0004107801007387 */ /* 0x000fe80000100a00 */
[----:B------:R1:W-:Y:S01]  /*65b00*/  STL.64 [R1+0x418], R122 ;  /* 0x0004187a01007387 */ /* 0x0003e20000100a00 */
[C---:B------:R-:W-:Y:S03]  /*65b10*/  HMMA.1688.F32.TF32 R92, R240.reuse, R60, R92 ;  /* 0x0000003cf05c723c */ /* 0x040fe6000008105c */
[----:B-1----:R-:W4:Y:S04]  /*65b20*/  LDL.LU.64 R122, [R1+0x2408] ;  /* 0x00240800017a7983 */ /* 0x002f280000300a00 */
[----:B------:R-:W4:Y:S04]  /*65b30*/  LDL.LU.64 R120, [R1+0x2400] ;  /* 0x0024000001787983 */ /* 0x000f280000300a00 */
[----:B------:R-:W-:Y:S04]  /*65b40*/  STL.64 [R1+0x1d0], R116 ;  /* 0x0001d07401007387 */ /* 0x000fe80000100a00 */
[----:B------:R1:W-:Y:S04]  /*65b50*/  STL.64 [R1+0x1d8], R118 ;  /* 0x0001d87601007387 */ /* 0x0003e80000100a00 */
[----:B-1----:R-:W2:Y:S04]  /*65b60*/  LDL.LU.64 R118, [R1+0x23f8] ;  /* 0x0023f80001767983 */ /* 0x002ea80000300a00 */
[----:B------:R-:W2:Y:S04]  /*65b70*/  LDL.LU.64 R116, [R1+0x23f0] ;  /* 0x0023f00001747983 */ /* 0x000ea80000300a00 */
[----:B------:R1:W-:Y:S04]  /*65b80*/  STL.64 [R1+0x1c0], R4 ;  /* 0x0001c00401007387 */ /* 0x0003e80000100a00 */
[----:B------:R1:W-:Y:S04]  /*65b90*/  STL.64 [R1+0x1c8], R6 ;  /* 0x0001c80601007387 */ /* 0x0003e80000100a00 */
[----:B-1----:R-:W2:Y:S04]  /*65ba0*/  LDL.LU R4, [R1+0x70] ;  /* 0x0000700001047983 */ /* 0x002ea80000300800 */
[----:B------:R-:W2:Y:S04]  /*65bb0*/  LDL.LU R5, [R1+0x74] ;  /* 0x0000740001057983 */ /* 0x000ea80000300800 */
[----:B------:R-:W2:Y:S04]  /*65bc0*/  LDL.LU R6, [R1+0x78] ;  /* 0x0000780001067983 */ /* 0x000ea80000300800 */
[----:B------:R-:W2:Y:S04]  /*65bd0*/  LDL.LU R7, [R1+0x7c] ;  /* 0x00007c0001077983 */ /* 0x000ea80000300800 */
        /* <DEDUP_REMOVED lines=36> */
[----:B------:R-:W3:Y:S04]  /*65e20*/  LDL.LU.64 R86, [R1+0x2378] ;  /* 0x0023780001567983 */ /* 0x000ee80000300a00 */
[----:B------:R-:W3:Y:S04]  /*65e30*/  LDL.LU.64 R84, [R1+0x2370] ;  /* 0x0023700001547983 */ /* 0x000ee80000300a00 */
[----:B------:R1:W-:Y:S04]  /*65e40*/  STL.64 [R1+0x130], R240 ;  /* 0x000130f001007387 */ /* 0x0003e80000100a00 */
[----:B------:R1:W-:Y:S04]  /*65e50*/  STL.64 [R1+0x138], R242 ;  /* 0x000138f201007387 */ /* 0x0003e80000100a00 */
[----:B-1----:R-:W3:Y:S04]  /*65e60*/  LDL.LU R240, [R1+0xc0] ;  /* 0x0000c00001f07983 */ /* 0x002ee80000300800 */
[----:B------:R-:W3:Y:S04]  /*65e70*/  LDL.LU R241, [R1+0xc4] ;  /* 0x0000c40001f17983 */ /* 0x000ee80000300800 */
[----:B------:R-:W3:Y:S04]  /*65e80*/  LDL.LU R242, [R1+0xc8] ;  /* 0x0000c80001f27983 */ /* 0x000ee80000300800 */
[----:B------:R-:W3:Y:S01]  /*65e90*/  LDL.LU R243, [R1+0xcc] ;  /* 0x0000cc0001f37983 */ /* 0x000ee20000300800 */
[C---:B------:R-:W-:Y:S08]  /*65ea0*/  HMMA.1688.F32.TF32 R8, R244.reuse, R28, R8 ;  /* 0x0000001cf408723c */ /* 0x040ff00000081008 */
[C---:B--2---:R-:W-:Y:S08]  /*65eb0*/  HMMA.1688.F32.TF32 R4, R244.reuse, R32, R4 ;  /* 0x00000020f404723c */ /* 0x044ff00000081004 */
[C---:B---3--:R-:W-:Y:S11]  /*65ec0*/  HMMA.1688.F32.TF32 R240, R244.reuse, R12, R240 ;  /* 0x0000000cf4f0723c */ /* 0x048ff600000810f0 */
[----:B------:R-:W-:Y:S11]  /*65ed0*/  @!UPT UIADD3 URZ, URZ, URZ, URZ ;  /* 0x0000003f3f3ff290 */ /* 0x000ff6000fffe03f */
[----:B------:R-:W-:Y:S01]  /*65ee0*/  @!UPT UIADD3 URZ, URZ, URZ, URZ ;  /* 0x0000003f3f3ff290 */ /* 0x000fe2000fffe03f */
[----:B------:R-:W-:Y:S04]  /*65ef0*/  STL.64 [R1+0x120], R240 ;  /* 0x000120f001007387 */ /* 0x000fe80000100a00 */
[----:B------:R1:W-:Y:S02]  /*65f00*/  STL.64 [R1+0x128], R242 ;  /* 0x000128f201007387 */ /* 0x0003e40000100a00 */
[C---:B-1----:R-:W-:Y:S08]  /*65f10*/  HMMA.1688.F32.TF32 R240, R244.reuse, R16, R236 ;  /* 0x00000010f4f0723c */ /* 0x042ff000000810ec */
[C---:B------:R-:W-:Y:S01]  /*65f20*/  HMMA.1688.F32.TF32 R236, R244.reuse, R20, R80 ;  /* 0x00000014f4ec723c */ /* 0x040fe20000081050 */
[----:B------:R-:W2:Y:S11]  /*65f30*/  LDL.LU R80, [R1+0x50] ;  /* 0x0000500001507983 */ /* 0x000eb60000300800 */
[----:B------:R-:W-:Y:S03]  /*65f40*/  @!UPT UIADD3 URZ, URZ, URZ, URZ ;  /* 0x0000003f3f3ff290 */ /* 0x000fe6000fffe03f */
[----:B------:R-:W-:Y:S04]  /*65f50*/  STL.64 [R1+0x110], R240 ;  /* 0x000110f001007387 */ /* 0x000fe80000100a00 */
[----:B------:R-:W-:Y:S04]  /*65f60*/  STL.64 [R1+0x118], R242 ;  /* 0x000118f201007387 */ /* 0x000fe80000100a00 */
[----:B------:R-:W-:Y:S04]  /*65f70*/  STL.64 [R1+0x100], R236 ;  /* 0x000100ec01007387 */ /* 0x000fe80000100a00 */
[----:B------:R1:W-:Y:S04]  /*65f80*/  STL.64 [R1+0x108], R238 ;  /* 0x000108ee01007387 */ /* 0x0003e80000100a00 */
[----:B------:R-:W2:Y:S04]  /*65f90*/  LDL.LU R81, [R1+0x54] ;  /* 0x0000540001517983 */ /* 0x000ea80000300800 */
[----:B------:R-:W2:Y:S01]  /*65fa0*/  LDL.LU R82, [R1+0x58] ;  /* 0x0000580001527983 */ /* 0x000ea20000300800 */
[C---:B-1----:R-:W-:Y:S03]  /*65fb0*/  HMMA.1688.F32.TF32 R236, R244.reuse, R24, R76 ;  /* 0x00000018f4ec723c */ /* 0x042fe6000008104c */
[----:B------:R-:W2:Y:S04]  /*65fc0*/  LDL.LU R83, [R1+0x5c] ;  /* 0x00005c0001537983 */ /* 0x000ea80000300800 */
[----:B------:R-:W3:Y:S01]  /*65fd0*/  LDL.LU R76, [R1+0x40] ;  /* 0x00004000014c7983 */ /* 0x000ee20000300800 */
[----:B------:R-:W-:Y:S01]  /*65fe0*/  HMMA.1688.F32.TF32 R240, R244, R36, R248 ;  /* 0x00000024f4f0723c */ /* 0x000fe200000810f8 */
[----:B------:R-:W-:Y:S11]  /*65ff0*/  IMAD.MOV.U32 R79, RZ, RZ, R0 ;  /* 0x000000ffff4f7224 */ /* 0x000ff600078e0000 */
[----:B------:R-:W-:Y:S03]  /*66000*/  @!UPT UIADD3 URZ, URZ, URZ, URZ ;  /* 0x0000003f3f3ff290 */ /* 0x000fe6000fffe03f */
[----:B------:R-:W-:Y:S04]  /*66010*/  STL.64 [R1+0xf0], R236 ;  /* 0x0000f0ec01007387 */ /* 0x000fe80000100a00 */
[----:B------:R-:W-:Y:S04]  /*66020*/  STL.64 [R1+0xf8], R238 ;  /* 0x0000f8ee01007387 */ /* 0x000fe80000100a00 */
[----:B------:R1:W-:Y:S04]  /*66030*/  STL.64 [R1+0xe0], R8 ;  /* 0x0000e00801007387 */ /* 0x0003e80000100a00 */
[----:B------:R1:W-:Y:S04]  /*66040*/  STL.64 [R1+0xe8], R10 ;  /* 0x0000e80a01007387 */ /* 0x0003e80000100a00 */
[----:B------:R-:W3:Y:S04]  /*66050*/  LDL.LU R77, [R1+0x44] ;  /* 0x00004400014d7983 */ /* 0x000ee80000300800 */
[----:B------:R-:W3:Y:S04]  /*66060*/  LDL.LU R78, [R1+0x48] ;  /* 0x00004800014e7983 */ /* 0x000ee80000300800 */
[----:B------:R4:W-:Y:S04]  /*66070*/  STL.64 [R1+0xd0], R4 ;  /* 0x0000d00401007387 */ /* 0x0009e80000100a00 */
[----:B------:R4:W-:Y:S04]  /*66080*/  STL [R1+0xd8], R6 ;  /* 0x0000d80601007387 */ /* 0x0009e80000100800 */
[----:B-1----:R-:W3:Y:S04]  /*66090*/  LDL.LU R8, [R1+0x30] ;  /* 0x0000300001087983 */ /* 0x002ee80000300800 */
[----:B------:R-:W3:Y:S04]  /*660a0*/  LDL.LU R9, [R1+0x34] ;  /* 0x0000340001097983 */ /* 0x000ee80000300800 */
[----:B------:R-:W3:Y:S01]  /*660b0*/  LDL.LU R10, [R1+0x38] ;  /* 0x00003800010a7983 */ /* 0x000ee20000300800 */
[----:B------:R-:W-:-:S03]  /*660c0*/  IMAD.MOV.U32 R0, RZ, RZ, R7 ;  /* 0x000000ffff007224 */ /* 0x000fc600078e0007 */
[----:B------:R-:W3:Y:S04]  /*660d0*/  LDL.LU R11, [R1+0x3c] ;  /* 0x00003c00010b7983 */ /* 0x000ee80000300800 */
[----:B----4-:R-:W4:Y:S04]  /*660e0*/  LDL.LU R4, [R1+0x20] ;  /* 0x0000200001047983 */ /* 0x010f280000300800 */
[----:B------:R-:W4:Y:S04]  /*660f0*/  LDL.LU R5, [R1+0x24] ;  /* 0x0000240001057983 */ /* 0x000f280000300800 */
[----:B------:R-:W4:Y:S04]  /*66100*/  LDL.LU R6, [R1+0x28] ;  /* 0x0000280001067983 */ /* 0x000f280000300800 */
[----:B------:R-:W4:Y:S04]  /*66110*/  LDL.LU R7, [R1+0x2c] ;  /* 0x00002c0001077983 */ /* 0x000f280000300800 */
[----:B------:R-:W-:Y:S04]  /*66120*/  STL [R1+0x2214], R0 ;  /* 0x0022140001007387 */ /* 0x000fe80000100800 */
[----:B------:R-:W4:Y:S04]  /*66130*/  LDL.LU R248, [R1+0x10] ;  /* 0x0000100001f87983 */ /* 0x000f280000300800 */
[----:B------:R1:W-:Y:S04]  /*66140*/  STL.64 [R1+0xc0], R240 ;  /* 0x0000c0f001007387 */ /* 0x0003e80000100a00 */
[----:B------:R1:W-:Y:S04]  /*66150*/  STL.64 [R1+0xc8], R242 ;  /* 0x0000c8f201007387 */ /* 0x0003e80000100a00 */
[----:B------:R-:W4:Y:S04]  /*66160*/  LDL.LU R249, [R1+0x14] ;  /* 0x0000140001f97983 */ /* 0x000f280000300800 */
[----:B------:R-:W4:Y:S04]  /*66170*/  LDL.LU R250, [R1+0x18] ;  /* 0x0000180001fa7983 */ /* 0x000f280000300800 */
[----:B------:R-:W4:Y:S04]  /*66180*/  LDL.LU R251, [R1+0x1c] ;  /* 0x00001c0001fb7983 */ /* 0x000f280000300800 */
[----:B-1----:R-:W4:Y:S04]  /*66190*/  LDL.LU R240, [R1] ;  /* 0x0000000001f07983 */ /* 0x002f280000300800 */
[----:B------:R-:W4:Y:S04]  /*661a0*/  LDL.LU R241, [R1+0x4] ;  /* 0x0000040001f17983 */ /* 0x000f280000300800 */
[----:B------:R-:W4:Y:S01]  /*661b0*/  LDL.LU R242, [R1+0x8] ;  /* 0x0000080001f27983 */ /* 0x000f220000300800 */
[----:B------:R-:W-:-:S03]  /*661c0*/  IMAD.MOV.U32 R243, RZ, RZ, R2 ;  /* 0x000000fffff37224 */ /* 0x000fc600078e0002 */
        /* <DEDUP_REMOVED lines=8> */
[C---:B---3--:R-:W-:Y:S01]  /*66250*/  HMMA.1688.F32.TF32 R76, R244.reuse, R44, R76 ;  /* 0x0000002cf44c723c */ /* 0x048fe2000008104c */
[----:B------:R-:W-:Y:S01]  /*66260*/  IMAD.MOV.U32 R40, RZ, RZ, R82 ;  /* 0x000000ffff287224 */ /* 0x000fe200078e0052 */
[----:B------:R-:W-:Y:S01]  /*66270*/  MOV R36, R80 ;  /* 0x0000005000247202 */ /* 0x000fe20000000f00 */
[----:B------:R-:W-:Y:S01]  /*66280*/  IMAD.MOV.U32 R37, RZ, RZ, R81 ;  /* 0x000000ffff257224 */ /* 0x000fe200078e0051 */
[----:B------:R-:W2:Y:S04]  /*66290*/  LDL.LU.64 R82, [R1+0x2368] ;  /* 0x0023680001527983 */ /* 0x000ea80000300a00 */
[----:B------:R-:W2:Y:S01]  /*662a0*/  LDL.LU.64 R80, [R1+0x2360] ;  /* 0x0023600001507983 */ /* 0x000ea20000300a00 */
[C---:B------:R-:W-:Y:S03]  /*662b0*/  HMMA.1688.F32.TF32 R8, R244.reuse, R48, R8 ;  /* 0x00000030f408723c */ /* 0x040fe60000081008 */
[----:B------:R-:W-:Y:S05]  /*662c0*/  STL [R1+0x2224], R33 ;  /* 0x0022242101007387 */ /* 0x000fea0000100800 */
[----:B----4-:R-:W-:Y:S01]  /*662d0*/  HMMA.1688.F32.TF32 R4, R244, R52, R4 ;  /* 0x00000034f404723c */ /* 0x010fe20000081004 */
[----:B------:R-:W-:Y:S06]  /*662e0*/  STL [R1+0x2220], R40 ;  /* 0x0022202801007387 */ /* 0x000fec0000100800 */
[----:B------:R-:W-:Y:S01]  /*662f0*/  IMAD.MOV.U32 R29, RZ, RZ, R77 ;  /* 0x000000ffff1d7224 */ /* 0x000fe200078e004d */
[----:B------:R-:W-:Y:S01]  /*66300*/  MOV R28, R76 ;  /* 0x0000004c001c7202 */ /* 0x000fe20000000f00 */
[----:B------:R-:W-:Y:S01]  /*66310*/  IMAD.MOV.U32 R44, RZ, RZ, R78 ;  /* 0x000000ffff2c7224 */ /* 0x000fe200078e004e */
[----:B------:R-:W-:Y:S01]  /*66320*/  STL [R1+0x221c], R37 ;  /* 0x00221c2501007387 */ /* 0x000fe20000100800 */
[----:B------:R-:W-:-:S03]  /*66330*/  IMAD.MOV.U32 R41, RZ, RZ, R79 ;  /* 0x000000ffff297224 */ /* 0x000fc600078e004f */
[----:B------:R-:W-:Y:S02]  /*66340*/  STL [R1+0x2218], R36 ;  /* 0x0022182401007387 */ /* 0x000fe40000100800 */
[----:B------:R-:W-:Y:S02]  /*66350*/  IMAD.MOV.U32 R2, RZ, RZ, R10 ;  /* 0x000000ffff027224 */ /* 0x000fe400078e000a */
[----:B------:R-:W1:Y:S01]  /*66360*/  LDL.LU.64 R78, [R1+0x2358] ;  /* 0x00235800014e7983 */ /* 0x000e620000300a00 */
[----:B------:R-:W-:-:S03]  /*66370*/  IMAD.MOV.U32 R49, RZ, RZ, R11 ;  /* 0x000000ffff317224 */ /* 0x000fc600078e000b */
[----:B------:R-:W1:Y:S01]  /*66380*/  LDL.LU.64 R76, [R1+0x2350] ;  /* 0x00235000014c7983 */ /* 0x000e620000300a00 */
[----:B------:R-:W-:Y:S01]  /*66390*/  MOV R20, R8 ;  /* 0x0000000800147202 */ /* 0x000fe20000000f00 */
[----:B------:R-:W-:Y:S02]  /*663a0*/  IMAD.MOV.U32 R21, RZ, RZ, R9 ;  /* 0x000000ffff157224 */ /* 0x000fe400078e0009 */
[----:B------:R3:W-:Y:S04]  /*663b0*/  STL [R1+0x222c], R29 ;  /* 0x00222c1d01007387 */ /* 0x0007e80000100800 */
[----:B------:R4:W-:Y:S01]  /*663c0*/  STL [R1+0x2228], R28 ;  /* 0x0022281c01007387 */ /* 0x0009e20000100800 */
[----:B------:R-:W-:Y:S01]  /*663d0*/  IMAD.MOV.U32 R48, RZ, RZ, R6 ;  /* 0x000000ffff307224 */ /* 0x000fe200078e0006 */
[----:B------:R-:W-:Y:S02]  /*663e0*/  HMMA.1688.F32.TF32 R248, R244, R56, R248 ;  /* 0x00000038f4f8723c */ /* 0x000fe400000810f8 */
[----:B------:R-:W2:Y:S01]  /*663f0*/  LDL.LU.64 R10, [R1+0x2348] ;  /* 0x00234800010a7983 */ /* 0x000ea20000300a00 */
[----:B------:R-:W-:Y:S01]  /*66400*/  IMAD.MOV.U32 R45, RZ, RZ, R7 ;  /* 0x000000ffff2d7224 */ /* 0x000fe200078e0007 */
[----:B------:R-:W-:Y:S01]  /*66410*/  MOV R24, R4 ;  /* 0x0000000400187202 */ /* 0x000fe20000000f00 */
[----:B------:R-:W-:Y:S01]  /*66420*/  IMAD.MOV.U32 R25, RZ, RZ, R5 ;  /* 0x000000ffff197224 */ /* 0x000fe200078e0005 */
[----:B------:R-:W2:Y:S04]  /*66430*/  LDL.LU.64 R8, [R1+0x2340] ;  /* 0x0023400001087983 */ /* 0x000ea80000300a00 */
[----:B------:R-:W2:Y:S04]  /*66440*/  LDL.LU.64 R6, [R1+0x2338] ;  /* 0x0023380001067983 */ /* 0x000ea80000300a00 */
[----:B------:R-:W2:Y:S10]  /*66450*/  LDL.LU.64 R4, [R1+0x2330] ;  /* 0x0023300001047983 */ /* 0x000eb40000300a00 */
[----:B------:R-:W-:Y:S01]  /*66460*/  IMAD.MOV.U32 R13, RZ, RZ, R250 ;  /* 0x000000ffff0d7224 */ /* 0x000fe200078e00fa */
[----:B------:R-:W-:Y:S01]  /*66470*/  MOV R17, R248 ;  /* 0x000000f800117202 */ /* 0x000fe20000000f00 */
[----:B------:R-:W-:-:S02]  /*66480*/  IMAD.MOV.U32 R12, RZ, RZ, R251 ;  /* 0x000000ffff0c7224 */ /* 0x000fc400078e00fb */
[----:B------:R-:W-:Y:S01]  /*66490*/  IMAD.MOV.U32 R16, RZ, RZ, R249 ;  /* 0x000000ffff107224 */ /* 0x000fe200078e00f9 */
[----:B------:R-:W2:Y:S04]  /*664a0*/  LDL.LU.64 R250, [R1+0x2328] ;  /* 0x0023280001fa7983 */ /* 0x000ea80000300a00 */
[----:B------:R-:W2:Y:S01]  /*664b0*/  LDL.LU.64 R248, [R1+0x2320] ;  /* 0x0023200001f87983 */ /* 0x000ea20000300a00 */
[----:B------:R-:W-:Y:S11]  /*664c0*/  HMMA.1688.F32.TF32 R240, R244, R60, R240 ;  /* 0x0000003cf4f0723c */ /* 0x000ff600000810f0 */
[----:B------:R-:W-:Y:S11]  /*664d0*/  @!UPT UIADD3 URZ, URZ, URZ, URZ ;  /* 0x0000003f3f3ff290 */ /* 0x000ff6000fffe03f */
[----:B------:R-:W-:Y:S02]  /*664e0*/  @!UPT UIADD3 URZ, URZ, URZ, URZ ;  /* 0x0000003f3f3ff290 */ /* 0x000fe4000fffe03f */
[----:B---3--:R-:W-:Y:S01]  /*664f0*/  MOV R29, R240 ;  /* 0x000000f0001d7202 */ /* 0x008fe20000000f00 */
[----:B----4-:R-:W-:Y:S02]  /*66500*/  IMAD.MOV.U32 R28, RZ, RZ, R241 ;  /* 0x000000ffff1c7224 */ /* 0x010fe400078e00f1 */
[----:B------:R-:W-:Y:S02]  /*66510*/  IMAD.MOV.U32 R33, RZ, RZ, R242 ;  /* 0x000000ffff217224 */ /* 0x000fe400078e00f2 */
[----:B------:R-:W-:Y:S01]  /*66520*/  IMAD.MOV.U32 R40, RZ, RZ, R243 ;  /* 0x000000ffff287224 */ /* 0x000fe200078e00f3 */
[----:B-1----:R-:W-:Y:S08]  /*66530*/  HMMA.1688.F32.TF32 R76, R236, R14, R76 ;  /* 0x0000000eec4c723c */ /* 0x002ff0000008104c */
[C---:B--2---:R-:W-:Y:S11]  /*66540*/  HMMA.1688.F32.TF32 R4, R244.reuse, R68, R4 ;  /* 0x00000044f404723c */ /* 0x044ff60000081004 */
[----:B------:R-:W-:Y:S04]  /*66550*/  @!UPT UIADD3 URZ, URZ, URZ, URZ ;  /* 0x0000003f3f3ff290 */ /* 0x000fe8000fffe03f */
[----:B------:R-:W-:Y:S04]  /*66560*/  STL.64 [R1+0x20], R76 ;  /* 0x0000204c01007387 */ /* 0x000fe80000100a00 */
[----:B------:R1:W-:Y:S01]  /*66570*/  STL.64 [R1+0x28], R78 ;  /* 0x0000284e01007387 */ /* 0x0003e20000100a00 */
[----:B------:R-:W-:Y:S04]  /*66580*/  HMMA.1688.F32.TF32 R240, R244, R64, R248 ;  /* 0x00000040f4f0723c */ /* 0x000fe800000810f8 */
[----:B------:R-:W-:Y:S02]  /*66590*/  IMAD.MOV.U32 R61, RZ, RZ, R5 ;  /* 0x000000ffff3d7224 */ /* 0x000fe400078e0005 */
[----:B------:R-:W-:Y:S01]  /*665a0*/  IMAD.MOV.U32 R60, RZ, RZ, R6 ;  /* 0x000000ffff3c7224 */ /* 0x000fe200078e0006 */
[----:B------:R-:W-:Y:S01]  /*665b0*/  MOV R64, R4 ;  /* 0x0000000400407202 */ /* 0x000fe20000000f00 */
[----:B------:R-:W-:-:S02]  /*665c0*/  IMAD.MOV.U32 R57, RZ, RZ, R7 ;  /* 0x000000ffff397224 */ /* 0x000fc400078e0007 */
[----:B------:R-:W-:Y:S08]  /*665d0*/  HMMA.1688.F32.TF32 R4, R244, R72, R8 ;  /* 0x00000048f404723c */ /* 0x000ff00000081008 */
[C---:B------:R-:W-:Y:S08]  /*665e0*/  HMMA.1688.F32.TF32 R8, R236.reuse, R18, R80 ;  /* 0x00000012ec08723c */ /* 0x040ff00000081050 */
[C---:B------:R-:W-:Y:S08]  /*665f0*/  HMMA.1688.F32.TF32 R80, R236.reuse, R22, R84 ;  /* 0x00000016ec50723c */ /* 0x040ff00000081054 */
        /* <DEDUP_REMOVED lines=27> */
[----:B------:R-:W-:Y:S01]  /*667b0*/  MOV R56, R4 ;  /* 0x0000000400387202 */ /* 0x000fe20000000f00 */
[----:B------:R-:W-:Y:S01]  /*667c0*/  IMAD.MOV.U32 R53, RZ, RZ, R5 ;  /* 0x000000ffff357224 */ /* 0x000fe200078e0005 */
[----:B------:R-:W-:Y:S01]  /*667d0*/  LDS R4, [R252+0x1e080] ;  /* 0x01e08000fc047984 */ /* 0x000fe20000000800 */
[----:B------:R-:W-:-:S02]  /*667e0*/  IMAD.MOV.U32 R52, RZ, RZ, R6 ;  /* 0x000000ffff347224 */ /* 0x000fc400078e0006 */
[----:B------:R-:W-:Y:S01]  /*667f0*/  IMAD.MOV.U32 R32, RZ, RZ, R7 ;  /* 0x000000ffff207224 */ /* 0x000fe200078e0007 */
        /* <DEDUP_REMOVED lines=11> */
[C---:B---3--:R-:W-:Y:S08]  /*668b0*/  HMMA.1688.F32.TF32 R80, R236.reuse, R70, R132 ;  /* 0x00000046ec50723c */ /* 0x048ff00000081084 */
[----:B--2---:R-:W-:Y:S01]  /*668c0*/  HMMA.1688.F32.TF32 R76, R236, R74, R136 ;  /* 0x0000004aec4c723c */ /* 0x004fe20000081088 */
[----:B------:R-:W-:Y:S01]  /*668d0*/  MOV R37, R240 ;  /* 0x000000f000257202 */ /* 0x000fe20000000f00 */
[----:B------:R-:W-:-:S02]  /*668e0*/  IMAD.MOV.U32 R36, RZ, RZ, R241 ;  /* 0x000000ffff247224 */ /* 0x000fc400078e00f1 */
[----:B------:R-:W-:-:S03]  /*668f0*/  IMAD.MOV.U32 R0, RZ, RZ, R242 ;  /* 0x000000ffff007224 */ /* 0x000fc600078e00f2 */
[----:B------:R-:W-:Y:S01]  /*66900*/  STL.64 [R1+0x8b0], R8 ;  /* 0x0008b00801007387 */ /* 0x000fe20000100a00 */
[----:B------:R-:W-:Y:S01]  /*66910*/  IMAD.MOV.U32 R65, RZ, RZ, R243 ;  /* 0x000000ffff417224 */ /* 0x000fe200078e00f3 */
[C---:B-1----:R-:W-:Y:S02]  /*66920*/  HMMA.1688.F32.TF32 R244, R4.reuse, R14, R140 ;  /* 0x0000000e04f4723c */ /* 0x042fe4000008108c */
[----:B------:R-:W-:Y:S04]  /*66930*/  STL.64 [R1+0x8b8], R10 ;  /* 0x0008b80a01007387 */ /* 0x000fe80000100a00 */
[----:B------:R-:W-:Y:S02]  /*66940*/  STL.64 [R1+0x8a0], R80 ;  /* 0x0008a05001007387 */ /* 0x000fe40000100a00 */
[----:B------:R-:W-:Y:S02]  /*66950*/  HMMA.1688.F32.TF32 R240, R4, R18, R144 ;  /* 0x0000001204f0723c */ /* 0x000fe40000081090 */
[----:B------:R-:W-:Y:S01]  /*66960*/  STL.64 [R1+0x8a8], R82 ;  /* 0x0008a85201007387 */ /* 0x000fe20000100a00 */
[----:B------:R-:W-:Y:S01]  /*66970*/  MOV R96, R228 ;  /* 0x000000e400607202 */ /* 0x000fe20000000f00 */
[----:B------:R-:W-:-:S02]  /*66980*/  IMAD.MOV.U32 R97, RZ, RZ, R229 ;  /* 0x000000ffff617224 */ /* 0x000fc400078e00e5 */
[----:B------:R-:W-:Y:S01]  /*66990*/  IMAD.MOV.U32 R98, RZ, RZ, R230 ;  /* 0x000000ffff627224 */ /* 0x000fe200078e00e6 */
[----:B------:R-:W-:Y:S01]  /*669a0*/  STL.64 [R1+0x890], R76 ;  /* 0x0008904c01007387 */ /* 0x000fe20000100a00 */
[C---:B------:R-:W-:Y:S03]  /*669b0*/  HMMA.1688.F32.TF32 R248, R4.reuse, R26, R152 ;  /* 0x0000001a04f8723c */ /* 0x040fe60000081098 */
[----:B------:R1:W-:Y:S01]  /*669c0*/  STL.64 [R1+0x898], R78 ;  /* 0x0008984e01007387 */ /* 0x0003e20000100a00 */
[----:B------:R-:W-:Y:S01]  /*669d0*/  IMAD.MOV.U32 R99, RZ, RZ, R231 ;  /* 0x000000ffff637224 */ /* 0x000fe200078e00e7 */
[----:B------:R-:W-:Y:S01]  /*669e0*/  MOV R100, R212 ;  /* 0x000000d400647202 */ /* 0x000fe20000000f00 */
[----:B------:R-:W-:Y:S02]  /*669f0*/  IMAD.MOV.U32 R101, RZ, RZ, R213 ;  /* 0x000000ffff657224 */ /* 0x000fe400078e00d5 */
[----:B------:R-:W-:Y:S01]  /*66a00*/  IMAD.MOV.U32 R102, RZ, RZ, R214 ;  /* 0x000000ffff667224 */ /* 0x000fe200078e00d6 */
[----:B------:R-:W-:Y:S01]  /*66a10*/  HMMA.1688.F32.TF32 R84, R4, R38, R164 ;  /* 0x000000260454723c */ /* 0x000fe200000810a4 */
[----:B------:R-:W-:Y:S01]  /*66a20*/  IMAD.MOV.U32 R103, RZ, RZ, R215 ;  /* 0x000000ffff677224 */ /* 0x000fe200078e00d7 */
[----:B------:R-:W-:Y:S01]  /*66a30*/  MOV R92, R208 ;  /* 0x000000d0005c7202 */ /* 0x000fe20000000f00 */
[----:B------:R-:W-:-:S02]  /*66a40*/  IMAD.MOV.U32 R93, RZ, RZ, R204 ;  /* 0x000000ffff5d7224 */ /* 0x000fc400078e00cc */
[----:B------:R-:W-:Y:S02]  /*66a50*/  IMAD.MOV.U32 R94, RZ, RZ, R205 ;  /* 0x000000ffff5e7224 */ /* 0x000fe400078e00cd */
[----:B------:R-:W-:Y:S01]  /*66a60*/  IMAD.MOV.U32 R95, RZ, RZ, R206 ;  /* 0x000000ffff5f7224 */ /* 0x000fe200078e00ce */
[C---:B-1----:R-:W-:Y:S01]  /*66a70*/  HMMA.1688.F32.TF32 R76, R4.reuse, R22, R148 ;  /* 0x00000016044c723c */ /* 0x042fe20000081094 */
[----:B------:R-:W-:Y:S04]  /*66a80*/  STL.64 [R1+0x2180], R246 ;  /* 0x002180f601007387 */ /* 0x000fe80000100a00 */
[----:B------:R-:W-:Y:S04]  /*66a90*/  STL.64 [R1+0x2178], R244 ;  /* 0x002178f401007387 */ /* 0x000fe80000100a00 */
[----:B------:R-:W-:Y:S01]  /*66aa0*/  STL.64 [R1+0x2198], R242 ;  /* 0x002198f201007387 */ /* 0x000fe20000100a00 */
[----:B------:R-:W-:Y:S03]  /*66ab0*/  HMMA.1688.F32.TF32 R80, R4, R30, R156 ;  /* 0x0000001e0450723c */ /* 0x000fe6000008109c */
[----:B------:R-:W-:Y:S04]  /*66ac0*/  STL.64 [R1+0x2190], R240 ;  /* 0x002190f001007387 */ /* 0x000fe80000100a00 */
[----:B------:R-:W-:Y:S01]  /*66ad0*/  STL.64 [R1+0x21a8], R250 ;  /* 0x0021a8fa01007387 */ /* 0x000fe20000100a00 */
[----:B------:R-:W-:Y:S01]  /*66ae0*/  MOV R88, R227 ;  /* 0x000000e300587202 */ /* 0x000fe20000000f00 */
[----:B------:R-:W-:-:S02]  /*66af0*/  IMAD.MOV.U32 R89, RZ, RZ, R226 ;  /* 0x000000ffff597224 */ /* 0x000fc400078e00e2 */
[----:B------:R-:W-:Y:S02]  /*66b00*/  IMAD.MOV.U32 R90, RZ, RZ, R225 ;  /* 0x000000ffff5a7224 */ /* 0x000fe400078e00e1 */
[----:B------:R-:W-:Y:S01]  /*66b10*/  IMAD.MOV.U32 R91, RZ, RZ, R224 ;  /* 0x000000ffff5b7224 */ /* 0x000fe200078e00e0 */
[----:B------:R-:W-:Y:S04]  /*66b20*/  STL.64 [R1], R76 ;  /* 0x0000004c01007387 */ /* 0x000fe80000100a00 */
[----:B------:R1:W-:Y:S01]  /*66b30*/  STL.64 [R1+0x8], R78 ;  /* 0x0000084e01007387 */ /* 0x0003e20000100a00 */
[----:B------:R-:W-:Y:S01]  /*66b40*/  MOV R104, R219 ;  /* 0x000000db00687202 */ /* 0x000fe20000000f00 */
[----:B------:R-:W-:Y:S02]  /*66b50*/  IMAD.MOV.U32 R105, RZ, RZ, R218 ;  /* 0x000000ffff697224 */ /* 0x000fe400078e00da */
[----:B------:R-:W-:Y:S01]  /*66b60*/  IMAD.MOV.U32 R106, RZ, RZ, R217 ;  /* 0x000000ffff6a7224 */ /* 0x000fe200078e00d9 */
[----:B------:R-:W-:Y:S01]  /*66b70*/  LDS R8, [R252+0x1e100] ;  /* 0x01e10000fc087984 */ /* 0x000fe20000000800 */
[----:B------:R-:W-:-:S03]  /*66b80*/  IMAD.MOV.U32 R107, RZ, RZ, R216 ;  /* 0x000000ffff6b7224 */ /* 0x000fc600078e00d8 */
[----:B------:R-:W-:Y:S01]  /*66b90*/  LDS R10, [R252+0x1f100] ;  /* 0x01f10000fc0a7984 */ /* 0x000fe20000000800 */
[C---:B-1----:R-:W-:Y:S03]  /*66ba0*/  HMMA.1688.F32.TF32 R76, R4.reuse, R34, R160 ;  /* 0x00000022044c723c */ /* 0x042fe600000810a0 */
[----:B------:R-:W-:Y:S04]  /*66bb0*/  STL.64 [R1+0x21a0], R248 ;  /* 0x0021a0f801007387 */ /* 0x000fe80000100a00 */
[----:B------:R-:W-:Y:S04]  /*66bc0*/  STL.64 [R1+0x550], R80 ;  /* 0x0005505001007387 */ /* 0x000fe80000100a00 */
[----:B------:R1:W-:Y:S04]  /*66bd0*/  STL.64 [R1+0x558], R82 ;  /* 0x0005585201007387 */ /* 0x0003e80000100a00 */
[----:B------:R-:W-:Y:S04]  /*66be0*/  LDS R9, [R3+0x1e100] ;  /* 0x01e1000003097984 */ /* 0x000fe80000000800 */
[----:B------:R-:W2:Y:S01]  /*66bf0*/  LDS R11, [R3+0x1f100] ;  /* 0x01f10000030b7984 */ /* 0x000ea20000000800 */
[C---:B-1----:R-:W-:Y:S03]  /*66c00*/  HMMA.1688.F32.TF32 R80, R4.reuse, R42, R168 ;  /* 0x0000002a0450723c */ /* 0x042fe600000810a8 */
[----:B------:R-:W-:Y:S04]  /*66c10*/  STL.64 [R1+0x590], R76 ;  /* 0x0005904c01007387 */ /* 0x000fe80000100a00 */
[----:B------:R1:W-:Y:S02]  /*66c20*/  STL.64 [R1+0x598], R78 ;  /* 0x0005984e01007387 */ /* 0x0003e40000100a00 */
[C---:B-1----:R-:W-:Y:S02]  /*66c30*/  HMMA.1688.F32.TF32 R76, R4.reuse, R46, R172 ;  /* 0x0000002e044c723c */ /* 0x042fe400000810ac */
[----:B------:R-:W-:Y:S04]  /*66c40*/  STL.64 [R1+0x880], R84 ;  /* 0x0008805401007387 */ /* 0x000fe80000100a00 */
[----:B------:R1:W-:Y:S08]  /*66c50*/  STL.64 [R1+0x888], R86 ;  /* 0x0008885601007387 */ /* 0x0003f00000100a00 */
[----:B------:R-:W-:Y:S04]  /*66c60*/  STL.64 [R1+0x870], R80 ;  /* 0x0008705001007387 */ /* 0x000fe80000100a00 */
[----:B------:R3:W-:Y:S01]  /*66c70*/  STL.64 [R1+0x878], R82 ;  /* 0x0008785201007387 */ /* 0x0007e20000100a00 */
[C---:B-1----:R-:W-:Y:S04]  /*66c80*/  HMMA.1688.F32.TF32 R84, R4.reuse, R50, R176 ;  /* 0x000000320454723c */ /* 0x042fe800000810b0 */
[----:B------:R-:W-:Y:S04]  /*66c90*/  STL.64 [R1+0x860], R76 ;  /* 0x0008604c01007387 */ /* 0x000fe80000100a00 */
        /* <DEDUP_REMOVED lines=11> */
[C---:B-1----:R-:W-:Y:S08]  /*66d50*/  HMMA.1688.F32.TF32 R76, R4.reuse, R70, R196 ;  /* 0x00000046044c723c */ /* 0x042ff000000810c4 */
[----:B------:R-:W-:Y:S01]  /*66d60*/  HMMA.1688.F32.TF32 R4, R4, R74, R200 ;  /* 0x0000004a0404723c */ /* 0x000fe200000810c8 */
[----:B------:R-:W-:Y:S04]  /*66d70*/  STL.64 [R1+0x820], R84 ;  /* 0x0008205401007387 */ /* 0x000fe80000100a00 */
[----:B------:R-:W-:Y:S04]  /*66d80*/  STL.64 [R1+0x828], R86 ;  /* 0x0008285601007387 */ /* 0x000fe80000100a00 */
[----:B------:R1:W-:Y:S04]  /*66d90*/  STL.64 [R1+0x810], R80 ;  /* 0x0008105001007387 */ /* 0x0003e80000100a00 */
[----:B------:R3:W-:Y:S04]  /*66da0*/  STL.64 [R1+0x818], R82 ;  /* 0x0008185201007387 */ /* 0x0007e80000100a00 */
        /* <DEDUP_REMOVED lines=16> */
[----:B-1----:R-:W-:-:S03]  /*66eb0*/  MOV R80, R223 ;  /* 0x000000df00507202 */ /* 0x002fc60000000f00 */
[----:B------:R-:W2:Y:S01]  /*66ec0*/  LDL.LU R227, [R1+0x22ec] ;  /* 0x0022ec0001e37983 */ /* 0x000ea20000300800 */
[----:B------:R-:W-:-:S03]  /*66ed0*/  IMAD.MOV.U32 R81, RZ, RZ, R222 ;  /* 0x000000ffff517224 */ /* 0x000fc600078e00de */
[----:B------:R-:W2:Y:S01]  /*66ee0*/  LDL.LU R226, [R1+0x22e8] ;  /* 0x0022e80001e27983 */ /* 0x000ea20000300800 */
[----:B---3--:R-:W-:-:S03]  /*66ef0*/  IMAD.MOV.U32 R82, RZ, RZ, R221 ;  /* 0x000000ffff527224 */ /* 0x008fc600078e00dd */
[----:B------:R-:W3:Y:S01]  /*66f00*/  LDL.LU R225, [R1+0x22e4] ;  /* 0x0022e40001e17983 */ /* 0x000ee20000300800 */
[----:B------:R-:W-:-:S03]  /*66f10*/  IMAD.MOV.U32 R83, RZ, RZ, R220 ;  /* 0x000000ffff537224 */ /* 0x000fc600078e00dc */
[----:B------:R-:W3:Y:S01]  /*66f20*/  LDL.LU R224, [R1+0x22e0] ;  /* 0x0022e00001e07983 */ /* 0x000ee20000300800 */
[----:B----4-:R-:W-:-:S03]  /*66f30*/  MOV R76, R211 ;  /* 0x000000d3004c7202 */ /* 0x010fc60000000f00 */
        /* <DEDUP_REMOVED lines=18> */
[----:B------:R-:W1:Y:S04]  /*67060*/  LDS R87, [R3+0x1f180] ;  /* 0x01f1800003577984 */ /* 0x000e680000000800 */
[----:B------:R-:W-:Y:S04]  /*67070*/  LDS R4, [R252+0x1e200] ;  /* 0x01e20000fc047984 */ /* 0x000fe80000000800 */
[----:B------:R-:W-:Y:S04]  /*67080*/  LDS R6, [R252+0x1f200] ;  /* 0x01f20000fc067984 */ /* 0x000fe80000000800 */
[----:B------:R-:W-:Y:S04]  /*67090*/  LDS R5, [R3+0x1e200] ;  /* 0x01e2000003057984 */ /* 0x000fe80000000800 */
[----:B------:R-:W1:Y:S01]  /*670a0*/  LDS R7, [R3+0x1f200] ;  /* 0x01f2000003077984 */ /* 0x000e620000000800 */
[----:B--2---:R-:W-:-:S02]  /*670b0*/  IMAD.MOV.U32 R111, RZ, RZ, R212 ;  /* 0x000000ffff6f7224 */ /* 0x004fc400078e00d4 */
[----:B------:R-:W-:Y:S02]  /*670c0*/  IMAD.MOV.U32 R110, RZ, RZ, R213 ;  /* 0x000000ffff6e7224 */ /* 0x000fe400078e00d5 */
[----:B------:R-:W-:Y:S01]  /*670d0*/  IMAD.MOV.U32 R109, RZ, RZ, R214 ;  /* 0x000000ffff6d7224 */ /* 0x000fe200078e00d6 */
[----:B------:R-:W-:Y:S02]  /*670e0*/  MOV R108, R215 ;  /* 0x000000d7006c7202 */ /* 0x000fe40000000f00 */
[----:B------:R-:W2:Y:S04]  /*670f0*/  LDL.LU R215, [R1+0x22ac] ;  /* 0x0022ac0001d77983 */ /* 0x000ea80000300800 */
[----:B------:R-:W2:Y:S04]  /*67100*/  LDL.LU R214, [R1+0x22a8] ;  /* 0x0022a80001d67983 */ /* 0x000ea80000300800 */
[----:B------:R-:W2:Y:S01]  /*67110*/  LDL.LU R213, [R1+0x22a4] ;  /* 0x0022a40001d57983 */ /* 0x000ea20000300800 */
[----:B------:R-:W-:-:S02]  /*67120*/  IMAD.MOV.U32 R114, RZ, RZ, R204 ;  /* 0x000000ffff727224 */ /* 0x000fc400078e00cc */
[----:B------:R-:W-:Y:S01]  /*67130*/  IMAD.MOV.U32 R113, RZ, RZ, R205 ;  /* 0x000000ffff717224 */ /* 0x000fe200078e00cd */
[----:B------:R-:W2:Y:S01]  /*67140*/  LDL.LU R212, [R1+0x22a0] ;  /* 0x0022a00001d47983 */ /* 0x000ea20000300800 */
[----:B------:R-:W-:-:S03]  /*67150*/  MOV R112, R206 ;  /* 0x000000ce00707202 */ /* 0x000fc60000000f00 */
[----:B------:R-:W2:Y:S01]  /*67160*/  LDL.LU R206, [R1+0x229c] ;  /* 0x00229c0001ce7983 */ /* 0x000ea20000300800 */
[----:B------:R-:W-:-:S03]  /*67170*/  IMAD.MOV.U32 R115, RZ, RZ, R208 ;  /* 0x000000ffff737224 */ /* 0x000fc600078e00d0 */
[----:B------:R-:W2:Y:S04]  /*67180*/  LDL.LU R205, [R1+0x2298] ;  /* 0x0022980001cd7983 */ /* 0x000ea80000300800 */
[----:B------:R-:W2:Y:S04]  /*67190*/  LDL.LU R204, [R1+0x2294] ;  /* 0x0022940001cc7983 */ /* 0x000ea80000300800 */
[----:B------:R-:W2:Y:S01]  /*671a0*/  LDL.LU R208, [R1+0x2290] ;  /* 0x0022900001d07983 */ /* 0x000ea20000300800 */
[----:B---3--:R-:W-:Y:S01]  /*671b0*/  IMAD.MOV.U32 R117, RZ, RZ, R225 ;  /* 0x000000ffff757224 */ /* 0x008fe200078e00e1 */
[----:B------:R-:W-:Y:S01]  /*671c0*/  MOV R116, R224 ;  /* 0x000000e000747202 */ /* 0x000fe20000000f00 */
[----:B------:R-:W-:Y:S01]  /*671d0*/  IMAD.MOV.U32 R118, RZ, RZ, R226 ;  /* 0x000000ffff767224 */ /* 0x000fe200078e00e2 */
[----:B------:R-:W3:Y:S01]  /*671e0*/  LDL.LU R224, [R1+0x228c] ;  /* 0x00228c0001e07983 */ /* 0x000ee20000300800 */
[----:B------:R-:W-:-:S03]  /*671f0*/  IMAD.MOV.U32 R119, RZ, RZ, R227 ;  /* 0x000000ffff777224 */ /* 0x000fc600078e00e3 */
[----:B------:R-:W3:Y:S04]  /*67200*/  LDL.LU R225, [R1+0x2288] ;  /* 0x0022880001e17983 */ /* 0x000ee80000300800 */
[----:B------:R-:W3:Y:S01]  /*67210*/  LDL.LU R226, [R1+0x2284] ;  /* 0x0022840001e27983 */ /* 0x000ee20000300800 */
[----:B----4-:R-:W-:Y:S02]  /*67220*/  IMAD.MOV.U32 R122, RZ, RZ, R222 ;  /* 0x000000ffff7a7224 */ /* 0x010fe400078e00de */
[----:B------:R-:W-:Y:S01]  /*67230*/  IMAD.MOV.U32 R121, RZ, RZ, R221 ;  /* 0x000000ffff797224 */ /* 0x000fe200078e00dd */
[----:B------:R-:W3:Y:S01]  /*67240*/  LDL.LU R227, [R1+0x2280] ;  /* 0x0022800001e37983 */ /* 0x000ee20000300800 */
[----:B------:R-:W-:-:S03]  /*67250*/  MOV R120, R220 ;  /* 0x000000dc00787202 */ /* 0x000fc60000000f00 */
[----:B------:R-:W4:Y:S01]  /*67260*/  LDL.LU R220, [R1+0x227c] ;  /* 0x00227c0001dc7983 */ /* 0x000f220000300800 */
[----:B------:R-:W-:-:S03]  /*67270*/  IMAD.MOV.U32 R123, RZ, RZ, R223 ;  /* 0x000000ffff7b7224 */ /* 0x000fc600078e00df */
[----:B------:R-:W4:Y:S04]  /*67280*/  LDL.LU R221, [R1+0x2278] ;  /* 0x0022780001dd7983 */ /* 0x000f280000300800 */
[----:B------:R-:W4:Y:S04]  /*67290*/  LDL.LU R222, [R1+0x2274] ;  /* 0x0022740001de7983 */ /* 0x000f280000300800 */
[----:B------:R-:W4:Y:S01]  /*672a0*/  LDL.LU R223, [R1+0x2270] ;  /* 0x0022700001df7983 */ /* 0x000f220000300800 */
[----:B------:R-:W-:Y:S02]  /*672b0*/  IMAD.MOV.U32 R131, RZ, RZ, R219 ;  /* 0x000000ffff837224 */ /* 0x000fe400078e00db */
[----:B------:R-:W-:-:S02]  /*672c0*/  IMAD.MOV.U32 R130, RZ, RZ, R218 ;  /* 0x000000ffff827224 */ /* 0x000fc400078e00da */
[----:B------:R-:W-:Y:S01]  /*672d0*/  IMAD.MOV.U32 R129, RZ, RZ, R217 ;  /* 0x000000ffff817224 */ /* 0x000fe200078e00d9 */
[----:B------:R-:W-:Y:S02]  /*672e0*/  MOV R128, R216 ;  /* 0x000000d800807202 */ /* 0x000fe40000000f00 */
[----:B------:R-:W3:Y:S04]  /*672f0*/  LDL.LU R216, [R1+0x226c] ;  /* 0x00226c0001d87983 */ /* 0x000ee80000300800 */
[----:B------:R-:W3:Y:S04]  /*67300*/  LDL.LU R217, [R1+0x2268] ;  /* 0x0022680001d97983 */ /* 0x000ee80000300800 */
[----:B------:R-:W3:Y:S04]  /*67310*/  LDL.LU R218, [R1+0x2264] ;  /* 0x0022640001da7983 */ /* 0x000ee80000300800 */
[----:B------:R-:W3:Y:S01]  /*67320*/  LDL.LU R219, [R1+0x2260] ;  /* 0x0022600001db7983 */ /* 0x000ee20000300800 */
[----:B------:R-:W-:Y:S01]  /*67330*/  MOV R124, R207 ;  /* 0x000000cf007c7202 */ /* 0x000fe20000000f00 */
[----:B------:R-:W-:-:S02]  /*67340*/  IMAD.MOV.U32 R125, RZ, RZ, R209 ;  /* 0x000000ffff7d7224 */ /* 0x000fc400078e00d1 */
[----:B------:R-:W-:Y:S02]  /*67350*/  IMAD.MOV.U32 R126, RZ, RZ, R210 ;  /* 0x000000ffff7e7224 */ /* 0x000fe400078e00d2 */
[----:B------:R-:W-:Y:S02]  /*67360*/  IMAD.MOV.U32 R127, RZ, RZ, R211 ;  /* 0x000000ffff7f7224 */ /* 0x000fe400078e00d3 */
[----:B--2---:R-:W-:Y:S02]  /*67370*/  IMAD.MOV.U32 R135, RZ, RZ, R215 ;  /* 0x000000ffff877224 */ /* 0x004fe400078e00d7 */
        /* <DEDUP_REMOVED lines=23> */
[C---:B----4-:R-:W-:Y:S08]  /*674f0*/  HMMA.1688.F32.TF32 R220, R8.reuse, R30, R220 ;  /* 0x0000001e08dc723c */ /* 0x050ff000000810dc */
[C---:B---3--:R-:W-:Y:S08]  /*67500*/  HMMA.1688.F32.TF32 R224, R8.reuse, R34, R224 ;  /* 0x0000002208e0723c */ /* 0x048ff000000810e0 */
        /* <DEDUP_REMOVED lines=9> */
[C---:B-1----:R-:W-:Y:S08]  /*675a0*/  HMMA.1688.F32.TF32 R100, R84.reuse, R38, R100 ;  /* 0x000000265464723c */ /* 0x042ff00000081064 */
[----:B------:R-:W-:Y:S08]  /*675b0*/  HMMA.1688.F32.TF32 R172, R84, R18, R104 ;  /* 0x0000001254ac723c */ /* 0x000ff00000081068 */
[C---:B--2---:R-:W-:Y:S08]  /*675c0*/  HMMA.1688.F32.TF32 R212, R8.reuse, R22, R212 ;  /* 0x0000001608d4723c */ /* 0x044ff000000810d4 */
[C---:B------:R-:W-:Y:S08]  /*675d0*/  HMMA.1688.F32.TF32 R204, R8.reuse, R14, R204 ;  /* 0x0000000e08cc723c */ /* 0x040ff000000810cc */
[C---:B------:R-:W-:Y:S08]  /*675e0*/  HMMA.1688.F32.TF32 R208, R8.reuse, R18, R208 ;  /* 0x0000001208d0723c */ /* 0x040ff000000810d0 */
[C---:B------:R-:W-:Y:S07]  /*675f0*/  HMMA.1688.F32.TF32 R140, R8.reuse, R38, R236 ;  /* 0x00000026088c723c */ /* 0x040fee00000810ec */
        /* <DEDUP_REMOVED lines=32> */
[----:B------:R2:W-:Y:S04]  /*67800*/  STL.64 [R1+0x738], R10 ;  /* 0x0007380a01007387 */ /* 0x0005e80000100a00 */
[----:B-1----:R-:W3:Y:S01]  /*67810*/  LDL.LU R116, [R1+0x3d0] ;  /* 0x0003d00001747983 */ /* 0x002ee20000300800 */
[C---:B--2---:R-:W-:Y:S03]  /*67820*/  HMMA.1688.F32.TF32 R8, R84.reuse, R42, R96 ;  /* 0x0000002a5408723c */ /* 0x044fe60000081060 */
[----:B------:R1:W-:Y:S04]  /*67830*/  STL.64 [R1+0x710], R100 ;  /* 0x0007106401007387 */ /* 0x0003e80000100a00 */
[----:B------:R2:W-:Y:S11]  /*67840*/  STL.64 [R1+0x718], R102 ;  /* 0x0007186601007387 */ /* 0x0005f60000100a00 */
[----:B------:R-:W-:Y:S05]  /*67850*/  @!UPT UIADD3 URZ, URZ, URZ, URZ ;  /* 0x0000003f3f3ff290 */ /* 0x000fea000fffe03f */
        /* <DEDUP_REMOVED lines=97> */
[----:B------:R-:W-:Y:S08]  /*67e70*/  HMMA.1688.F32.TF32 R92, R84, R34, R92 ;  /* 0x00000022545c723c */ /* 0x000ff0000008105c */
[----:B---3--:R-:W-:Y:S08]  /*67e80*/  HMMA.1688.F32.TF32 R132, R4, R50, R132 ;  /* 0x000000320484723c */ /* 0x008ff00000081084 */
[C---:B--2---:R-:W-:Y:S08]  /*67e90*/  HMMA.1688.F32.TF32 R192, R84.reuse, R66, R152 ;  /* 0x0000004254c0723c */ /* 0x044ff00000081098 */
[C---:B----4-:R-:W-:Y:S08]  /*67ea0*/  HMMA.1688.F32.TF32 R8, R84.reuse, R46, R168 ;  /* 0x0000002e5408723c */ /* 0x050ff000000810a8 */
[C---:B------:R-:W-:Y:S08]  /*67eb0*/  HMMA.1688.F32.TF32 R164, R84.reuse, R50, R164 ;  /* 0x0000003254a4723c */ /* 0x040ff000000810a4 */
[C---:B------:R-:W-:Y:S07]  /*67ec0*/  HMMA.1688.F32.TF32 R160, R84.reuse, R54, R160 ;  /* 0x0000003654a0723c */ /* 0x040fee00000810a0 */
[----:B------:R-:W-:Y:S04]  /*67ed0*/  STL.64 [R1+0x6f0], R8 ;  /* 0x0006f00801007387 */ /* 0x000fe80000100a00 */
[----:B------:R1:W-:Y:S02]  /*67ee0*/  STL.64 [R1+0x6f8], R10 ;  /* 0x0006f80a01007387 */ /* 0x0003e40000100a00 */
[C---:B-1----:R-:W-:Y:S02]  /*67ef0*/  HMMA.1688.F32.TF32 R8, R84.reuse, R58, R156 ;  /* 0x0000003a5408723c */ /* 0x042fe4000008109c */
[----:B------:R-:W-:Y:S04]  /*67f00*/  STL.64 [R1+0x6e0], R164 ;  /* 0x0006e0a401007387 */ /* 0x000fe80000100a00 */
[----:B------:R-:W-:Y:S04]  /*67f10*/  STL.64 [R1+0x6e8], R166 ;  /* 0x0006e8a601007387 */ /* 0x000fe80000100a00 */
[----:B------:R-:W-:Y:S04]  /*67f20*/  STL.64 [R1+0x6d0], R160 ;  /* 0x0006d0a001007387 */ /* 0x000fe80000100a00 */
[----:B------:R-:W-:Y:S01]  /*67f30*/  STL.64 [R1+0x6d8], R162 ;  /* 0x0006d8a201007387 */ /* 0x000fe20000100a00 */
[----:B------:R-:W-:Y:S08]  /*67f40*/  HMMA.1688.F32.TF32 R188, R84, R62, R248 ;  /* 0x0000003e54bc723c */ /* 0x000ff000000810f8 */
[----:B------:R-:W-:Y:S04]  /*67f50*/  STL.64 [R1+0x6c0], R8 ;  /* 0x0006c00801007387 */ /* 0x000fe80000100a00 */
[----:B------:R1:W-:Y:S01]  /*67f60*/  STL.64 [R1+0x6c8], R10 ;  /* 0x0006c80a01007387 */ /* 0x0003e20000100a00 */
[----:B------:R-:W-:Y:S08]  /*67f70*/  HMMA.1688.F32.TF32 R140, R4, R38, R140 ;  /* 0x00000026048c723c */ /* 0x000ff0000008108c */
[C---:B------:R-:W-:Y:S08]  /*67f80*/  HMMA.1688.F32.TF32 R196, R84.reuse, R70, R148 ;  /* 0x0000004654c4723c */ /* 0x040ff00000081094 */
[----:B-1----:R-:W-:Y:S08]  /*67f90*/  HMMA.1688.F32.TF32 R8, R84, R74, R240 ;  /* 0x0000004a5408723c */ /* 0x002ff000000810f0 */
[C---:B------:R-:W-:Y:S11]  /*67fa0*/  HMMA.1688.F32.TF32 R84, R4.reuse, R42, R236 ;  /* 0x0000002a0454723c */ /* 0x040ff600000810ec */
[----:B------:R-:W-:Y:S04]  /*67fb0*/  @!UPT UIADD3 URZ, URZ, URZ, URZ ;  /* 0x0000003f3f3ff290 */ /* 0x000fe8000fffe03f */
[----:B------:R-:W-:Y:S04]  /*67fc0*/  STL.64 [R1+0x6b0], R8 ;  /* 0x0006b00801007387 */ /* 0x000fe80000100a00 */
        /* <DEDUP_REMOVED lines=9> */
[----:B------:R-:W-:Y:S04]  /*68060*/  LDS R9, [R3+0x1e280] ;  /* 0x01e2800003097984 */ /* 0x000fe80000000800 */
[----:B------:R-:W1:Y:S11]  /*68070*/  LDS R11, [R3+0x1f280] ;  /* 0x01f28000030b7984 */ /* 0x000e760000000800 */
[----:B------:R-:W-:Y:S05]  /*68080*/  @!UPT UIADD3 URZ, URZ, URZ, URZ ;  /* 0x0000003f3f3ff290 */ /* 0x000fea000fffe03f */
[----:B------:R-:W-:Y:S04]  /*68090*/  STL.64 [R1+0x650], R84 ;  /* 0x0006505401007387 */ /* 0x000fe80000100a00 */
[----:B------:R2:W-:Y:S02]  /*680a0*/  STL.64 [R1+0x658], R86 ;  /* 0x0006585601007387 */ /* 0x0005e40000100a00 */
[C---:B--2---:R-:W-:Y:S02]  /*680b0*/  HMMA.1688.F32.TF32 R84, R4.reuse, R58, R124 ;  /* 0x0000003a0454723c */ /* 0x044fe4000008107c */
[----:B------:R-:W-:Y:S04]  /*680c0*/  STL.64 [R1+0x640], R132 ;  /* 0x0006408401007387 */ /* 0x000fe80000100a00 */
[----:B------:R-:W-:Y:S02]  /*680d0*/  STL.64 [R1+0x648], R134 ;  /* 0x0006488601007387 */ /* 0x000fe40000100a00 */
[C---:B------:R-:W-:Y:S02]  /*680e0*/  HMMA.1688.F32.TF32 R120, R4.reuse, R62, R120 ;  /* 0x0000003e0478723c */ /* 0x040fe40000081078 */
[----:B------:R-:W-:Y:S04]  /*680f0*/  STL.64 [R1+0x630], R128 ;  /* 0x0006308001007387 */ /* 0x000fe80000100a00 */
[----:B------:R-:W-:Y:S02]  /*68100*/  STL.64 [R1+0x638], R130 ;  /* 0x0006388201007387 */ /* 0x000fe40000100a00 */
[C---:B------:R-:W-:Y:S02]  /*68110*/  HMMA.1688.F32.TF32 R116, R4.reuse, R66, R116 ;  /* 0x000000420474723c */ /* 0x040fe40000081074 */
[----:B------:R-:W-:Y:S04]  /*68120*/  LDS R124, [R252+0x1e300] ;  /* 0x01e30000fc7c7984 */ /* 0x000fe80000000800 */
[----:B------:R-:W-:Y:S04]  /*68130*/  LDS R126, [R252+0x1f300] ;  /* 0x01f30000fc7e7984 */ /* 0x000fe80000000800 */
[----:B------:R-:W-:Y:S04]  /*68140*/  STL.64 [R1+0x5f0], R84 ;  /* 0x0005f05401007387 */ /* 0x000fe80000100a00 */
[----:B------:R2:W-:Y:S01]  /*68150*/  STL.64 [R1+0x5f8], R86 ;  /* 0x0005f85601007387 */ /* 0x0005e20000100a00 */
[C---:B------:R-:W-:Y:S03]  /*68160*/  HMMA.1688.F32.TF32 R160, R4.reuse, R18, R244 ;  /* 0x0000001204a0723c */ /* 0x040fe600000810f4 */
[----:B------:R-:W-:Y:S04]  /*68170*/  LDS R125, [R3+0x1e300] ;  /* 0x01e30000037d7984 */ /* 0x000fe80000000800 */
[----:B------:R-:W3:Y:S01]  /*68180*/  LDS R127, [R3+0x1f300] ;  /* 0x01f30000037f7984 */ /* 0x000ee20000000800 */
[C---:B--2---:R-:W-:Y:S03]  /*68190*/  HMMA.1688.F32.TF32 R84, R4.reuse, R70, R112 ;  /* 0x000000460454723c */ /* 0x044fe60000081070 */
[----:B------:R2:W-:Y:S04]  /*681a0*/  STL.64 [R1+0x5e0], R120 ;  /* 0x0005e07801007387 */ /* 0x0005e80000100a00 */
[----:B------:R4:W-:Y:S04]  /*681b0*/  STL.64 [R1+0x5e8], R122 ;  /* 0x0005e87a01007387 */ /* 0x0009e80000100a00 */
        /* <DEDUP_REMOVED lines=120> */
[----:B------:R-:W-:Y:S08]  /*68940*/  HMMA.1688.F32.TF32 R108, R4, R34, R108 ;  /* 0x00000022046c723c */ /* 0x000ff0000008106c */
[C---:B---3--:R-:W-:Y:S08]  /*68950*/  HMMA.1688.F32.TF32 R200, R8.reuse, R62, R200 ;  /* 0x0000003e08c8723c */ /* 0x048ff000000810c8 */
[C---:B------:R-:W-:Y:S08]  /*68960*/  HMMA.1688.F32.TF32 R208, R8.reuse, R54, R208 ;  /* 0x0000003608d0723c */ /* 0x040ff000000810d0 */
[C---:B------:R-:W-:Y:S08]  /*68970*/  HMMA.1688.F32.TF32 R220, R8.reuse, R42, R220 ;  /* 0x0000002a08dc723c */ /* 0x040ff000000810dc */
[----:B------:R-:W-:Y:S08]  /*68980*/  HMMA.1688.F32.TF32 R224, R8, R38, R224 ;  /* 0x0000002608e0723c */ /* 0x000ff000000810e0 */
[----:B--2---:R-:W-:Y:S11]  /*68990*/  HMMA.1688.F32.TF32 R4, R4, R74, R228 ;  /* 0x0000004a0404723c */ /* 0x004ff600000810e4 */
[----:B------:R-:W-:Y:S11]  /*689a0*/  @!UPT UIADD3 URZ, URZ, URZ, URZ ;  /* 0x0000003f3f3ff290 */ /* 0x000ff6000fffe03f */
[----:B------:R-:W-:Y:S01]  /*689b0*/  @!UPT UIADD3 URZ, URZ, URZ, URZ ;  /* 0x0000003f3f3ff290 */ /* 0x000fe2000fffe03f */
[----:B------:R-:W-:Y:S04]  /*689c0*/  STL.64 [R1+0x5b0], R4 ;  /* 0x0005b00401007387 */ /* 0x000fe80000100a00 */
[----:B------:R2:W-:Y:S02]  /*689d0*/  STL.64 [R1+0x5b8], R6 ;  /* 0x0005b80601007387 */ /* 0x0005e40000100a00 */
[C---:B--2---:R-:W-:Y:S02]  /*689e0*/  HMMA.1688.F32.TF32 R4, R8.reuse, R46, R216 ;  /* 0x0000002e0804723c */ /* 0x044fe400000810d8 */
[----:B------:R-:W-:Y:S04]  /*689f0*/  STL.64 [R1+0x580], R224 ;  /* 0x000580e001007387 */ /* 0x000fe80000100a00 */
[----:B------:R-:W-:Y:S04]  /*68a00*/  STL.64 [R1+0x588], R226 ;  /* 0x000588e201007387 */ /* 0x000fe80000100a00 */
[----:B------:R-:W-:Y:S04]  /*68a10*/  STL.64 [R1+0x570], R220 ;  /* 0x000570dc01007387 */ /* 0x000fe80000100a00 */
[----:B------:R-:W-:Y:S09]  /*68a20*/  STL.64 [R1+0x578], R222 ;  /* 0x000578de01007387 */ /* 0x000ff20000100a00 */
[----:B------:R-:W-:Y:S01]  /*68a30*/  STL.64 [R1+0x520], R4 ;  /* 0x0005200401007387 */ /* 0x000fe20000100a00 */
[C---:B----4-:R-:W-:Y:S03]  /*68a40*/  HMMA.1688.F32.TF32 R212, R8.reuse, R50, R212 ;  /* 0x0000003208d4723c */ /* 0x050fe600000810d4 */
[----:B------:R2:W-:Y:S05]  /*68a50*/  STL.64 [R1+0x528], R6 ;  /* 0x0005280601007387 */ /* 0x0005ea0000100a00 */
[C---:B--2---:R-:W-:Y:S11]  /*68a60*/  HMMA.1688.F32.TF32 R4, R8.reuse, R58, R204 ;  /* 0x0000003a0804723c */ /* 0x044ff600000810cc */
[----:B------:R-:W-:Y:S04]  /*68a70*/  @!UPT UIADD3 URZ, URZ, URZ, URZ ;  /* 0x0000003f3f3ff290 */ /* 0x000fe8000fffe03f */
[----:B------:R-:W-:Y:S01]  /*68a80*/  STL.64 [R1+0x510], R212 ;  /* 0x000510d401007387 */ /* 0x000fe20000100a00 */
[C---:B------:R-:W-:Y:S03]  /*68a90*/  HMMA.1688.F32.TF32 R184, R8.reuse, R66, R184 ;  /* 0x0000004208b8723c */ /* 0x040fe600000810b8 */
[----:B------:R-:W-:Y:S04]  /*68aa0*/  STL.64 [R1+0x518], R214 ;  /* 0x000518d601007387 */ /* 0x000fe80000100a00 */
[----:B------:R-:W-:Y:S04]  /*68ab0*/  STL.64 [R1+0x500], R208 ;  /* 0x000500d001007387 */ /* 0x000fe80000100a00 */
[----:B------:R-:W-:Y:S04]  /*68ac0*/  STL.64 [R1+0x508], R210 ;  /* 0x000508d201007387 */ /* 0x000fe80000100a00 */
[----:B------:R-:W-:Y:S01]  /*68ad0*/  STL.64 [R1+0x4f0], R4 ;  /* 0x0004f00401007387 */ /* 0x000fe20000100a00 */
[----:B------:R-:W-:Y:S03]  /*68ae0*/  HMMA.1688.F32.TF32 R176, R8, R74, R176 ;  /* 0x0000004a08b0723c */ /* 0x000fe600000810b0 */
[----:B------:R2:W-:Y:S05]  /*68af0*/  STL.64 [R1+0x4f8], R6 ;  /* 0x0004f80601007387 */ /* 0x0005ea0000100a00 */
[----:B------:R-:W-:Y:S08]  /*68b00*/  HMMA.1688.F32.TF32 R148, R124, R38, R148 ;  /* 0x000000267c94723c */ /* 0x000ff00000081094 */
[C---:B--2---:R-:W-:Y:S01]  /*68b10*/  HMMA.1688.F32.TF32 R4, R8.reuse, R70, R180 ;  /* 0x000000460804723c */ /* 0x044fe200000810b4 */
[----:B------:R-:W-:Y:S04]  /*68b20*/  STL.64 [R1+0x4e0], R200 ;  /* 0x0004e0c801007387 */ /* 0x000fe80000100a00 */
[----:B------:R-:W-:Y:S04]  /*68b30*/  STL.64 [R1+0x4e8], R202 ;  /* 0x0004e8ca01007387 */ /* 0x000fe80000100a00 */
[----:B------:R-:W-:Y:S04]  /*68b40*/  STL.64 [R1+0x4d0], R184 ;  /* 0x0004d0b801007387 */ /* 0x000fe80000100a00 */
[----:B------:R-:W-:Y:S01]  /*68b50*/  STL.64 [R1+0x4d8], R186 ;  /* 0x0004d8ba01007387 */ /* 0x000fe20000100a00 */
[C---:B------:R-:W-:Y:S09]  /*68b60*/  HMMA.1688.F32.TF32 R156, R8.reuse, R14, R156 ;  /* 0x0000000e089c723c */ /* 0x040ff2000008109c */
[----:B------:R-:W-:Y:S01]  /*68b70*/  STL.64 [R1+0x4c0], R4 ;  /* 0x0004c00401007387 */ /* 0x000fe20000100a00 */
[C---:B------:R-:W-:Y:S03]  /*68b80*/  HMMA.1688.F32.TF32 R152, R8.reuse, R18, R152 ;  /* 0x000000120898723c */ /* 0x040fe60000081098 */
[----:B------:R-:W-:Y:S04]  /*68b90*/  STL.64 [R1+0x4c8], R6 ;  /* 0x0004c80601007387 */ /* 0x000fe80000100a00 */
[----:B------:R-:W-:Y:S01]  /*68ba0*/  STL.64 [R1+0x4b0], R176 ;  /* 0x0004b0b001007387 */ /* 0x000fe20000100a00 */
[C---:B------:R-:W-:Y:S03]  /*68bb0*/  HMMA.1688.F32.TF32 R112, R8.reuse, R22, R112 ;  /* 0x000000160870723c */ /* 0x040fe60000081070 */
[----:B------:R2:W-:Y:S05]  /*68bc0*/  STL.64 [R1+0x4b8], R178 ;  /* 0x0004b8b201007387 */ /* 0x0005ea0000100a00 */
[C---:B------:R-:W-:Y:S01]  /*68bd0*/  HMMA.1688.F32.TF32 R116, R8.reuse, R26, R116 ;  /* 0x0000001a0874723c */ /* 0x040fe20000081074 */
[----:B------:R-:W-:Y:S07]  /*68be0*/  STL.64 [R1+0x200], R148 ;  /* 0x0002009401007387 */ /* 0x000fee0000100a00 */
[C---:B------:R-:W-:Y:S01]  /*68bf0*/  HMMA.1688.F32.TF32 R120, R8.reuse, R30, R120 ;  /* 0x0000001e0878723c */ /* 0x040fe20000081078 */
[----:B------:R3:W-:Y:S07]  /*68c00*/  STL.64 [R1+0x208], R150 ;  /* 0x0002089601007387 */ /* 0x0007ee0000100a00 */
[----:B------:R-:W-:Y:S08]  /*68c10*/  HMMA.1688.F32.TF32 R128, R8, R34, R128 ;  /* 0x000000220880723c */ /* 0x000ff00000081080 */
[C---:B--2---:R-:W-:Y:S08]  /*68c20*/  HMMA.1688.F32.TF32 R176, R124.reuse, R42, R240 ;  /* 0x0000002a7cb0723c */ /* 0x044ff000000810f0 */
[C---:B------:R-:W-:Y:S08]  /*68c30*/  HMMA.1688.F32.TF32 R8, R124.reuse, R14, R164 ;  /* 0x0000000e7c08723c */ /* 0x040ff000000810a4 */
[C---:B------:R-:W-:Y:S08]  /*68c40*/  HMMA.1688.F32.TF32 R164, R124.reuse, R46, R244 ;  /* 0x0000002e7ca4723c */ /* 0x040ff000000810f4 */
[----:B---3--:R-:W-:Y:S01]  /*68c50*/  HMMA.1688.F32.TF32 R148, R124, R50, R236 ;  /* 0x000000327c94723c */ /* 0x008fe200000810ec */
[----:B------:R-:W-:Y:S01]  /*68c60*/  STL.64 [R1+0x360], R176 ;  /* 0x000360b001007387 */ /* 0x000fe20000100a00 */
[----:B------:R-:W-:-:S03]  /*68c70*/  MOV R228, R29 ;  /* 0x0000001d00e47202 */ /* 0x000fc60000000f00 */
[----:B------:R-:W-:Y:S01]  /*68c80*/  STL.64 [R1+0x368], R178 ;  /* 0x000368b201007387 */ /* 0x000fe20000100a00 */
[----:B------:R-:W-:Y:S02]  /*68c90*/  IMAD.MOV.U32 R229, RZ, RZ, R28 ;  /* 0x000000ffffe57224 */ /* 0x000fe400078e001c */
[----:B------:R-:W-:-:S07]  /*68ca0*/  IMAD.MOV.U32 R230, RZ, RZ, R33 ;  /* 0x000000ffffe67224 */ /* 0x000fce00078e0021 */
[----:B------:R-:W-:Y:S04]  /*68cb0*/  STL.64 [R1+0x4a0], R164 ;  /* 0x0004a0a401007387 */ /* 0x000fe80000100a00 */
[----:B------:R-:W-:Y:S04]  /*68cc0*/  STL.64 [R1+0x4a8], R166 ;  /* 0x0004a8a601007387 */ /* 0x000fe80000100a00 */
[----:B------:R-:W2:Y:S01]  /*68cd0*/  LDL.LU R29, [R1+0x222c] ;  /* 0x00222c00011d7983 */ /* 0x000ea20000300800 */
[----:B------:R-:W-:-:S03]  /*68ce0*/  IMAD.MOV.U32 R231, RZ, RZ, R40 ;  /* 0x000000ffffe77224 */ /* 0x000fc600078e0028 */
[----:B------:R3:W-:Y:S01]  /*68cf0*/  STL.64 [R1+0x480], R148 ;  /* 0x0004809401007387 */ /* 0x0007e20000100a00 */
[----:B------:R-:W-:-:S03]  /*68d00*/  MOV R200, R37 ;  /* 0x0000002500c87202 */ /* 0x000fc60000000f00 */
[----:B------:R4:W-:Y:S01]  /*68d10*/  STL.64 [R1+0x488], R150 ;  /* 0x0004889601007387 */ /* 0x0009e20000100a00 */
        /* <DEDUP_REMOVED lines=8> */
[----:B---3--:R-:W1:Y:S04]  /*68da0*/  LDL.LU R148, [R1+0x100] ;  /* 0x0001000001947983 */ /* 0x008e680000300800 */
[----:B------:R-:W1:Y:S04]  /*68db0*/  LDL.LU R149, [R1+0x104] ;  /* 0x0001040001957983 */ /* 0x000e680000300800 */
[----:B----4-:R-:W1:Y:S04]  /*68dc0*/  LDL.LU R150, [R1+0x108] ;  /* 0x0001080001967983 */ /* 0x010e680000300800 */
[----:B------:R-:W1:Y:S04]  /*68dd0*/  LDL.LU R151, [R1+0x10c] ;  /* 0x00010c0001977983 */ /* 0x000e680000300800 */
        /* <DEDUP_REMOVED lines=47> */
[----:B------:R-:W3:Y:S01]  /*690d0*/  LDL.LU R185, [R1+0xd4] ;  /* 0x0000d40001b97983 */ /* 0x000ee20000300800 */
[C---:B------:R-:W-:Y:S03]  /*690e0*/  HMMA.1688.F32.TF32 R136, R124.reuse, R26, R136 ;  /* 0x0000001a7c88723c */ /* 0x040fe60000081088 */
[----:B------:R-:W3:Y:S05]  /*690f0*/  LDL.LU R186, [R1+0xd8] ;  /* 0x0000d80001ba7983 */ /* 0x000eea0000300800 */
[C---:B------:R-:W-:Y:S08]  /*69100*/  HMMA.1688.F32.TF32 R140, R124.reuse, R30, R140 ;  /* 0x0000001e7c8c723c */ /* 0x040ff0000008108c */
[----:B------:R-:W-:Y:S01]  /*69110*/  HMMA.1688.F32.TF32 R144, R124, R34, R144 ;  /* 0x000000227c90723c */ /* 0x000fe20000081090 */
[----:B------:R-:W-:Y:S01]  /*69120*/  MOV R239, R32 ;  /* 0x0000002000ef7202 */ /* 0x000fe20000000f00 */
[----:B------:R-:W-:Y:S01]  /*69130*/  IMAD.MOV.U32 R203, RZ, RZ, R65 ;  /* 0x000000ffffcb7224 */ /* 0x000fe200078e0041 */
[----:B--2---:R-:W-:-:S02]  /*69140*/  MOV R187, R0 ;  /* 0x0000000000bb7202 */ /* 0x004fc40000000f00 */
[----:B------:R-:W2:Y:S03]  /*69150*/  LDL.LU R0, [R1+0x2210] ;  /* 0x0022100001007983 */ /* 0x000ea60000300800 */
[----:B-1----:R-:W-:Y:S07]  /*69160*/  HMMA.1688.F32.TF32 R148, R84, R22, R148 ;  /* 0x000000165494723c */ /* 0x002fee0000081094 */
[----:B------:R-:W-:-:S02]  /*69170*/  IMAD.MOV.U32 R22, RZ, RZ, R2 ;  /* 0x000000ffff167224 */ /* 0x000fc400078e0002 */
[----:B------:R-:W-:Y:S01]  /*69180*/  IMAD.MOV.U32 R23, RZ, RZ, R49 ;  /* 0x000000ffff177224 */ /* 0x000fe200078e0031 */
[C---:B----4-:R-:W-:Y:S08]  /*69190*/  HMMA.1688.F32.TF32 R208, R124.reuse, R70, R208 ;  /* 0x000000467cd0723c */ /* 0x050ff000000810d0 */
[C---:B---3--:R-:W-:Y:S08]  /*691a0*/  HMMA.1688.F32.TF32 R212, R124.reuse, R66, R212 ;  /* 0x000000427cd4723c */ /* 0x048ff000000810d4 */
[C---:B------:R-:W-:Y:S08]  /*691b0*/  HMMA.1688.F32.TF32 R220, R124.reuse, R58, R220 ;  /* 0x0000003a7cdc723c */ /* 0x040ff000000810dc */
[C---:B------:R-:W-:Y:S08]  /*691c0*/  HMMA.1688.F32.TF32 R224, R124.reuse, R54, R224 ;  /* 0x000000367ce0723c */ /* 0x040ff000000810e0 */
[C---:B------:R-:W-:Y:S11]  /*691d0*/  HMMA.1688.F32.TF32 R216, R124.reuse, R62, R216 ;  /* 0x0000003e7cd8723c */ /* 0x040ff600000810d8 */
[----:B------:R-:W-:Y:S04]  /*691e0*/  @!UPT UIADD3 URZ, URZ, URZ, URZ ;  /* 0x0000003f3f3ff290 */ /* 0x000fe8000fffe03f */
[----:B------:R-:W-:Y:S01]  /*691f0*/  STL.64 [R1+0x3b0], R224 ;  /* 0x0003b0e001007387 */ /* 0x000fe20000100a00 */
[----:B------:R-:W-:Y:S03]  /*69200*/  HMMA.1688.F32.TF32 R124, R124, R74, R204 ;  /* 0x0000004a7c7c723c */ /* 0x000fe600000810cc */
[----:B------:R1:W-:Y:S04]  /*69210*/  STL.64 [R1+0x3b8], R226 ;  /* 0x0003b8e201007387 */ /* 0x0003e80000100a00 */
[----:B-1----:R1:W5:Y:S04]  /*69220*/  LDL.LU.64 R226, [R1+0x2208] ;  /* 0x0022080001e27983 */ /* 0x0023680000300a00 */
[----:B------:R1:W5:Y:S04]  /*69230*/  LDL.LU.64 R224, [R1+0x2200] ;  /* 0x0022000001e07983 */ /* 0x0003680000300a00 */
[----:B------:R-:W-:Y:S04]  /*69240*/  STL.64 [R1+0x3c0], R220 ;  /* 0x0003c0dc01007387 */ /* 0x000fe80000100a00 */
[----:B------:R3:W-:Y:S04]  /*69250*/  STL.64 [R1+0x3c8], R222 ;  /* 0x0003c8de01007387 */ /* 0x0007e80000100a00 */
[----:B---3--:R1:W5:Y:S01]  /*69260*/  LDL.LU.64 R222, [R1+0x21f8] ;  /* 0x0021f80001de7983 */ /* 0x0083620000300a00 */
[C---:B------:R-:W-:Y:S03]  /*69270*/  HMMA.1688.F32.TF32 R244, R84.reuse, R38, R244 ;  /* 0x0000002654f4723c */ /* 0x040fe600000810f4 */
[----:B------:R1:W5:Y:S04]  /*69280*/  LDL.LU.64 R220, [R1+0x21f0] ;  /* 0x0021f00001dc7983 */ /* 0x0003680000300a00 */
[----:B------:R-:W-:Y:S01]  /*69290*/  IMAD.MOV.U32 R38, RZ, RZ, R40 ;  /* 0x000000ffff267224 */ /* 0x000fe200078e0028 */
[----:B------:R-:W-:Y:S01]  /*692a0*/  MOV R39, R33 ;  /* 0x0000002100277202 */ /* 0x000fe20000000f00 */
[----:B------:R-:W-:Y:S04]  /*692b0*/  STL.64 [R1+0x3d0], R216 ;  /* 0x0003d0d801007387 */ /* 0x000fe80000100a00 */
[----:B------:R3:W-:Y:S04]  /*692c0*/  STL.64 [R1+0x3d8], R218 ;  /* 0x0003d8da01007387 */ /* 0x0007e80000100a00 */
[----:B---3--:R1:W5:Y:S04]  /*692d0*/  LDL.LU.64 R218, [R1+0x21e8] ;  /* 0x0021e80001da7983 */ /* 0x0083680000300a00 */
[----:B------:R1:W5:Y:S01]  /*692e0*/  LDL.LU.64 R216, [R1+0x21e0] ;  /* 0x0021e00001d87983 */ /* 0x0003620000300a00 */
[----:B------:R-:W-:Y:S03]  /*692f0*/  HMMA.1688.F32.TF32 R180, R84, R30, R180 ;  /* 0x0000001e54b4723c */ /* 0x000fe600000810b4 */
[----:B------:R-:W-:Y:S04]  /*69300*/  STL.64 [R1+0x3e0], R212 ;  /* 0x0003e0d401007387 */ /* 0x000fe80000100a00 */
[----:B------:R-:W-:-:S02]  /*69310*/  IMAD.MOV.U32 R30, RZ, RZ, R44 ;  /* 0x000000ffff1e7224 */ /* 0x000fc400078e002c */
[----:B------:R-:W-:Y:S01]  /*69320*/  IMAD.MOV.U32 R31, RZ, RZ, R41 ;  /* 0x000000ffff1f7224 */ /* 0x000fe200078e0029 */
[----:B------:R3:W-:Y:S01]  /*69330*/  STL.64 [R1+0x3e8], R214 ;  /* 0x0003e8d601007387 */ /* 0x0007e20000100a00 */
[C---:B------:R-:W-:Y:S08]  /*69340*/  HMMA.1688.F32.TF32 R40, R84.reuse, R42, R36 ;  /* 0x0000002a5428723c */ /* 0x040ff00000081024 */
[C---:B------:R-:W-:Y:S01]  /*69350*/  HMMA.1688.F32.TF32 R36, R84.reuse, R46, R28 ;  /* 0x0000002e5424723c */ /* 0x040fe2000008101c */
[----:B---3--:R1:W5:Y:S04]  /*69360*/  LDL.LU.64 R214, [R1+0x21d8] ;  /* 0x0021d80001d67983 */ /* 0x0083680000300a00 */
[----:B------:R1:W5:Y:S03]  /*69370*/  LDL.LU.64 R212, [R1+0x21d0] ;  /* 0x0021d00001d47983 */ /* 0x0003660000300a00 */
[C---:B------:R-:W-:Y:S01]  /*69380*/  HMMA.1688.F32.TF32 R28, R84.reuse, R50, R20 ;  /* 0x00000032541c723c */ /* 0x040fe20000081014 */
[----:B------:R-:W-:Y:S04]  /*69390*/  STL.64 [R1+0x400], R208 ;  /* 0x000400d001007387 */ /* 0x000fe80000100a00 */
[----:B------:R3:W-:Y:S04]  /*693a0*/  STL.64 [R1+0x408], R210 ;  /* 0x000408d201007387 */ /* 0x0007e80000100a00 */
[----:B---3--:R1:W5:Y:S04]  /*693b0*/  LDL.LU.64 R210, [R1+0x21c8] ;  /* 0x0021c80001d27983 */ /* 0x0083680000300a00 */
[----:B------:R1:W5:Y:S04]  /*693c0*/  LDL.LU.64 R208, [R1+0x21c0] ;  /* 0x0021c00001d07983 */ /* 0x0003680000300a00 */
[----:B------:R1:W5:Y:S04]  /*693d0*/  LDL.LU.64 R206, [R1+0x21b8] ;  /* 0x0021b80001ce7983 */ /* 0x0003680000300a00 */
[----:B------:R1:W5:Y:S04]  /*693e0*/  LDL.LU.64 R204, [R1+0x21b0] ;  /* 0x0021b00001cc7983 */ /* 0x0003680000300a00 */
[----:B------:R3:W-:Y:S04]  /*693f0*/  STL.64 [R1+0x3f0], R124 ;  /* 0x0003f07c01007387 */ /* 0x0007e80000100a00 */
[----:B------:R4:W-:Y:S01]  /*69400*/  STL.64 [R1+0x3f8], R126 ;  /* 0x0003f87e01007387 */ /* 0x0009e20000100a00 */
[----:B------:R-:W-:Y:S01]  /*69410*/  HMMA.1688.F32.TF32 R176, R84, R26, R176 ;  /* 0x0000001a54b0723c */ /* 0x000fe200000810b0 */
[----:B---3--:R-:W-:-:S02]  /*69420*/  IMAD.MOV.U32 R124, RZ, RZ, R17 ;  /* 0x000000ffff7c7224 */ /* 0x008fc400078e0011 */
[----:B----4-:R-:W-:Y:S01]  /*69430*/  IMAD.MOV.U32 R126, RZ, RZ, R13 ;  /* 0x000000ffff7e7224 */ /* 0x010fe200078e000d */
[----:B------:R-:W-:-:S04]  /*69440*/  MOV R127, R12 ;  /* 0x0000000c007f7202 */ /* 0x000fc80000000f00 */
[----:B------:R-:W-:Y:S01]  /*69450*/  HMMA.1688.F32.TF32 R12, R84, R14, R248 ;  /* 0x0000000e540c723c */ /* 0x000fe200000810f8 */
[----:B------:R1:W5:Y:S01]  /*69460*/  LDL.LU.64 R250, [R1+0x21a8] ;  /* 0x0021a80001fa7983 */ /* 0x0003620000300a00 */
[----:B------:R-:W-:-:S03]  /*69470*/  IMAD.MOV.U32 R125, RZ, RZ, R16 ;  /* 0x000000ffff7d7224 */ /* 0x000fc600078e0010 */
[----:B------:R1:W5:Y:S03]  /*69480*/  LDL.LU.64 R248, [R1+0x21a0] ;  /* 0x0021a00001f87983 */ /* 0x0003660000300a00 */
[----:B------:R-:W-:Y:S01]  /*69490*/  HMMA.1688.F32.TF32 R16, R84, R18, R240 ;  /* 0x000000125410723c */ /* 0x000fe200000810f0 */
[----:B------:R-:W3:Y:S04]  /*694a0*/  LDL R32, [R1+0xa60] ;  /* 0x000a600001207983 */ /* 0x000ee80000100800 */
[----:B------:R1:W5:Y:S04]  /*694b0*/  LDL.LU.64 R242, [R1+0x2198] ;  /* 0x0021980001f27983 */ /* 0x0003680000300a00 */
[----:B------:R1:W5:Y:S01]  /*694c0*/  LDL.LU.64 R240, [R1+0x2190] ;  /* 0x0021900001f07983 */ /* 0x0003620000300a00 */
[----:B------:R-:W-:-:S03]  /*694d0*/  IMAD.MOV.U32 R26, RZ, RZ, R48 ;  /* 0x000000ffff1a7224 */ /* 0x000fc600078e0030 */
[----:B------:R-:W4:Y:S01]  /*694e0*/  LDL.LU R2, [R1+0x2188] ;  /* 0x0021880001027983 */ /* 0x000f220000300800 */
[----:B------:R-:W-:-:S03]  /*694f0*/  MOV R27, R45 ;  /* 0x0000002d001b7202 */ /* 0x000fc60000000f00 */
[----:B------:R-:W-:Y:S04]  /*69500*/  STL.64 [R1+0x1f0], R244 ;  /* 0x0001f0f401007387 */ /* 0x000fe80000100a00 */
[----:B------:R1:W-:Y:S01]  /*69510*/  STL.64 [R1+0x1f8], R246 ;  /* 0x0001f8f601007387 */ /* 0x0003e20000100a00 */
[C---:B------:R-:W-:Y:S03]  /*69520*/  HMMA.1688.F32.TF32 R24, R84.reuse, R54, R24 ;  /* 0x000000365418723c */ /* 0x040fe60000081018 */
[----:B-1----:R1:W5:Y:S04]  /*69530*/  LDL.LU.64 R246, [R1+0x2180] ;  /* 0x0021800001f67983 */ /* 0x0023680000300a00 */
[----:B------:R1:W5:Y:S04]  /*69540*/  LDL.LU.64 R244, [R1+0x2178] ;  /* 0x0021780001f47983 */ /* 0x0003680000300a00 */
[----:B------:R-:W-:Y:S04]  /*69550*/  STL.64 [R1+0x1e0], R40 ;  /* 0x0001e02801007387 */ /* 0x000fe80000100a00 */
[----:B------:R-:W-:Y:S04]  /*69560*/  STL.64 [R1+0x1e8], R42 ;  /* 0x0001e82a01007387 */ /* 0x000fe80000100a00 */
[----:B------:R-:W2:Y:S04]  /*69570*/  LDL.LU R20, [R1+0xa48] ;  /* 0x000a480001147983 */ /* 0x000ea80000300800 */
[----:B------:R-:W-:Y:S04]  /*69580*/  STL.64 [R1+0x370], R36 ;  /* 0x0003702401007387 */ /* 0x000fe80000100a00 */
[----:B------:R-:W-:Y:S04]  /*69590*/  STL.64 [R1+0x378], R38 ;  /* 0x0003782601007387 */ /* 0x000fe80000100a00 */
        /* <DEDUP_REMOVED lines=8> */
[----:B------:R1:W-:Y:S04]  /*69620*/  STL.64 [R1+0x308], R30 ;  /* 0x0003081e01007387 */ /* 0x0003e80000100a00 */
[----:B------:R-:W3:Y:S01]  /*69630*/  LDL.LU R23, [R1+0x1a58] ;  /* 0x001a580001177983 */ /* 0x000ee20000300800 */
[----:B-1----:R-:W-:Y:S03]  /*69640*/  HMMA.1688.F32.TF32 R28, R84, R66, R200 ;  /* 0x00000042541c723c */ /* 0x002fe600000810c8 */
[----:B------:R1:W-:Y:S04]  /*69650*/  STL.64 [R1+0x2e0], R24 ;  /* 0x0002e01801007387 */ /* 0x0003e80000100a00 */
[----:B------:R-:W-:Y:S11]  /*69660*/  STL.64 [R1+0x2e8], R26 ;  /* 0x0002e81a01007387 */ /* 0x000ff60000100a00 */
[----:B------:R-:W-:Y:S05]  /*69670*/  @!UPT UIADD3 URZ, URZ, URZ, URZ ;  /* 0x0000003f3f3ff290 */ /* 0x000fea000fffe03f */
[----:B------:R-:W-:Y:S04]  /*69680*/  STL.64 [R1+0x2b0], R28 ;  /* 0x0002b01c01007387 */ /* 0x000fe80000100a00 */
[----:B------:R1:W-:Y:S04]  /*69690*/  STL.64 [R1+0x2b8], R30 ;  /* 0x0002b81e01007387 */ /* 0x0003e80000100a00 */
[----:B------:R-:W3:Y:S01]  /*696a0*/  LDL.LU R22, [R1+0x1a5c] ;  /* 0x001a5c0001167983 */ /* 0x000ee20000300800 */
[----:B------:R-:W-:Y:S01]  /*696b0*/  IMAD.MOV.U32 R21, RZ, RZ, 0x7f ;  /* 0x0000007fff157424 */ /* 0x000fe200078e00ff */
[----:B------:R-:W-:Y:S01]  /*696c0*/  MOV R164, R64 ;  /* 0x0000004000a47202 */ /* 0x000fe20000000f00 */
[----:B------:R-:W-:-:S02]  /*696d0*/  IMAD.MOV.U32 R165, RZ, RZ, R61 ;  /* 0x000000ffffa57224 */ /* 0x000fc400078e003d */
[----:B------:R-:W-:Y:S01]  /*696e0*/  IMAD.MOV.U32 R166, RZ, RZ, R60 ;  /* 0x000000ffffa67224 */ /* 0x000fe200078e003c */
[----:B-1----:R-:W-:Y:S01]  /*696f0*/  IADD3 R24, R21, c[0x0][0x180], RZ ;  /* 0x0000600015187a10 */ /* 0x002fe20007ffe0ff */
[----:B------:R-:W-:Y:S02]  /*69700*/  IMAD.MOV.U32 R167, RZ, RZ, R57 ;  /* 0x000000ffffa77224 */ /* 0x000fe400078e0039 */
[----:B------:R-:W-:Y:S02]  /*69710*/  IMAD.MOV.U32 R236, RZ, RZ, R56 ;  /* 0x000000ffffec7224 */ /* 0x000fe400078e0038 */
[----:B------:R-:W-:Y:S02]  /*69720*/  IMAD.MOV.U32 R237, RZ, RZ, R53 ;  /* 0x000000ffffed7224 */ /* 0x000fe400078e0035 */
[----:B------:R-:W-:Y:S01]  /*69730*/  IMAD.MOV.U32 R238, RZ, RZ, R52 ;  /* 0x000000ffffee7224 */ /* 0x000fe200078e0034 */
[----:B------:R-:W-:Y:S01]  /*69740*/  SHF.R.S32.HI R21, RZ, 0x1f, R24 ;  /* 0x0000001fff157819 */ /* 0x000fe20000011418 */
[----:B------:R-:W-:Y:S01]  /*69750*/  IMAD.MOV.U32 R25, RZ, RZ, c[0x0][0x180] ;  /* 0x00006000ff197624 */ /* 0x000fe200078e00ff */
[----:B------:R-:W-:Y:S02]  /*69760*/  HMMA.1688.F32.TF32 R28, R84, R70, R164 ;  /* 0x00000046541c723c */ /* 0x000fe400000810a4 */
[----:B------:R-:W-:-:S02]  /*69770*/  LEA.HI R21, R21, R24, RZ, 0x7 ;  /* 0x0000001815157211 */ /* 0x000fc400078f38ff */
[----:B------:R-:W-:-:S04]  /*69780*/  IADD3 R3, R25, -0x100, RZ ;  /* 0xffffff0019037810 */ /* 0x000fc80007ffe0ff */
[----:B------:R-:W-:Y:S11]  /*69790*/  HMMA.1688.F32.TF32 R24, R84, R74, R236 ;  /* 0x0000004a5418723c */ /* 0x000ff600000810ec */
[----:B------:R-:W-:Y:S04]  /*697a0*/  @!UPT UIADD3 URZ, URZ, URZ, URZ ;  /* 0x0000003f3f3ff290 */ /* 0x000fe8000fffe03f */
[----:B------:R1:W-:Y:S04]  /*697b0*/  STL.64 [R1+0x290], R28 ;  /* 0x0002901c01007387 */ /* 0x0003e80000100a00 */
[----:B------:R-:W-:Y:S04]  /*697c0*/  STL.64 [R1+0x298], R30 ;  /* 0x0002981e01007387 */ /* 0x000fe80000100a00 */
[----:B------:R1:W-:Y:S04]  /*697d0*/  STL.64 [R1+0x260], R24 ;  /* 0x0002601801007387 */ /* 0x0003e80000100a00 */
[----:B------:R1:W-:Y:S04]  /*697e0*/  STL.64 [R1+0x268], R26 ;  /* 0x0002681a01007387 */ /* 0x0003e80000100a00 */
[----:B------:R-:W4:Y:S01]  /*697f0*/  LDL.LU R37, [R1+0x1a64] ;  /* 0x001a640001257983 */ /* 0x000f220000300800 */
[----:B-1----:R-:W-:-:S03]  /*69800*/  IMAD.MOV.U32 R29, RZ, RZ, c[0x0][0x188] ;  /* 0x00006200ff1d7624 */ /* 0x002fc600078e00ff */
[----:B------:R-:W4:Y:S04]  /*69810*/  LDL.LU R25, [R1+0x1a2c] ;  /* 0x001a2c0001197983 */ /* 0x000f280000300800 */
[----:B------:R-:W4:Y:S01]  /*69820*/  LDL.LU R38, [R1+0x1a60] ;  /* 0x001a600001267983 */ /* 0x000f220000300800 */
[----:B------:R-:W-:Y:S01]  /*69830*/  HMMA.1688.F32.TF32 R184, R84, R34, R184 ;  /* 0x0000002254b8723c */ /* 0x000fe200000810b8 */
[----:B------:R-:W-:Y:S02]  /*69840*/  SHF.L.U32 R29, R29, 0x7, RZ ;  /* 0x000000071d1d7819 */ /* 0x000fe400000006ff */
[----:B------:R-:W4:Y:S04]  /*69850*/  LDL.LU R31, [R1+0x1a20] ;  /* 0x001a2000011f7983 */ /* 0x000f280000300800 */
[----:B------:R-:W4:Y:S01]  /*69860*/  LDL.LU R34, [R1+0x1a18] ;  /* 0x001a180001227983 */ /* 0x000f220000300800 */
[----:B------:R-:W-:-:S03]  /*69870*/  IMAD.SHL.U32 R29, R29, 0x4, RZ ;  /* 0x000000041d1d7824 */ /* 0x000fc600078e00ff */
[----:B------:R-:W4:Y:S04]  /*69880*/  LDL.LU R28, [R1+0x1a24] ;  /* 0x001a2400011c7983 */ /* 0x000f280000300800 */
[----:B------:R-:W4:Y:S04]  /*69890*/  LDL.LU R36, [R1+0x19e0] ;  /* 0x0019e00001247983 */ /* 0x000f280000300800 */
[----:B------:R-:W4:Y:S01]  /*698a0*/  LDL.LU R26, [R1+0x19ec] ;  /* 0x0019ec00011a7983 */ /* 0x000f220000300800 */
[----:B--2---:R-:W-:-:S03]  /*698b0*/  IADD3 R20, R20, 0x1, RZ ;  /* 0x0000000114147810 */ /* 0x004fc60007ffe0ff */
[----:B------:R-:W-:Y:S01]  /*698c0*/  BAR.SYNC.DEFER_BLOCKING 0x0 ;  /* 0x0000000000007b1d */ /* 0x000fe20000010000 */
[----:B------:R-:W-:-:S04]  /*698d0*/  ISETP.GT.AND P2, PT, R20, 0x1, PT ;  /* 0x000000011400780c */ /* 0x000fc80003f44270 */
[----:B------:R-:W-:Y:S02]  /*698e0*/  SEL R40, R20, RZ, !P2 ;  /* 0x000000ff14287207 */ /* 0x000fe40005000000 */
[----:B---3--:R-:W-:-:S05]  /*698f0*/  IADD3 R22, P3, R22, R29, RZ ;  /* 0x0000001d16167210 */ /* 0x008fca0007f7e0ff */
[----:B------:R-:W-:Y:S01]  /*69900*/  IMAD.X R23, R23, 0x1, R0, P3 ;  /* 0x0000000117177824 */ /* 0x000fe200018e0600 */
[----:B------:R1:W-:Y:S04]  /*69910*/  STL [R1+0x1a5c], R22 ;  /* 0x001a5c1601007387 */ /* 0x0003e80000100800 */
[----:B------:R-:W-:Y:S04]  /*69920*/  STL [R1+0xa48], R40 ;  /* 0x000a482801007387 */ /* 0x000fe80000100800 */
[----:B------:R2:W-:Y:S04]  /*69930*/  STL [R1+0x1a58], R23 ;  /* 0x001a581701007387 */ /* 0x0005e80000100800 */
[----:B------:R-:W3:Y:S04]  /*69940*/  LDL.LU R35, [R1+0x19d8] ;  /* 0x0019d80001237983 */ /* 0x000ee80000300800 */
[----:B------:R-:W3:Y:S04]  /*69950*/  LDL.LU R30, [R1+0x19e4] ;  /* 0x0019e400011e7983 */ /* 0x000ee80000300800 */
[----:B------:R-:W3:Y:S04]  /*69960*/  LDL.LU R27, [R1+0x19a0] ;  /* 0x0019a000011b7983 */ /* 0x000ee80000300800 */
[----:B------:R-:W3:Y:S04]  /*69970*/  LDL.LU R24, [R1+0x19ac] ;  /* 0x0019ac0001187983 */ /* 0x000ee80000300800 */
[----:B------:R-:W1:Y:S01]  /*69980*/  S2R R33, SR_TID.X ;  /* 0x0000000000217919 */ /* 0x000e620000002100 */
[----:B------:R-:W-:Y:S01]  /*69990*/  SHF.R.S32.HI R21, RZ, 0x7, R21 ;  /* 0x00000007ff157819 */ /* 0x000fe20000011415 */
[----:B------:R-:W-:-:S03]  /*699a0*/  IMAD R3, R32, -0x80, R3 ;  /* 0xffffff8020037824 */ /* 0x000fc600078e0203 */
[----:B------:R-:W-:Y:S02]  /*699b0*/  IADD3 R21, R21, -0x2, RZ ;  /* 0xfffffffe15157810 */ /* 0x000fe40007ffe0ff */
[----:B------:R-:W-:Y:S02]  /*699c0*/  ISETP.GT.AND P1, PT, R3, RZ, PT ;  /* 0x000000ff0300720c */ /* 0x000fe40003f24270 */
[----:B------:R-:W-:Y:S02]  /*699d0*/  ISETP.GE.AND P0, PT, R32, R21, PT ;  /* 0x000000152000720c */ /* 0x000fe40003f06270 */
[----:B------:R-:W-:-:S04]  /*699e0*/  SEL R21, RZ, 0x4, !P1 ;  /* 0x00000004ff157807 */ /* 0x000fc80004800000 */
[----:B------:R-:W-:Y:S02]  /*699f0*/  SEL R21, R21, RZ, !P0 ;  /* 0x000000ff15157207 */ /* 0x000fe40004000000 */
[----:B------:R-:W-:Y:S02]  /*69a00*/  ISETP.GT.AND P2, PT, R3, 0x4, PT ;  /* 0x000000040300780c */ /* 0x000fe40003f44270 */
[----:B------:R-:W-:Y:S02]  /*69a10*/  ISETP.NE.U32.AND P1, PT, R21, RZ, PT ;  /* 0x000000ff1500720c */ /* 0x000fe40003f25070 */
[----:B-1----:R-:W-:Y:S02]  /*69a20*/  LOP3.LUT R49, R33, 0x7f, RZ, 0xc0, !PT ;  /* 0x0000007f21317812 */ /* 0x002fe400078ec0ff */
[----:B------:R-:W-:Y:S02]  /*69a30*/  SEL R20, RZ, 0x4, !P2 ;  /* 0x00000004ff147807 */ /* 0x000fe40005000000 */
[----:B----4-:R-:W-:Y:S01]  /*69a40*/  IADD3 R37, P3, R37, R29, RZ ;  /* 0x0000001d25257210 */ /* 0x010fe20007f7e0ff */
[----:B------:R-:W-:Y:S01]  /*69a50*/  IMAD.SHL.U32 R41, R49, 0x4, RZ ;  /* 0x0000000431297824 */ /* 0x000fe200078e00ff */
[----:B------:R-:W-:-:S03]  /*69a60*/  SEL R20, R20, RZ, !P0 ;  /* 0x000000ff14147207 */ /* 0x000fc60004000000 */
[--C-:B------:R-:W-:Y:S01]  /*69a70*/  IMAD.X R38, R38, 0x1, R0.reuse, P3 ;  /* 0x0000000126267824 */ /* 0x100fe200018e0600 */
[----:B------:R-:W-:Y:S02]  /*69a80*/  LEA R21, R40, R41, 0x11 ;  /* 0x0000002928157211 */ /* 0x000fe400078e88ff */
[-C--:B------:R-:W-:Y:S02]  /*69a90*/  IADD3 R25, P4, R25, R29.reuse, RZ ;  /* 0x0000001d19197210 */ /* 0x080fe40007f9e0ff */
[----:B------:R-:W-:Y:S01]  /*69aa0*/  ISETP.NE.U32.AND P2, PT, R20, RZ, PT ;  /* 0x000000ff1400720c */ /* 0x000fe20003f45070 */
[----:B------:R-:W-:Y:S01]  /*69ab0*/  @!PT LDS RZ, [RZ] ;  /* 0x00000000fffff984 */ /* 0x000fe20000000800 */
[----:B------:R-:W-:Y:S01]  /*69ac0*/  @!PT LDS RZ, [RZ] ;  /* 0x00000000fffff984 */ /* 0x000fe20000000800 */
[----:B------:R-:W-:Y:S01]  /*69ad0*/  @!PT LDS RZ, [RZ] ;  /* 0x00000000fffff984 */ /* 0x000fe20000000800 */
[----:B------:R1:W-:Y:S01]  /*69ae0*/  LDGSTS.E [R21], [R22.64], P1 ;  /* 0x0000000016157fae */ /* 0x0003e20008921844 */
[----:B------:R-:W-:Y:S01]  /*69af0*/  IADD3 R28, P3, R28, R29, RZ ;  /* 0x0000001d1c1c7210 */ /* 0x000fe20007f7e0ff */
[----:B------:R-:W-:Y:S02]  /*69b00*/  IMAD.X R31, R31, 0x1, R0, P4 ;  /* 0x000000011f1f7824 */ /* 0x000fe400020e0600 */
[----:B------:R-:W-:Y:S01]  /*69b10*/  STL [R1+0x1a64], R37 ;  /* 0x001a642501007387 */ /* 0x000fe20000100800 */
[----:B-1----:R-:W-:Y:S01]  /*69b20*/  IMAD.MOV.U32 R22, RZ, RZ, R37 ;  /* 0x000000ffff167224 */ /* 0x002fe200078e0025 */
[----:B--2---:R-:W-:-:S02]  /*69b30*/  MOV R23, R38 ;  /* 0x0000002600177202 */ /* 0x004fc40000000f00 */
[----:B------:R-:W-:Y:S01]  /*69b40*/  STL [R1+0x1a60], R38 ;  /* 0x001a602601007387 */ /* 0x000fe20000100800 */
[----:B------:R-:W-:Y:S01]  /*69b50*/  IADD3 R26, P4, R26, R29, RZ ;  /* 0x0000001d1a1a7210 */ /* 0x000fe20007f9e0ff */
[----:B------:R-:W-:Y:S02]  /*69b60*/  IMAD.X R34, R34, 0x1, R0, P3 ;  /* 0x0000000122227824 */ /* 0x000fe400018e0600 */
[----:B------:R1:W-:Y:S01]  /*69b70*/  LDGSTS.E [R21+0x200], [R22.64], P1 ;  /* 0x0020000016157fae */ /* 0x0003e20008921844 */
[----:B------:R-:W-:-:S03]  /*69b80*/  ISETP.GT.AND P1, PT, R3, 0x8, PT ;  /* 0x000000080300780c */ /* 0x000fc60003f24270 */
[----:B------:R-:W-:Y:S01]  /*69b90*/  STL [R1+0x1a2c], R25 ;  /* 0x001a2c1901007387 */ /* 0x000fe20000100800 */
[----:B------:R-:W-:-:S03]  /*69ba0*/  IADD3.X R36, R36, R0, RZ, P4, !PT ;  /* 0x0000000024247210 */ /* 0x000fc600027fe4ff */
[----:B------:R2:W-:Y:S01]  /*69bb0*/  STL [R1+0x1a20], R31 ;  /* 0x001a201f01007387 */ /* 0x0005e20000100800 */
[----:B-1----:R-:W-:Y:S02]  /*69bc0*/  IMAD.MOV.U32 R22, RZ, RZ, R25 ;  /* 0x000000ffff167224 */ /* 0x002fe400078e0019 */
[----:B------:R-:W-:Y:S01]  /*69bd0*/  IMAD.MOV.U32 R23, RZ, RZ, R31 ;  /* 0x000000ffff177224 */ /* 0x000fe200078e001f */
[----:B------:R-:W-:Y:S01]  /*69be0*/  SEL R20, RZ, 0x4, !P1 ;  /* 0x00000004ff147807 */ /* 0x000fe20004800000 */
[----:B--2---:R-:W2:Y:S04]  /*69bf0*/  LDL.LU R31, [R1+0x19a4] ;  /* 0x0019a400011f7983 */ /* 0x004ea80000300800 */
[----:B------:R-:W2:Y:S04]  /*69c00*/  LDL.LU R25, [R1+0x196c] ;  /* 0x00196c0001197983 */ /* 0x000ea80000300800 */
[----:B------:R-:W-:Y:S01]  /*69c10*/  STL [R1+0x1a24], R28 ;  /* 0x001a241c01007387 */ /* 0x000fe20000100800 */
[----:B------:R-:W-:-:S03]  /*69c20*/  SEL R20, R20, RZ, !P0 ;  /* 0x000000ff14147207 */ /* 0x000fc60004000000 */
[----:B------:R1:W-:Y:S04]  /*69c30*/  LDGSTS.E [R21+0x1000], [R22.64], P2 ;  /* 0x0100000016157fae */ /* 0x0003e80009121844 */
[----:B------:R1:W-:Y:S04]  /*69c40*/  STL [R1+0x1a18], R34 ;  /* 0x001a182201007387 */ /* 0x0003e80000100800 */
[----:B------:R1:W-:Y:S02]  /*69c50*/  STL [R1+0x19ec], R26 ;  /* 0x0019ec1a01007387 */ /* 0x0003e40000100800 */
[----:B-1----:R-:W-:-:S02]  /*69c60*/  IMAD.MOV.U32 R23, RZ, RZ, R34 ;  /* 0x000000ffff177224 */ /* 0x002fc400078e0022 */
[----:B------:R-:W2:Y:S01]  /*69c70*/  LDL.LU R34, [R1+0x1998] ;  /* 0x0019980001227983 */ /* 0x000ea20000300800 */
[----:B------:R-:W-:-:S03]  /*69c80*/  IMAD.MOV.U32 R22, RZ, RZ, R28 ;  /* 0x000000ffff167224 */ /* 0x000fc600078e001c */
[----:B------:R-:W-:Y:S01]  /*69c90*/  STL [R1+0x19e0], R36 ;  /* 0x0019e02401007387 */ /* 0x000fe20000100800 */
[----:B------:R-:W-:-:S03]  /*69ca0*/  ISETP.NE.U32.AND P1, PT, R20, RZ, PT ;  /* 0x000000ff1400720c */ /* 0x000fc60003f25070 */
[----:B------:R-:W2:Y:S04]  /*69cb0*/  LDL.LU R28, [R1+0x1960] ;  /* 0x00196000011c7983 */ /* 0x000ea80000300800 */
[----:B------:R1:W-:Y:S04]  /*69cc0*/  LDGSTS.E [R21+0x1200], [R22.64], P2 ;  /* 0x0120000016157fae */ /* 0x0003e80009121844 */
[----:B------:R-:W2:Y:S01]  /*69cd0*/  LDL.LU R37, [R1+0x1964] ;  /* 0x0019640001257983 */ /* 0x000ea20000300800 */
[----:B-1----:R-:W-:Y:S01]  /*69ce0*/  IMAD.MOV.U32 R22, RZ, RZ, R26 ;  /* 0x000000ffff167224 */ /* 0x002fe200078e001a */
[----:B------:R-:W-:-:S02]  /*69cf0*/  MOV R23, R36 ;  /* 0x0000002400177202 */ /* 0x000fc40000000f00 */
[----:B------:R-:W2:Y:S04]  /*69d00*/  LDL.LU R26, [R1+0x192c] ;  /* 0x00192c00011a7983 */ /* 0x000ea80000300800 */
[----:B------:R1:W-:Y:S01]  /*69d10*/  LDGSTS.E [R21+0x2000], [R22.64], P1 ;  /* 0x0200000016157fae */ /* 0x0003e20008921844 */
[----:B---3--:R-:W-:-:S05]  /*69d20*/  IADD3 R30, P3, R30, R29, RZ ;  /* 0x0000001d1e1e7210 */ /* 0x008fca0007f7e0ff */
[----:B------:R-:W-:Y:S01]  /*69d30*/  IMAD.X R35, R35, 0x1, R0, P3 ;  /* 0x0000000123237824 */ /* 0x000fe200018e0600 */
[----:B------:R-:W-:Y:S01]  /*69d40*/  IADD3 R24, P4, R24, R29, RZ ;  /* 0x0000001d18187210 */ /* 0x000fe20007f9e0ff */
[----:B------:R3:W-:Y:S01]  /*69d50*/  STL [R1+0x19e4], R30 ;  /* 0x0019e41e01007387 */ /* 0x0007e20000100800 */
[----:B-1----:R-:W-:Y:S02]  /*69d60*/  IMAD.MOV.U32 R22, RZ, RZ, R30 ;  /* 0x000000ffff167224 */ /* 0x002fe400078e001e */
[----:B------:R-:W-:Y:S01]  /*69d70*/  MOV R23, R35 ;  /* 0x0000002300177202 */ /* 0x000fe20000000f00 */
[----:B------:R-:W-:Y:S01]  /*69d80*/  IMAD.X R27, R27, 0x1, R0, P4 ;  /* 0x000000011b1b7824 */ /* 0x000fe200020e0600 */
[----:B------:R1:W-:Y:S04]  /*69d90*/  STL [R1+0x19d8], R35 ;  /* 0x0019d82301007387 */ /* 0x0003e80000100800 */
[----:B------:R-:W-:Y:S04]  /*69da0*/  STL [R1+0x19ac], R24 ;  /* 0x0019ac1801007387 */ /* 0x000fe80000100800 */
[----:B------:R-:W4:Y:S04]  /*69db0*/  LDL.LU R38, [R1+0x1958] ;  /* 0x0019580001267983 */ /* 0x000f280000300800 */
[----:B------:R1:W-:Y:S04]  /*69dc0*/  STL [R1+0x19a0], R27 ;  /* 0x0019a01b01007387 */ /* 0x0003e80000100800 */
[----:B---3--:R-:W3:Y:S04]  /*69dd0*/  LDL.LU R30, [R1+0x1920] ;  /* 0x00192000011e7983 */ /* 0x008ee80000300800 */
[----:B------:R1:W-:Y:S04]  /*69de0*/  LDGSTS.E [R21+0x2200], [R22.64], P1 ;  /* 0x0220000016157fae */ /* 0x0003e80008921844 */
[----:B-1----:R-:W3:Y:S01]  /*69df0*/  LDL.LU R35, [R1+0x1918] ;  /* 0x0019180001237983 */ /* 0x002ee20000300800 */
[----:B------:R-:W-:-:S03]  /*69e00*/  IMAD.MOV.U32 R23, RZ, RZ, R27 ;  /* 0x000000ffff177224 */ /* 0x000fc600078e001b */
[----:B------:R-:W3:Y:S01]  /*69e10*/  LDL.LU R27, [R1+0x1924] ;  /* 0x00192400011b7983 */ /* 0x000ee20000300800 */
[----:B------:R-:W-:-:S03]  /*69e20*/  IMAD.MOV.U32 R22, RZ, RZ, R24 ;  /* 0x000000ffff167224 */ /* 0x000fc600078e0018 */
[----:B------:R-:W3:Y:S04]  /*69e30*/  LDL.LU R36, [R1+0x18dc] ;  /* 0x0018dc0001247983 */ /* 0x000ee80000300800 */
[----:B------:R-:W3:Y:S01]  /*69e40*/  LDL.LU R24, [R1+0x18e0] ;  /* 0x0018e00001187983 */ /* 0x000ee20000300800 */
[----:B------:R-:W-:-:S04]  /*69e50*/  ISETP.GT.AND P2, PT, R3, 0xc, PT ;  /* 0x0000000c0300780c */ /* 0x000fc80003f44270 */
[----:B------:R-:W-:-:S04]  /*69e60*/  SEL R20, RZ, 0x4, !P2 ;  /* 0x00000004ff147807 */ /* 0x000fc80005000000 */
[----:B------:R-:W-:-:S04]  /*69e70*/  SEL R20, R20, RZ, !P0 ;  /* 0x000000ff14147207 */ /* 0x000fc80004000000 */
[----:B------:R-:W-:Y:S02]  /*69e80*/  ISETP.NE.U32.AND P2, PT, R20, RZ, PT ;  /* 0x000000ff1400720c */ /* 0x000fe40003f45070 */
[----:B------:R-:W-:-:S04]  /*69e90*/  ISETP.GT.AND P1, PT, R3, 0x10, PT ;  /* 0x000000100300780c */ /* 0x000fc80003f24270 */
[----:B------:R-:W-:Y:S02]  /*69ea0*/  SEL R20, RZ, 0x4, !P1 ;  /* 0x00000004ff147807 */ /* 0x000fe40004800000 */
[----:B--2---:R-:W-:-:S05]  /*69eb0*/  IADD3 R31, P3, R31, R29, RZ ;  /* 0x0000001d1f1f7210 */ /* 0x004fca0007f7e0ff */
[----:B------:R1:W-:Y:S01]  /*69ec0*/  LDGSTS.E [R21+0x3000], [R22.64], P2 ;  /* 0x0300000016157fae */ /* 0x0003e20009121844 */
[----:B------:R-:W-:-:S03]  /*69ed0*/  IADD3 R25, P4, R25, R29, RZ ;  /* 0x0000001d19197210 */ /* 0x000fc60007f9e0ff */
[----:B------:R-:W-:Y:S01]  /*69ee0*/  STL [R1+0x19a4], R31 ;  /* 0x0019a41f01007387 */ /* 0x000fe20000100800 */
[----:B------:R-:W-:Y:S01]  /*69ef0*/  SEL R20, R20, RZ, !P0 ;  /* 0x000000ff14147207 */ /* 0x000fe20004000000 */
[----:B-1----:R-:W-:-:S03]  /*69f00*/  IMAD.MOV.U32 R22, RZ, RZ, R31 ;  /* 0x000000ffff167224 */ /* 0x002fc600078e001f */
[----:B------:R-:W-:Y:S01]  /*69f10*/  ISETP.NE.U32.AND P1, PT, R20, RZ, PT ;  /* 0x000000ff1400720c */ /* 0x000fe20003f25070 */
[----:B------:R-:W-:-:S04]  /*69f20*/  IMAD.X R34, R34, 0x1, R0, P3 ;  /* 0x0000000122227824 */ /* 0x000fc800018e0600 */
[----:B------:R-:W-:Y:S01]  /*69f30*/  IMAD.MOV.U32 R23, RZ, RZ, R34 ;  /* 0x000000ffff177224 */ /* 0x000fe200078e0022 */
[----:B------:R1:W-:Y:S01]  /*69f40*/  STL [R1+0x1998], R34 ;  /* 0x0019982201007387 */ /* 0x0003e20000100800 */
[----:B------:R-:W-:-:S03]  /*69f50*/  IADD3.X R28, R28, R0, RZ, P4, !PT ;  /* 0x000000001c1c7210 */ /* 0x000fc600027fe4ff */
[----:B------:R-:W-:Y:S04]  /*69f60*/  STL [R1+0x196c], R25 ;  /* 0x00196c1901007387 */ /* 0x000fe80000100800 */
[----:B------:R2:W-:Y:S04]  /*69f70*/  STL [R1+0x1960], R28 ;  /* 0x0019601c01007387 */ /* 0x0005e80000100800 */
[----:B-1----:R-:W3:Y:S04]  /*69f80*/  LDL.LU R34, [R1+0x18e4] ;  /* 0x0018e40001227983 */ /* 0x002ee80000300800 */
[----:B------:R-:W3:Y:S04]  /*69f90*/  LDL.LU R31, [R1+0x18e8] ;  /* 0x0018e800011f7983 */ /* 0x000ee80000300800 */
[----:B------:R1:W-:Y:S01]  /*69fa0*/  LDGSTS.E [R21+0x3200], [R22.64], P2 ;  /* 0x0320000016157fae */ /* 0x0003e20009121844 */
[----:B------:R-:W-:-:S02]  /*69fb0*/  ISETP.GT.AND P2, PT, R3, 0x14, PT ;  /* 0x000000140300780c */ /* 0x000fc40003f44270 */
[----:B------:R-:W-:Y:S02]  /*69fc0*/  IADD3 R37, P3, R37, R29, RZ ;  /* 0x0000001d25257210 */ /* 0x000fe40007f7e0ff */
[----:B------:R-:W-:Y:S02]  /*69fd0*/  SEL R20, RZ, 0x4, !P2 ;  /* 0x00000004ff147807 */ /* 0x000fe40005000000 */
[----:B-1----:R-:W-:Y:S01]  /*69fe0*/  MOV R23, R28 ;  /* 0x0000001c00177202 */ /* 0x002fe20000000f00 */
[----:B------:R-:W-:Y:S01]  /*69ff0*/  IMAD.MOV.U32 R22, RZ, RZ, R25 ;  /* 0x000000ffff167224 */ /* 0x000fe200078e0019 */
[----:B--2---:R-:W2:Y:S04]  /*6a000*/  LDL.LU R28, [R1+0x189c] ;  /* 0x00189c00011c7983 */ /* 0x004ea80000300800 */
[----:B------:R-:W2:Y:S01]  /*6a010*/  LDL.LU R25, [R1+0x18a0] ;  /* 0x0018a00001197983 */ /* 0x000ea20000300800 */
[----:B------:R-:W-:-:S02]  /*6a020*/  SEL R20, R20, RZ, !P0 ;  /* 0x000000ff14147207 */ /* 0x000fc40004000000 */
[----:B------:R-:W-:Y:S01]  /*6a030*/  IADD3 R26, P4, R26, R29, RZ ;  /* 0x0000001d1a1a7210 */ /* 0x000fe20007f9e0ff */
[----:B------:R1:W-:Y:S01]  /*6a040*/  LDGSTS.E [R21+0x4000], [R22.64], P1 ;  /* 0x0400000016157fae */ /* 0x0003e20008921844 */
[----:B------:R-:W-:-:S03]  /*6a050*/  ISETP.NE.U32.AND P2, PT, R20, RZ, PT ;  /* 0x000000ff1400720c */ /* 0x000fc60003f45070 */
[----:B------:R-:W-:Y:S01]  /*6a060*/  STL [R1+0x1964], R37 ;  /* 0x0019642501007387 */ /* 0x000fe20000100800 */
[----:B-1----:R-:W-:Y:S02]  /*6a070*/  IMAD.MOV.U32 R22, RZ, RZ, R37 ;  /* 0x000000ffff167224 */ /* 0x002fe400078e0025 */
[----:B----4-:R-:W-:-:S05]  /*6a080*/  IMAD.X R38, R38, 0x1, R0, P3 ;  /* 0x0000000126267824 */ /* 0x010fca00018e0600 */
[----:B------:R-:W-:Y:S01]  /*6a090*/  MOV R23, R38 ;  /* 0x0000002600177202 */ /* 0x000fe20000000f00 */
[----:B---3--:R-:W-:Y:S01]  /*6a0a0*/  IMAD.X R30, R30, 0x1, R0, P4 ;  /* 0x000000011e1e7824 */ /* 0x008fe200020e0600 */
[----:B------:R-:W-:Y:S04]  /*6a0b0*/  STL [R1+0x1958], R38 ;  /* 0x0019582601007387 */ /* 0x000fe80000100800 */
[----:B------:R1:W-:Y:S04]  /*6a0c0*/  LDGSTS.E [R21+0x4200], [R22.64], P1 ;  /* 0x0420000016157fae */ /* 0x0003e80008921844 */
[----:B------:R-:W-:Y:S01]  /*6a0d0*/  STL [R1+0x192c], R26 ;  /* 0x00192c1a01007387 */ /* 0x000fe20000100800 */
[----:B------:R-:W-:Y:S01]  /*6a0e0*/  IADD3 R27, P3, R27, R29, RZ ;  /* 0x0000001d1b1b7210 */ /* 0x000fe20007f7e0ff */
[----:B-1----:R-:W-:-:S02]  /*6a0f0*/  IMAD.MOV.U32 R22, RZ, RZ, R26 ;  /* 0x000000ffff167224 */ /* 0x002fc400078e001a */
[----:B------:R1:W-:Y:S01]  /*6a100*/  STL [R1+0x1920], R30 ;  /* 0x0019201e01007387 */ /* 0x0003e20000100800 */
[----:B------:R-:W-:Y:S02]  /*6a110*/  IMAD.MOV.U32 R23, RZ, RZ, R30 ;  /* 0x000000ffff177224 */ /* 0x000fe400078e001e */
[----:B------:R-:W-:Y:S01]  /*6a120*/  IMAD.X R35, R35, 0x1, R0, P3 ;  /* 0x0000000123237824 */ /* 0x000fe200018e0600 */
[----:B------:R-:W-:Y:S02]  /*6a130*/  IADD3 R24, P4, R24, R29, RZ ;  /* 0x0000001d18187210 */ /* 0x000fe40007f9e0ff */
[----:B------:R3:W-:Y:S02]  /*6a140*/  LDGSTS.E [R21+0x5000], [R22.64], P2 ;  /* 0x0500000016157fae */ /* 0x0007e40009121844 */
[----:B------:R-:W-:Y:S02]  /*6a150*/  IADD3.X R36, R36, R0, RZ, P4, !PT ;  /* 0x0000000024247210 */ /* 0x000fe400027fe4ff */
[----:B-1----:R-:W4:Y:S04]  /*6a160*/  LDL.LU R30, [R1+0x18a8] ;  /* 0x0018a800011e7983 */ /* 0x002f280000300800 */
[----:B------:R-:W4:Y:S04]  /*6a170*/  LDL.LU R26, [R1+0x1860] ;  /* 0x00186000011a7983 */ /* 0x000f280000300800 */
[----:B------:R-:W-:Y:S01]  /*6a180*/  STL [R1+0x1924], R27 ;  /* 0x0019241b01007387 */ /* 0x000fe20000100800 */
[----:B---3--:R-:W-:-:S03]  /*6a190*/  IMAD.MOV.U32 R23, RZ, RZ, R35 ;  /* 0x000000ffff177224 */ /* 0x008fc600078e0023 */
[----:B------:R1:W-:Y:S01]  /*6a1a0*/  STL [R1+0x1918], R35 ;  /* 0x0019182301007387 */ /* 0x0003e20000100800 */
[----:B------:R-:W-:-:S03]  /*6a1b0*/  IMAD.MOV.U32 R22, RZ, RZ, R27 ;  /* 0x000000ffff167224 */ /* 0x000fc600078e001b */
[----:B------:R3:W-:Y:S01]  /*6a1c0*/  STL [R1+0x18e0], R24 ;  /* 0x0018e01801007387 */ /* 0x0007e20000100800 */
[----:B------:R-:W-:-:S03]  /*6a1d0*/  ISETP.GT.AND P1, PT, R3, 0x18, PT ;  /* 0x000000180300780c */ /* 0x000fc60003f24270 */
[----:B------:R3:W-:Y:S04]  /*6a1e0*/  LDGSTS.E [R21+0x5200], [R22.64], P2 ;  /* 0x0520000016157fae */ /* 0x0007e80009121844 */
[----:B-1----:R-:W4:Y:S04]  /*6a1f0*/  LDL.LU R35, [R1+0x18a4] ;  /* 0x0018a40001237983 */ /* 0x002f280000300800 */
[----:B------:R-:W-:Y:S04]  /*6a200*/  STL [R1+0x18dc], R36 ;  /* 0x0018dc2401007387 */ /* 0x000fe80000100800 */
[----:B------:R-:W4:Y:S01]  /*6a210*/  LDL.LU R27, [R1+0x185c] ;  /* 0x00185c00011b7983 */ /* 0x000f220000300800 */
[----:B------:R-:W-:Y:S01]  /*6a220*/  SEL R20, RZ, 0x4, !P1 ;  /* 0x00000004ff147807 */ /* 0x000fe20004800000 */
[----:B---3--:R-:W-:Y:S01]  /*6a230*/  IMAD.MOV.U32 R22, RZ, RZ, R24 ;  /* 0x000000ffff167224 */ /* 0x008fe200078e0018 */
[----:B------:R-:W-:Y:S01]  /*6a240*/  MOV R23, R36 ;  /* 0x0000002400177202 */ /* 0x000fe20000000f00 */
[----:B------:R-:W3:Y:S01]  /*6a250*/  LDL.LU R37, [R1+0x1868] ;  /* 0x0018680001257983 */ /* 0x000ee20000300800 */
[----:B------:R-:W-:-:S02]  /*6a260*/  SEL R20, R20, RZ, !P0 ;  /* 0x000000ff14147207 */ /* 0x000fc40004000000 */
[----:B------:R-:W-:Y:S01]  /*6a270*/  ISETP.GT.AND P2, PT, R3, 0x1c, PT ;  /* 0x0000001c0300780c */ /* 0x000fe20003f44270 */
[----:B------:R-:W3:Y:S01]  /*6a280*/  LDL.LU R24, [R1+0x1820] ;  /* 0x0018200001187983 */ /* 0x000ee20000300800 */
[----:B------:R-:W-:Y:S02]  /*6a290*/  ISETP.NE.U32.AND P1, PT, R20, RZ, PT ;  /* 0x000000ff1400720c */ /* 0x000fe40003f25070 */
[----:B------:R-:W-:-:S04]  /*6a2a0*/  SEL R20, RZ, 0x4, !P2 ;  /* 0x00000004ff147807 */ /* 0x000fc80005000000 */
[----:B------:R-:W-:-:S07]  /*6a2b0*/  SEL R20, R20, RZ, !P0 ;  /* 0x000000ff14147207 */ /* 0x000fce0004000000 */
[----:B------:R1:W-:Y:S01]  /*6a2c0*/  LDGSTS.E [R21+0x6000], [R22.64], P1 ;  /* 0x0600000016157fae */ /* 0x0003e20008921844 */
[----:B------:R-:W-:-:S05]  /*6a2d0*/  IADD3 R31, P3, R31, R29, RZ ;  /* 0x0000001d1f1f7210 */ /* 0x000fca0007f7e0ff */
[----:B------:R-:W-:Y:S01]  /*6a2e0*/  IMAD.X R34, R34, 0x1, R0, P3 ;  /* 0x0000000122227824 */ /* 0x000fe200018e0600 */
[----:B------:R2:W-:Y:S01]  /*6a2f0*/  STL [R1+0x18e8], R31 ;  /* 0x0018e81f01007387 */ /* 0x0005e20000100800 */
[----:B-1----:R-:W-:-:S03]  /*6a300*/  IMAD.MOV.U32 R22, RZ, RZ, R31 ;  /* 0x000000ffff167224 */ /* 0x002fc600078e001f */
[----:B------:R1:W-:Y:S01]  /*6a310*/  STL [R1+0x18e4], R34 ;  /* 0x0018e42201007387 */ /* 0x0003e20000100800 */
[----:B------:R-:W-:-:S05]  /*6a320*/  MOV R23, R34 ;  /* 0x0000002200177202 */ /* 0x000fca0000000f00 */
[----:B------:R1:W-:Y:S01]  /*6a330*/  LDGSTS.E [R21+0x6200], [R22.64], P1 ;  /* 0x0620000016157fae */ /* 0x0003e20008921844 */
[----:B--2---:R-:W-:-:S05]  /*6a340*/  IADD3 R25, P4, R25, R29, RZ ;  /* 0x0000001d19197210 */ /* 0x004fca0007f9e0ff */
[----:B------:R-:W-:Y:S01]  /*6a350*/  IMAD.X R28, R28, 0x1, R0, P4 ;  /* 0x000000011c1c7824 */ /* 0x000fe200020e0600 */
[----:B------:R-:W-:Y:S04]  /*6a360*/  STL [R1+0x18a0], R25 ;  /* 0x0018a01901007387 */ /* 0x000fe80000100800 */
[----:B------:R-:W3:Y:S01]  /*6a370*/  LDL.LU R38, [R1+0x1864] ;  /* 0x0018640001267983 */ /* 0x000ee20000300800 */
[----:B-1----:R-:W-:-:S03]  /*6a380*/  IMAD.MOV.U32 R23, RZ, RZ, R28 ;  /* 0x000000ffff177224 */ /* 0x002fc600078e001c */
[----:B------:R1:W-:Y:S04]  /*6a390*/  STL [R1+0x189c], R28 ;  /* 0x00189c1c01007387 */ /* 0x0003e80000100800 */
[----:B------:R-:W3:Y:S04]  /*6a3a0*/  LDL.LU R31, [R1+0x181c] ;  /* 0x00181c00011f7983 */ /* 0x000ee80000300800 */
[----:B------:R-:W3:Y:S01]  /*6a3b0*/  LDL.LU R34, [R1+0x1824] ;  /* 0x0018240001227983 */ /* 0x000ee20000300800 */
[----:B------:R-:W-:-:S03]  /*6a3c0*/  ISETP.NE.U32.AND P2, PT, R20, RZ, PT ;  /* 0x000000ff1400720c */ /* 0x000fc60003f45070 */
[----:B-1----:R-:W3:Y:S01]  /*6a3d0*/  LDL.LU R28, [R1+0x1828] ;  /* 0x00182800011c7983 */ /* 0x002ee20000300800 */
[----:B------:R-:W-:-:S03]  /*6a3e0*/  IMAD.MOV.U32 R22, RZ, RZ, R25 ;  /* 0x000000ffff167224 */ /* 0x000fc600078e0019 */
[----:B------:R-:W3:Y:S04]  /*6a3f0*/  LDL.LU R36, [R1+0x17cc] ;  /* 0x0017cc0001247983 */ /* 0x000ee80000300800 */
[----:B------:R-:W3:Y:S04]  /*6a400*/  LDL.LU R25, [R1+0x17d0] ;  /* 0x0017d00001197983 */ /* 0x000ee80000300800 */
[----:B------:R1:W-:Y:S01]  /*6a410*/  LDGSTS.E [R21+0x7000], [R22.64], P2 ;  /* 0x0700000016157fae */ /* 0x0003e20009121844 */
[-C--:B----4-:R-:W-:Y:S02]  /*6a420*/  IADD3 R30, P3, R30, R29.reuse, RZ ;  /* 0x0000001d1e1e7210 */ /* 0x090fe40007f7e0ff */
[----:B------:R-:W-:-:S03]  /*6a430*/  IADD3 R26, P4, R26, R29, RZ ;  /* 0x0000001d1a1a7210 */ /* 0x000fc60007f9e0ff */
[----:B------:R-:W-:Y:S01]  /*6a440*/  STL [R1+0x18a8], R30 ;  /* 0x0018a81e01007387 */ /* 0x000fe20000100800 */
[----:B-1----:R-:W-:Y:S02]  /*6a450*/  IMAD.MOV.U32 R22, RZ, RZ, R30 ;  /* 0x000000ffff167224 */ /* 0x002fe400078e001e */
[----:B------:R-:W-:-:S04]  /*6a460*/  IMAD.X R35, R35, 0x1, R0, P3 ;  /* 0x0000000123237824 */ /* 0x000fc800018e0600 */
[----:B------:R-:W-:Y:S01]  /*6a470*/  IMAD.MOV.U32 R23, RZ, RZ, R35 ;  /* 0x000000ffff177224 */ /* 0x000fe200078e0023 */
[----:B------:R1:W-:Y:S01]  /*6a480*/  STL [R1+0x18a4], R35 ;  /* 0x0018a42301007387 */ /* 0x0003e20000100800 */
[----:B------:R-:W-:-:S03]  /*6a490*/  IADD3.X R27, R27, R0, RZ, P4, !PT ;  /* 0x000000001b1b7210 */ /* 0x000fc600027fe4ff */
[----:B------:R-:W-:Y:S04]  /*6a4a0*/  STL [R1+0x1860], R26 ;  /* 0x0018601a01007387 */ /* 0x000fe80000100800 */
[----:B------:R4:W-:Y:S04]  /*6a4b0*/  STL [R1+0x185c], R27 ;  /* 0x00185c1b01007387 */ /* 0x0009e80000100800 */
[----:B-1----:R-:W2:Y:S04]  /*6a4c0*/  LDL.LU R35, [R1+0x17d4] ;  /* 0x0017d40001237983 */ /* 0x002ea80000300800 */
[----:B------:R-:W2:Y:S04]  /*6a4d0*/  LDL.LU R30, [R1+0x17d8] ;  /* 0x0017d800011e7983 */ /* 0x000ea80000300800 */
[----:B------:R1:W-:Y:S02]  /*6a4e0*/  LDGSTS.E [R21+0x7200], [R22.64], P2 ;  /* 0x0720000016157fae */ /* 0x0003e40009121844 */
[----:B-1----:R-:W-:Y:S01]  /*6a4f0*/  MOV R23, R27 ;  /* 0x0000001b00177202 */ /* 0x002fe20000000f00 */
[----:B------:R-:W-:Y:S01]  /*6a500*/  IMAD.MOV.U32 R22, RZ, RZ, R26 ;  /* 0x000000ffff167224 */ /* 0x000fe200078e001a */
[----:B----4-:R-:W4:Y:S04]  /*6a510*/  LDL.LU R27, [R1+0x178c] ;  /* 0x00178c00011b7983 */ /* 0x010f280000300800 */
[----:B------:R-:W4:Y:S01]  /*6a520*/  LDL.LU R26, [R1+0x1790] ;  /* 0x00179000011a7983 */ /* 0x000f220000300800 */
[----:B------:R-:W-:-:S04]  /*6a530*/  ISETP.GT.AND P1, PT, R3, 0x20, PT ;  /* 0x000000200300780c */ /* 0x000fc80003f24270 */
[----:B------:R-:W-:-:S04]  /*6a540*/  SEL R20, RZ, 0x4, !P1 ;  /* 0x00000004ff147807 */ /* 0x000fc80004800000 */
[----:B------:R-:W-:Y:S02]  /*6a550*/  SEL R20, R20, RZ, !P0 ;  /* 0x000000ff14147207 */ /* 0x000fe40004000000 */
[----:B------:R-:W-:Y:S02]  /*6a560*/  ISETP.GT.AND P2, PT, R3, 0x24, PT ;  /* 0x000000240300780c */ /* 0x000fe40003f44270 */
[----:B------:R-:W-:Y:S02]  /*6a570*/  ISETP.NE.U32.AND P1, PT, R20, RZ, PT ;  /* 0x000000ff1400720c */ /* 0x000fe40003f25070 */
[----:B------:R-:W-:Y:S02]  /*6a580*/  SEL R20, RZ, 0x4, !P2 ;  /* 0x00000004ff147807 */ /* 0x000fe40005000000 */
[----:B---3--:R-:W-:Y:S02]  /*6a590*/  IADD3 R37, P3, R37, R29, RZ ;  /* 0x0000001d25257210 */ /* 0x008fe40007f7e0ff */
[----:B------:R-:W-:-:S02]  /*6a5a0*/  SEL R20, R20, RZ, !P0 ;  /* 0x000000ff14147207 */ /* 0x000fc40004000000 */
[----:B------:R-:W-:Y:S02]  /*6a5b0*/  IADD3 R24, P4, R24, R29, RZ ;  /* 0x0000001d18187210 */ /* 0x000fe40007f9e0ff */
[----:B------:R-:W-:-:S03]  /*6a5c0*/  ISETP.NE.U32.AND P2, PT, R20, RZ, PT ;  /* 0x000000ff1400720c */ /* 0x000fc60003f45070 */
[----:B------:R1:W-:Y:S01]  /*6a5d0*/  LDGSTS.E [R21+0x8000], [R22.64], P1 ;  /* 0x0800000016157fae */ /* 0x0003e20008921844 */
[----:B------:R-:W-:Y:S02]  /*6a5e0*/  IMAD.X R38, R38, 0x1, R0, P3 ;  /* 0x0000000126267824 */ /* 0x000fe400018e0600 */
[----:B-1----:R-:W-:-:S03]  /*6a5f0*/  IMAD.MOV.U32 R22, RZ, RZ, R37 ;  /* 0x000000ffff167224 */ /* 0x002fc600078e0025 */
[----:B------:R-:W-:Y:S01]  /*6a600*/  MOV R23, R38 ;  /* 0x0000002600177202 */ /* 0x000fe20000000f00 */
[----:B------:R-:W-:Y:S01]  /*6a610*/  STL [R1+0x1868], R37 ;  /* 0x0018682501007387 */ /* 0x000fe20000100800 */
[----:B------:R-:W-:-:S03]  /*6a620*/  IMAD.X R31, R31, 0x1, R0, P4 ;  /* 0x000000011f1f7824 */ /* 0x000fc600020e0600 */
[----:B------:R-:W-:Y:S04]  /*6a630*/  STL [R1+0x1864], R38 ;  /* 0x0018642601007387 */ /* 0x000fe80000100800 */
[----:B------:R1:W-:Y:S01]  /*6a640*/  LDGSTS.E [R21+0x8200], [R22.64], P1 ;  /* 0x0820000016157fae */ /* 0x0003e20008921844 */
[----:B------:R-:W-:-:S03]  /*6a650*/  IADD3 R28, P3, R28, R29, RZ ;  /* 0x0000001d1c1c7210 */ /* 0x000fc60007f7e0ff */
[----:B------:R-:W-:Y:S01]  /*6a660*/  STL [R1+0x1820], R24 ;  /* 0x0018201801007387 */ /* 0x000fe20000100800 */
[----:B------:R-:W-:Y:S01]  /*6a670*/  ISETP.GT.AND P1, PT, R3, 0x28, PT ;  /* 0x000000280300780c */ /* 0x000fe20003f24270 */
[----:B------:R-:W-:Y:S02]  /*6a680*/  IMAD.X R34, R34, 0x1, R0, P3 ;  /* 0x0000000122227824 */ /* 0x000fe400018e0600 */
[----:B------:R3:W-:Y:S01]  /*6a690*/  STL [R1+0x181c], R31 ;  /* 0x00181c1f01007387 */ /* 0x0007e20000100800 */
[----:B------:R-:W-:Y:S01]  /*6a6a0*/  IADD3 R25, P4, R25, R29, RZ ;  /* 0x0000001d19197210 */ /* 0x000fe20007f9e0ff */
[----:B-1----:R-:W-:Y:S02]  /*6a6b0*/  IMAD.MOV.U32 R22, RZ, RZ, R24 ;  /* 0x000000ffff167224 */ /* 0x002fe400078e0018 */
[----:B------:R-:W-:Y:S01]  /*6a6c0*/  IMAD.MOV.U32 R23, RZ, RZ, R31 ;  /* 0x000000ffff177224 */ /* 0x000fe200078e001f */
[----:B------:R-:W-:Y:S01]  /*6a6d0*/  IADD3.X R36, R36, R0, RZ, P4, !PT ;  /* 0x0000000024247210 */ /* 0x000fe200027fe4ff */
[----:B---3--:R-:W3:Y:S01]  /*6a6e0*/  LDL.LU R31, [R1+0x1798] ;  /* 0x00179800011f7983 */ /* 0x008ee20000300800 */
[----:B------:R-:W-:-:S03]  /*6a6f0*/  SEL R20, RZ, 0x4, !P1 ;  /* 0x00000004ff147807 */ /* 0x000fc60004800000 */
[----:B------:R-:W3:Y:S04]  /*6a700*/  LDL.LU R24, [R1+0x1750] ;  /* 0x0017500001187983 */ /* 0x000ee80000300800 */
[----:B------:R-:W-:Y:S01]  /*6a710*/  STL [R1+0x1828], R28 ;  /* 0x0018281c01007387 */ /* 0x000fe20000100800 */
[----:B------:R-:W-:-:S03]  /*6a720*/  SEL R20, R20, RZ, !P0 ;  /* 0x000000ff14147207 */ /* 0x000fc60004000000 */
[----:B------:R1:W-:Y:S04]  /*6a730*/  LDGSTS.E [R21+0x9000], [R22.64], P2 ;  /* 0x0900000016157fae */ /* 0x0003e80009121844 */
[----:B------:R1:W-:Y:S04]  /*6a740*/  STL [R1+0x1824], R34 ;  /* 0x0018242201007387 */ /* 0x0003e80000100800 */
[----:B------:R1:W-:Y:S02]  /*6a750*/  STL [R1+0x17d0], R25 ;  /* 0x0017d01901007387 */ /* 0x0003e40000100800 */
[----:B-1----:R-:W-:-:S02]  /*6a760*/  IMAD.MOV.U32 R23, RZ, RZ, R34 ;  /* 0x000000ffff177224 */ /* 0x002fc400078e0022 */
[----:B------:R-:W3:Y:S01]  /*6a770*/  LDL.LU R34, [R1+0x1794] ;  /* 0x0017940001227983 */ /* 0x000ee20000300800 */
[----:B------:R-:W-:-:S03]  /*6a780*/  IMAD.MOV.U32 R22, RZ, RZ, R28 ;  /* 0x000000ffff167224 */ /* 0x000fc600078e001c */
[----:B------:R-:W-:Y:S01]  /*6a790*/  STL [R1+0x17cc], R36 ;  /* 0x0017cc2401007387 */ /* 0x000fe20000100800 */
[----:B------:R-:W-:-:S03]  /*6a7a0*/  ISETP.NE.U32.AND P1, PT, R20, RZ, PT ;  /* 0x000000ff1400720c */ /* 0x000fc60003f25070 */
[----:B------:R-:W3:Y:S04]  /*6a7b0*/  LDL.LU R28, [R1+0x174c] ;  /* 0x00174c00011c7983 */ /* 0x000ee80000300800 */
[----:B------:R1:W-:Y:S04]  /*6a7c0*/  LDGSTS.E [R21+0x9200], [R22.64], P2 ;  /* 0x0920000016157fae */ /* 0x0003e80009121844 */
[----:B------:R-:W3:Y:S01]  /*6a7d0*/  LDL.LU R37, [R1+0x1758] ;  /* 0x0017580001257983 */ /* 0x000ee20000300800 */
[----:B-1----:R-:W-:Y:S01]  /*6a7e0*/  IMAD.MOV.U32 R22, RZ, RZ, R25 ;  /* 0x000000ffff167224 */ /* 0x002fe200078e0019 */
[----:B------:R-:W-:-:S02]  /*6a7f0*/  MOV R23, R36 ;  /* 0x0000002400177202 */ /* 0x000fc40000000f00 */
[----:B------:R-:W3:Y:S04]  /*6a800*/  LDL.LU R25, [R1+0x1710] ;  /* 0x0017100001197983 */ /* 0x000ee80000300800 */
[----:B------:R1:W-:Y:S01]  /*6a810*/  LDGSTS.E [R21+0xa000], [R22.64], P1 ;  /* 0x0a00000016157fae */ /* 0x0003e20008921844 */
[----:B--2---:R-:W-:-:S05]  /*6a820*/  IADD3 R30, P3, R30, R29, RZ ;  /* 0x0000001d1e1e7210 */ /* 0x004fca0007f7e0ff */
[----:B------:R-:W-:Y:S01]  /*6a830*/  IMAD.X R35, R35, 0x1, R0, P3 ;  /* 0x0000000123237824 */ /* 0x000fe200018e0600 */
[----:B------:R2:W-:Y:S01]  /*6a840*/  STL [R1+0x17d8], R30 ;  /* 0x0017d81e01007387 */ /* 0x0005e20000100800 */
[----:B-1----:R-:W-:-:S03]  /*6a850*/  IMAD.MOV.U32 R22, RZ, RZ, R30 ;  /* 0x000000ffff167224 */ /* 0x002fc600078e001e */
[----:B------:R1:W-:Y:S01]  /*6a860*/  STL [R1+0x17d4], R35 ;  /* 0x0017d42301007387 */ /* 0x0003e20000100800 */
[----:B------:R-:W-:-:S05]  /*6a870*/  MOV R23, R35 ;  /* 0x0000002300177202 */ /* 0x000fca0000000f00 */
[----:B------:R1:W-:Y:S01]  /*6a880*/  LDGSTS.E [R21+0xa200], [R22.64], P1 ;  /* 0x0a20000016157fae */ /* 0x0003e20008921844 */
[----:B----4-:R-:W-:-:S05]  /*6a890*/  IADD3 R26, P4, R26, R29, RZ ;  /* 0x0000001d1a1a7210 */ /* 0x010fca0007f9e0ff */
[----:B------:R-:W-:Y:S01]  /*6a8a0*/  IMAD.X R27, R27, 0x1, R0, P4 ;  /* 0x000000011b1b7824 */ /* 0x000fe200020e0600 */
[----:B------:R-:W-:Y:S04]  /*6a8b0*/  STL [R1+0x1790], R26 ;  /* 0x0017901a01007387 */ /* 0x000fe80000100800 */
[----:B------:R-:W4:Y:S01]  /*6a8c0*/  LDL.LU R38, [R1+0x1754] ;  /* 0x0017540001267983 */ /* 0x000f220000300800 */
[----:B-1----:R-:W-:-:S03]  /*6a8d0*/  IMAD.MOV.U32 R23, RZ, RZ, R27 ;  /* 0x000000ffff177224 */ /* 0x002fc600078e001b */
[----:B------:R1:W-:Y:S04]  /*6a8e0*/  STL [R1+0x178c], R27 ;  /* 0x00178c1b01007387 */ /* 0x0003e80000100800 */
[----:B--2---:R-:W2:Y:S04]  /*6a8f0*/  LDL.LU R30, [R1+0x170c] ;  /* 0x00170c00011e7983 */ /* 0x004ea80000300800 */
[----:B------:R-:W2:Y:S01]  /*6a900*/  LDL.LU R35, [R1+0x1714] ;  /* 0x0017140001237983 */ /* 0x000ea20000300800 */
[----:B------:R-:W-:-:S03]  /*6a910*/  IMAD.MOV.U32 R22, RZ, RZ, R26 ;  /* 0x000000ffff167224 */ /* 0x000fc600078e001a */
[----:B-1----:R-:W2:Y:S04]  /*6a920*/  LDL.LU R27, [R1+0x1718] ;  /* 0x00171800011b7983 */ /* 0x002ea80000300800 */
[----:B------:R-:W2:Y:S04]  /*6a930*/  LDL.LU R36, [R1+0x16bc] ;  /* 0x0016bc0001247983 */ /* 0x000ea80000300800 */
[----:B------:R-:W2:Y:S01]  /*6a940*/  LDL.LU R26, [R1+0x16c0] ;  /* 0x0016c000011a7983 */ /* 0x000ea20000300800 */
[----:B------:R-:W-:-:S04]  /*6a950*/  ISETP.GT.AND P2, PT, R3, 0x2c, PT ;  /* 0x0000002c0300780c */ /* 0x000fc80003f44270 */
[----:B------:R-:W-:-:S04]  /*6a960*/  SEL R20, RZ, 0x4, !P2 ;  /* 0x00000004ff147807 */ /* 0x000fc80005000000 */
[----:B------:R-:W-:-:S04]  /*6a970*/  SEL R20, R20, RZ, !P0 ;  /* 0x000000ff14147207 */ /* 0x000fc80004000000 */
[----:B------:R-:W-:Y:S02]  /*6a980*/  ISETP.NE.U32.AND P2, PT, R20, RZ, PT ;  /* 0x000000ff1400720c */ /* 0x000fe40003f45070 */
[----:B------:R-:W-:-:S04]  /*6a990*/  ISETP.GT.AND P1, PT, R3, 0x30, PT ;  /* 0x000000300300780c */ /* 0x000fc80003f24270 */
[----:B------:R-:W-:-:S04]  /*6a9a0*/  SEL R20, RZ, 0x4, !P1 ;  /* 0x00000004ff147807 */ /* 0x000fc80004800000 */
[----:B------:R-:W-:-:S03]  /*6a9b0*/  SEL R20, R20, RZ, !P0 ;  /* 0x000000ff14147207 */ /* 0x000fc60004000000 */
[----:B------:R1:W-:Y:S01]  /*6a9c0*/  LDGSTS.E [R21+0xb000], [R22.64], P2 ;  /* 0x0b00000016157fae */ /* 0x0003e20009121844 */
[-C--:B---3--:R-:W-:Y:S02]  /*6a9d0*/  IADD3 R31, P3, R31, R29.reuse, RZ ;  /* 0x0000001d1f1f7210 */ /* 0x088fe40007f7e0ff */
[----:B------:R-:W-:-:S03]  /*6a9e0*/  IADD3 R24, P4, R24, R29, RZ ;  /* 0x0000001d18187210 */ /* 0x000fc60007f9e0ff */
[----:B------:R-:W-:Y:S01]  /*6a9f0*/  STL [R1+0x1798], R31 ;  /* 0x0017981f01007387 */ /* 0x000fe20000100800 */
[----:B-1----:R-:W-:Y:S01]  /*6aa00*/  IMAD.MOV.U32 R22, RZ, RZ, R31 ;  /* 0x000000ffff167224 */ /* 0x002fe200078e001f */
[----:B------:R-:W-:Y:S01]  /*6aa10*/  ISETP.NE.U32.AND P1, PT, R20, RZ, PT ;  /* 0x000000ff1400720c */ /* 0x000fe20003f25070 */
        /* <DEDUP_REMOVED lines=8> */
[----:B------:R1:W-:Y:S01]  /*6aaa0*/  LDGSTS.E [R21+0xb200], [R22.64], P2 ;  /* 0x0b20000016157fae */ /* 0x0003e20009121844 */
[----:B------:R-:W-:-:S02]  /*6aab0*/  ISETP.GT.AND P2, PT, R3, 0x34, PT ;  /* 0x000000340300780c */ /* 0x000fc40003f44270 */
[----:B------:R-:W-:Y:S02]  /*6aac0*/  IADD3 R37, P3, R37, R29, RZ ;  /* 0x0000001d25257210 */ /* 0x000fe40007f7e0ff */
[----:B------:R-:W-:Y:S02]  /*6aad0*/  SEL R20, RZ, 0x4, !P2 ;  /* 0x00000004ff147807 */ /* 0x000fe40005000000 */
[----:B-1----:R-:W-:Y:S01]  /*6aae0*/  MOV R23, R28 ;  /* 0x0000001c00177202 */ /* 0x002fe20000000f00 */
[----:B------:R-:W-:Y:S01]  /*6aaf0*/  IMAD.MOV.U32 R22, RZ, RZ, R24 ;  /* 0x000000ffff167224 */ /* 0x000fe200078e0018 */
[----:B---3--:R-:W3:Y:S04]  /*6ab00*/  LDL.LU R28, [R1+0x167c] ;  /* 0x00167c00011c7983 */ /* 0x008ee80000300800 */
[----:B------:R-:W3:Y:S01]  /*6ab10*/  LDL.LU R24, [R1+0x1680] ;  /* 0x0016800001187983 */ /* 0x000ee20000300800 */
        /* <DEDUP_REMOVED lines=8> */
[--C-:B--2---:R-:W-:Y:S01]  /*6aba0*/  IMAD.X R30, R30, 0x1, R0.reuse, P4 ;  /* 0x000000011e1e7824 */ /* 0x104fe200020e0600 */
[----:B------:R-:W-:Y:S04]  /*6abb0*/  STL [R1+0x1754], R38 ;  /* 0x0017542601007387 */ /* 0x000fe80000100800 */
[----:B------:R1:W-:Y:S01]  /*6abc0*/  LDGSTS.E [R21+0xc200], [R22.64], P1 ;  /* 0x0c20000016157fae */ /* 0x0003e20008921844 */
[----:B------:R-:W-:Y:S01]  /*6abd0*/  STL [R1+0x1710], R25 ;  /* 0x0017101901007387 */ /* 0x000fe20000100800 */
[----:B------:R-:W-:Y:S02]  /*6abe0*/  IADD3 R27, P3, R27, R29, RZ ;  /* 0x0000001d1b1b7210 */ /* 0x000fe40007f7e0ff */
[----:B------:R2:W-:Y:S03]  /*6abf0*/  STL [R1+0x170c], R30 ;  /* 0x00170c1e01007387 */ /* 0x0005e60000100800 */
[----:B------:R-:W-:-:S02]  /*6ac00*/  IMAD.X R35, R35, 0x1, R0, P3 ;  /* 0x0000000123237824 */ /* 0x000fc400018e0600 */
[----:B-1----:R-:W-:Y:S02]  /*6ac10*/  IMAD.MOV.U32 R22, RZ, RZ, R25 ;  /* 0x000000ffff167224 */ /* 0x002fe400078e0019 */
[----:B------:R-:W-:Y:S01]  /*6ac20*/  IMAD.MOV.U32 R23, RZ, RZ, R30 ;  /* 0x000000ffff177224 */ /* 0x000fe200078e001e */
[----:B------:R-:W-:Y:S01]  /*6ac30*/  IADD3 R26, P4, R26, R29, RZ ;  /* 0x0000001d1a1a7210 */ /* 0x000fe20007f9e0ff */
[----:B--2---:R-:W2:Y:S01]  /*6ac40*/  LDL.LU R30, [R1+0x1688] ;  /* 0x00168800011e7983 */ /* 0x004ea20000300800 */
[----:B------:R-:W4:Y:S02]  /*6ac50*/  LDL.LU R25, [R1+0x1640] ;  /* 0x0016400001197983 */ /* 0x000f240000300800 */
[----:B------:R-:W-:Y:S01]  /*6ac60*/  IADD3.X R36, R36, R0, RZ, P4, !PT ;  /* 0x0000000024247210 */ /* 0x000fe200027fe4ff */
[----:B------:R-:W-:Y:S04]  /*6ac70*/  STL [R1+0x1718], R27 ;  /* 0x0017181b01007387 */ /* 0x000fe80000100800 */
[----:B------:R1:W-:Y:S04]  /*6ac80*/  LDGSTS.E [R21+0xd000], [R22.64], P2 ;  /* 0x0d00000016157fae */ /* 0x0003e80009121844 */
[----:B------:R1:W-:Y:S01]  /*6ac90*/  STL [R1+0x1714], R35 ;  /* 0x0017142301007387 */ /* 0x0003e20000100800 */
[----:B------:R1:W-:Y:S02]  /*6aca0*/  STL [R1+0x16c0], R26 ;  /* 0x0016c01a01007387 */ /* 0x0003e40000100800 */
[----:B-1----:R-:W-:-:S02]  /*6acb0*/  IMAD.MOV.U32 R23, RZ, RZ, R35 ;  /* 0x000000ffff177224 */ /* 0x002fc400078e0023 */
[----:B------:R-:W-:Y:S01]  /*6acc0*/  IMAD.MOV.U32 R22, RZ, RZ, R27 ;  /* 0x000000ffff167224 */ /* 0x000fe200078e001b */
[----:B------:R-:W4:Y:S01]  /*6acd0*/  LDL.LU R35, [R1+0x1684] ;  /* 0x0016840001237983 */ /* 0x000f220000300800 */
[----:B------:R-:W-:Y:S02]  /*6ace0*/  STL [R1+0x16bc], R36 ;  /* 0x0016bc2401007387 */ /* 0x000fe40000100800 */
[----:B------:R-:W4:Y:S01]  /*6acf0*/  LDL.LU R27, [R1+0x163c] ;  /* 0x00163c00011b7983 */ /* 0x000f220000300800 */
[----:B------:R-:W-:Y:S01]  /*6ad00*/  ISETP.GT.AND P1, PT, R3, 0x38, PT ;  /* 0x000000380300780c */ /* 0x000fe20003f24270 */
[----:B------:R1:W-:Y:S04]  /*6ad10*/  LDGSTS.E [R21+0xd200], [R22.64], P2 ;  /* 0x0d20000016157fae */ /* 0x0003e80009121844 */
[----:B------:R-:W4:Y:S01]  /*6ad20*/  LDL.LU R37, [R1+0x1648] ;  /* 0x0016480001257983 */ /* 0x000f220000300800 */
[----:B------:R-:W-:-:S04]  /*6ad30*/  SEL R20, RZ, 0x4, !P1 ;  /* 0x00000004ff147807 */ /* 0x000fc80004800000 */
[----:B------:R-:W-:-:S04]  /*6ad40*/  SEL R20, R20, RZ, !P0 ;  /* 0x000000ff14147207 */ /* 0x000fc80004000000 */
[----:B------:R-:W-:Y:S01]  /*6ad50*/  ISETP.NE.U32.AND P1, PT, R20, RZ, PT ;  /* 0x000000ff1400720c */ /* 0x000fe20003f25070 */
[----:B-1----:R-:W-:Y:S01]  /*6ad60*/  IMAD.MOV.U32 R22, RZ, RZ, R26 ;  /* 0x000000ffff167224 */ /* 0x002fe200078e001a */
[----:B------:R-:W-:Y:S01]  /*6ad70*/  MOV R23, R36 ;  /* 0x0000002400177202 */ /* 0x000fe20000000f00 */
[----:B------:R-:W4:Y:S01]  /*6ad80*/  LDL.LU R26, [R1+0x1600] ;  /* 0x00160000011a7983 */ /* 0x000f220000300800 */
[----:B------:R-:W-:-:S04]  /*6ad90*/  ISETP.GT.AND P2, PT, R3, 0x3c, PT ;  /* 0x0000003c0300780c */ /* 0x000fc80003f44270 */
[----:B------:R-:W-:-:S05]  /*6ada0*/  SEL R20, RZ, 0x4, !P2 ;  /* 0x00000004ff147807 */ /* 0x000fca0005000000 */
[----:B------:R1:W-:Y:S01]  /*6adb0*/  LDGSTS.E [R21+0xe000], [R22.64], P1 ;  /* 0x0e00000016157fae */ /* 0x0003e20008921844 */
[----:B------:R-:W-:-:S04]  /*6adc0*/  SEL R20, R20, RZ, !P0 ;  /* 0x000000ff14147207 */ /* 0x000fc80004000000 */
[----:B------:R-:W-:Y:S02]  /*6add0*/  ISETP.NE.U32.AND P2, PT, R20, RZ, PT ;  /* 0x000000ff1400720c */ /* 0x000fe40003f45070 */
[----:B------:R-:W-:-:S05]  /*6ade0*/  IADD3 R31, P3, R31, R29, RZ ;  /* 0x0000001d1f1f7210 */ /* 0x000fca0007f7e0ff */
[----:B------:R-:W-:Y:S01]  /*6adf0*/  IMAD.X R34, R34, 0x1, R0, P3 ;  /* 0x0000000122227824 */ /* 0x000fe200018e0600 */
[----:B------:R3:W-:Y:S01]  /*6ae00*/  STL [R1+0x16c8], R31 ;  /* 0x0016c81f01007387 */ /* 0x0007e20000100800 */
[----:B-1----:R-:W-:-:S03]  /*6ae10*/  IMAD.MOV.U32 R22, RZ, RZ, R31 ;  /* 0x000000ffff167224 */ /* 0x002fc600078e001f */
[----:B------:R1:W-:Y:S01]  /*6ae20*/  STL [R1+0x16c4], R34 ;  /* 0x0016c42201007387 */ /* 0x0003e20000100800 */
[----:B------:R-:W-:-:S05]  /*6ae30*/  MOV R23, R34 ;  /* 0x0000002200177202 */ /* 0x000fca0000000f00 */
[----:B------:R1:W-:Y:S01]  /*6ae40*/  LDGSTS.E [R21+0xe200], [R22.64], P1 ;  /* 0x0e20000016157fae */ /* 0x0003e20008921844 */
[----:B---3--:R-:W-:-:S05]  /*6ae50*/  IADD3 R24, P4, R24, R29, RZ ;  /* 0x0000001d18187210 */ /* 0x008fca0007f9e0ff */
[----:B------:R-:W-:Y:S01]  /*6ae60*/  IMAD.X R28, R28, 0x1, R0, P4 ;  /* 0x000000011c1c7824 */ /* 0x000fe200020e0600 */
[----:B------:R-:W-:Y:S01]  /*6ae70*/  STL [R1+0x1680], R24 ;  /* 0x0016801801007387 */ /* 0x000fe20000100800 */
[----:B------:R-:W2:Y:S03]  /*6ae80*/  LDL.LU R38, [R1+0x1644] ;  /* 0x0016440001267983 */ /* 0x000ea60000300800 */
[----:B------:R1:W-:Y:S01]  /*6ae90*/  STL [R1+0x167c], R28 ;  /* 0x00167c1c01007387 */ /* 0x0003e20000100800 */
[----:B------:R-:W2:Y:S02]  /*6aea0*/  LDL.LU R31, [R1+0x15fc] ;  /* 0x0015fc00011f7983 */ /* 0x000ea40000300800 */
[----:B-1----:R-:W-:Y:S01]  /*6aeb0*/  IMAD.MOV.U32 R23, RZ, RZ, R28 ;  /* 0x000000ffff177224 */ /* 0x002fe200078e001c */
[----:B------:R-:W2:Y:S01]  /*6aec0*/  LDL.LU R34, [R1+0x1604] ;  /* 0x0016040001227983 */ /* 0x000ea20000300800 */
[----:B------:R-:W-:-:S05]  /*6aed0*/  IMAD.MOV.U32 R22, RZ, RZ, R24 ;  /* 0x000000ffff167224 */ /* 0x000fca00078e0018 */
[----:B------:R1:W-:Y:S04]  /*6aee0*/  LDGSTS.E [R21+0xf000], [R22.64], P2 ;  /* 0x0f00000016157fae */ /* 0x0003e80009121844 */
[----:B------:R-:W2:Y:S01]  /*6aef0*/  LDL.LU R28, [R1+0x1608] ;  /* 0x00160800011c7983 */ /* 0x000ea20000300800 */
[----:B------:R-:W2:Y:S02]  /*6af00*/  LDL.LU R36, [R1+0x15bc] ;  /* 0x0015bc0001247983 */ /* 0x000ea40000300800 */
[----:B------:R-:W2:Y:S02]  /*6af10*/  LDL.LU R24, [R1+0x15c0] ;  /* 0x0015c00001187983 */ /* 0x000ea40000300800 */
[-C--:B--2---:R-:W-:Y:S02]  /*6af20*/  IADD3 R30, P3, R30, R29.reuse, RZ ;  /* 0x0000001d1e1e7210 */ /* 0x084fe40007f7e0ff */
[----:B----4-:R-:W-:-:S03]  /*6af30*/  IADD3 R25, P4, R25, R29, RZ ;  /* 0x0000001d19197210 */ /* 0x010fc60007f9e0ff */
[----:B------:R-:W-:Y:S01]  /*6af40*/  STL [R1+0x1688], R30 ;  /* 0x0016881e01007387 */ /* 0x000fe20000100800 */
[----:B-1----:R-:W-:Y:S02]  /*6af50*/  IMAD.MOV.U32 R22, RZ, RZ, R30 ;  /* 0x000000ffff167224 */ /* 0x002fe400078e001e */
[----:B------:R-:W-:Y:S01]  /*6af60*/  IMAD.X R35, R35, 0x1, R0, P3 ;  /* 0x0000000123237824 */ /* 0x000fe200018e0600 */
[----:B------:R-:W-:-:S03]  /*6af70*/  IADD3.X R27, R27, R0, RZ, P4, !PT ;  /* 0x000000001b1b7210 */ /* 0x000fc600027fe4ff */
[----:B------:R-:W-:Y:S01]  /*6af80*/  IMAD.MOV.U32 R23, RZ, RZ, R35 ;  /* 0x000000ffff177224 */ /* 0x000fe200078e0023 */
[----:B------:R1:W-:Y:S01]  /*6af90*/  STL [R1+0x1684], R35 ;  /* 0x0016842301007387 */ /* 0x0003e20000100800 */
[----:B------:R-:W-:Y:S02]  /*6afa0*/  STL [R1+0x1640], R25 ;  /* 0x0016401901007387 */ /* 0x000fe40000100800 */
[----:B------:R2:W-:Y:S01]  /*6afb0*/  STL [R1+0x163c], R27 ;  /* 0x00163c1b01007387 */ /* 0x0005e20000100800 */
[----:B------:R4:W-:Y:S04]  /*6afc0*/  LDGSTS.E [R21+0xf200], [R22.64], P2 ;  /* 0x0f20000016157fae */ /* 0x0009e80009121844 */
[----:B-1----:R-:W3:Y:S01]  /*6afd0*/  LDL.LU R35, [R1+0x15c4] ;  /* 0x0015c40001237983 */ /* 0x002ee20000300800 */
[----:B------:R-:W3:Y:S01]  /*6afe0*/  LDL.LU R30, [R1+0x15c8] ;  /* 0x0015c800011e7983 */ /* 0x000ee20000300800 */
[----:B----4-:R-:W-:Y:S01]  /*6aff0*/  MOV R23, R27 ;  /* 0x0000001b00177202 */ /* 0x010fe20000000f00 */
[----:B------:R-:W-:Y:S01]  /*6b000*/  IMAD.MOV.U32 R22, RZ, RZ, R25 ;  /* 0x000000ffff167224 */ /* 0x000fe200078e0019 */
[----:B--2---:R-:W2:Y:S01]  /*6b010*/  LDL.LU R27, [R1+0x1384] ;  /* 0x00138400011b7983 */ /* 0x004ea20000300800 */
[----:B------:R-:W4:Y:S01]  /*6b020*/  LDL.LU R25, [R1+0x1388] ;  /* 0x0013880001197983 */ /* 0x000f220000300800 */
[----:B------:R-:W-:-:S04]  /*6b030*/  ISETP.GT.AND P1, PT, R3, 0x40, PT ;  /* 0x000000400300780c */ /* 0x000fc80003f24270 */
[----:B------:R-:W-:-:S04]  /*6b040*/  SEL R20, RZ, 0x4, !P1 ;  /* 0x00000004ff147807 */ /* 0x000fc80004800000 */
[----:B------:R-:W-:Y:S02]  /*6b050*/  SEL R20, R20, RZ, !P0 ;  /* 0x000000ff14147207 */ /* 0x000fe40004000000 */
[----:B------:R-:W-:Y:S02]  /*6b060*/  ISETP.GT.AND P2, PT, R3, 0x44, PT ;  /* 0x000000440300780c */ /* 0x000fe40003f44270 */
[----:B------:R-:W-:Y:S02]  /*6b070*/  ISETP.NE.U32.AND P1, PT, R20, RZ, PT ;  /* 0x000000ff1400720c */ /* 0x000fe40003f25070 */
[-C--:B------:R-:W-:Y:S01]  /*6b080*/  IADD3 R37, P3, R37, R29.reuse, RZ ;  /* 0x0000001d25257210 */ /* 0x080fe20007f7e0ff */
[----:B------:R-:W-:Y:S01]  /*6b090*/  SEL R20, RZ, 0x4, !P2 ;  /* 0x00000004ff147807 */ /* 0x000fe20005000000 */
[----:B------:R-:W-:-:S03]  /*6b0a0*/  IADD3 R26, P4, R26, R29, RZ ;  /* 0x0000001d1a1a7210 */ /* 0x000fc60007f9e0ff */
[----:B------:R-:W-:-:S04]  /*6b0b0*/  SEL R20, R20, RZ, !P0 ;  /* 0x000000ff14147207 */ /* 0x000fc80004000000 */
[----:B------:R-:W-:Y:S02]  /*6b0c0*/  ISETP.NE.U32.AND P2, PT, R20, RZ, PT ;  /* 0x000000ff1400720c */ /* 0x000fe40003f45070 */
[----:B------:R1:W-:Y:S04]  /*6b0d0*/  LDGSTS.E [R21+0x10000], [R22.64], P1 ;  /* 0x1000000016157fae */ /* 0x0003e80008921844 */
[----:B------:R-:W-:Y:S01]  /*6b0e0*/  STL [R1+0x1648], R37 ;  /* 0x0016482501007387 */ /* 0x000fe20000100800 */
[----:B-1----:R-:W-:Y:S02]  /*6b0f0*/  IMAD.MOV.U32 R22, RZ, RZ, R37 ;  /* 0x000000ffff167224 */ /* 0x002fe400078e0025 */
[----:B------:R-:W-:-:S05]  /*6b100*/  IMAD.X R38, R38, 0x1, R0, P3 ;  /* 0x0000000126267824 */ /* 0x000fca00018e0600 */
[----:B------:R-:W-:Y:S01]  /*6b110*/  MOV R23, R38 ;  /* 0x0000002600177202 */ /* 0x000fe20000000f00 */
[--C-:B------:R-:W-:Y:S01]  /*6b120*/  IMAD.X R31, R31, 0x1, R0.reuse, P4 ;  /* 0x000000011f1f7824 */ /* 0x100fe200020e0600 */
[----:B------:R-:W-:Y:S04]  /*6b130*/  STL [R1+0x1644], R38 ;  /* 0x0016442601007387 */ /* 0x000fe80000100800 */
[----:B------:R1:W-:Y:S01]  /*6b140*/  LDGSTS.E [R21+0x10200], [R22.64], P1 ;  /* 0x1020000016157fae */ /* 0x0003e20008921844 */
[----:B------:R-:W-:Y:S02]  /*6b150*/  ISETP.GT.AND P1, PT, R3, 0x48, PT ;  /* 0x000000480300780c */ /* 0x000fe40003f24270 */
[-C--:B------:R-:W-:Y:S01]  /*6b160*/  IADD3 R28, P3, R28, R29.reuse, RZ ;  /* 0x0000001d1c1c7210 */ /* 0x080fe20007f7e0ff */
[----:B------:R-:W-:Y:S01]  /*6b170*/  STL [R1+0x1600], R26 ;  /* 0x0016001a01007387 */ /* 0x000fe20000100800 */
[----:B------:R-:W-:Y:S01]  /*6b180*/  IADD3 R24, P4, R24, R29, RZ ;  /* 0x0000001d18187210 */ /* 0x000fe20007f9e0ff */
[----:B------:R1:W-:Y:S02]  /*6b190*/  STL [R1+0x15fc], R31 ;  /* 0x0015fc1f01007387 */ /* 0x0003e40000100800 */
[----:B------:R-:W-:-:S02]  /*6b1a0*/  IMAD.X R34, R34, 0x1, R0, P3 ;  /* 0x0000000122227824 */ /* 0x000fc400018e0600 */
[----:B-1----:R-:W-:Y:S02]  /*6b1b0*/  IMAD.MOV.U32 R22, RZ, RZ, R26 ;  /* 0x000000ffff167224 */ /* 0x002fe400078e001a */
[----:B------:R-:W-:Y:S01]  /*6b1c0*/  IMAD.MOV.U32 R23, RZ, RZ, R31 ;  /* 0x000000ffff177224 */ /* 0x000fe200078e001f */
[----:B------:R-:W-:Y:S02]  /*6b1d0*/  SEL R20, RZ, 0x4, !P1 ;  /* 0x00000004ff147807 */ /* 0x000fe40004800000 */
[----:B------:R-:W-:Y:S01]  /*6b1e0*/  IADD3.X R36, R36, R0, RZ, P4, !PT ;  /* 0x0000000024247210 */ /* 0x000fe200027fe4ff */
[----:B------:R-:W2:Y:S01]  /*6b1f0*/  LDL.LU R31, [R1+0x1390] ;  /* 0x00139000011f7983 */ /* 0x000ea20000300800 */
[----:B------:R-:W2:Y:S02]  /*6b200*/  LDL.LU R26, [R1+0x13c8] ;  /* 0x0013c800011a7983 */ /* 0x000ea40000300800 */
[----:B------:R-:W-:Y:S01]  /*6b210*/  STL [R1+0x1608], R28 ;  /* 0x0016081c01007387 */ /* 0x000fe20000100800 */
[----:B------:R1:W-:Y:S01]  /*6b220*/  LDGSTS.E [R21+0x11000], [R22.64], P2 ;  /* 0x1100000016157fae */ /* 0x0003e20009121844 */
[----:B------:R1:W-:Y:S02]  /*6b230*/  STL [R1+0x1604], R34 ;  /* 0x0016042201007387 */ /* 0x0003e40000100800 */
[----:B------:R1:W-:Y:S01]  /*6b240*/  STL [R1+0x15c0], R24 ;  /* 0x0015c01801007387 */ /* 0x0003e20000100800 */
[----:B------:R-:W-:-:S04]  /*6b250*/  SEL R20, R20, RZ, !P0 ;  /* 0x000000ff14147207 */ /* 0x000fc80004000000 */
[----:B------:R-:W-:Y:S01]  /*6b260*/  ISETP.NE.U32.AND P1, PT, R20, RZ, PT ;  /* 0x000000ff1400720c */ /* 0x000fe20003f25070 */
[----:B-1----:R-:W-:Y:S02]  /*6b270*/  IMAD.MOV.U32 R23, RZ, RZ, R34 ;  /* 0x000000ffff177224 */ /* 0x002fe400078e0022 */
[----:B------:R-:W2:Y:S01]  /*6b280*/  LDL.LU R34, [R1+0x138c] ;  /* 0x00138c0001227983 */ /* 0x000ea20000300800 */
[----:B------:R-:W-:Y:S02]  /*6b290*/  IMAD.MOV.U32 R22, RZ, RZ, R28 ;  /* 0x000000ffff167224 */ /* 0x000fe400078e001c */
[----:B------:R-:W-:Y:S02]  /*6b2a0*/  STL [R1+0x15bc], R36 ;  /* 0x0015bc2401007387 */ /* 0x000fe40000100800 */
[----:B------:R-:W2:Y:S01]  /*6b2b0*/  LDL.LU R28, [R1+0x13c4] ;  /* 0x0013c400011c7983 */ /* 0x000ea20000300800 */
[----:B------:R-:W2:Y:S04]  /*6b2c0*/  LDL.LU R37, [R1+0x13d0] ;  /* 0x0013d00001257983 */ /* 0x000ea80000300800 */
[----:B------:R1:W-:Y:S02]  /*6b2d0*/  LDGSTS.E [R21+0x11200], [R22.64], P2 ;  /* 0x1120000016157fae */ /* 0x0003e40009121844 */
[----:B-1----:R-:W-:Y:S01]  /*6b2e0*/  IMAD.MOV.U32 R22, RZ, RZ, R24 ;  /* 0x000000ffff167224 */ /* 0x002fe200078e0018 */
[----:B------:R-:W-:Y:S01]  /*6b2f0*/  MOV R23, R36 ;  /* 0x0000002400177202 */ /* 0x000fe20000000f00 */
[----:B------:R-:W2:Y:S04]  /*6b300*/  LDL.LU R24, [R1+0x1408] ;  /* 0x0014080001187983 */ /* 0x000ea80000300800 */
[----:B------:R1:W-:Y:S01]  /*6b310*/  LDGSTS.E [R21+0x12000], [R22.64], P1 ;  /* 0x1200000016157fae */ /* 0x0003e20008921844 */
[----:B---3--:R-:W-:-:S05]  /*6b320*/  IADD3 R30, P3, R30, R29, RZ ;  /* 0x0000001d1e1e7210 */ /* 0x008fca0007f7e0ff */
[----:B------:R-:W-:Y:S01]  /*6b330*/  IMAD.X R35, R35, 0x1, R0, P3 ;  /* 0x0000000123237824 */ /* 0x000fe200018e0600 */
[----:B----4-:R-:W-:Y:S01]  /*6b340*/  IADD3 R25, P4, R25, R29, RZ ;  /* 0x0000001d19197210 */ /* 0x010fe20007f9e0ff */
[----:B------:R3:W-:Y:S03]  /*6b350*/  STL [R1+0x15c8], R30 ;  /* 0x0015c81e01007387 */ /* 0x0007e60000100800 */
[----:B------:R4:W-:Y:S02]  /*6b360*/  STL [R1+0x15c4], R35 ;  /* 0x0015c42301007387 */ /* 0x0009e40000100800 */
[----:B-1----:R-:W-:Y:S01]  /*6b370*/  IMAD.MOV.U32 R22, RZ, RZ, R30 ;  /* 0x000000ffff167224 */ /* 0x002fe200078e001e */
[----:B------:R-:W-:Y:S01]  /*6b380*/  MOV R23, R35 ;  /* 0x0000002300177202 */ /* 0x000fe20000000f00 */
[----:B--2---:R-:W-:Y:S01]  /*6b390*/  IMAD.X R27, R27, 0x1, R0, P4 ;  /* 0x000000011b1b7824 */ /* 0x004fe200020e0600 */
[----:B------:R1:W-:Y:S01]  /*6b3a0*/  STL [R1+0x1388], R25 ;  /* 0x0013881901007387 */ /* 0x0003e20000100800 */
[----:B------:R-:W2:Y:S03]  /*6b3b0*/  LDL.LU R38, [R1+0x13cc] ;  /* 0x0013cc0001267983 */ /* 0x000ea60000300800 */
[----:B------:R1:W-:Y:S04]  /*6b3c0*/  LDGSTS.E [R21+0x12200], [R22.64], P1 ;  /* 0x1220000016157fae */ /* 0x0003e80008921844 */
[----:B------:R1:W-:Y:S01]  /*6b3d0*/  STL [R1+0x1384], R27 ;  /* 0x0013841b01007387 */ /* 0x0003e20000100800 */
[----:B---3--:R-:W3:Y:S02]  /*6b3e0*/  LDL.LU R30, [R1+0x1404] ;  /* 0x00140400011e7983 */ /* 0x008ee40000300800 */
[----:B----4-:R-:W4:Y:S02]  /*6b3f0*/  LDL.LU R35, [R1+0x140c] ;  /* 0x00140c0001237983 */ /* 0x010f240000300800 */
[----:B-1----:R-:W-:-:S02]  /*6b400*/  IMAD.MOV.U32 R22, RZ, RZ, R25 ;  /* 0x000000ffff167224 */ /* 0x002fc400078e0019 */
[----:B------:R-:W4:Y:S01]  /*6b410*/  LDL.LU R25, [R1+0x1410] ;  /* 0x0014100001197983 */ /* 0x000f220000300800 */
[----:B------:R-:W-:Y:S02]  /*6b420*/  IMAD.MOV.U32 R23, RZ, RZ, R27 ;  /* 0x000000ffff177224 */ /* 0x000fe400078e001b */
[----:B------:R-:W4:Y:S02]  /*6b430*/  LDL.LU R36, [R1+0x1444] ;  /* 0x0014440001247983 */ /* 0x000f240000300800 */
[----:B------:R-:W4:Y:S01]  /*6b440*/  LDL.LU R27, [R1+0x1448] ;  /* 0x00144800011b7983 */ /* 0x000f220000300800 */
        /* <DEDUP_REMOVED lines=8> */
[----:B------:R-:W-:Y:S02]  /*6b4d0*/  ISETP.NE.U32.AND P1, PT, R20, RZ, PT ;  /* 0x000000ff1400720c */ /* 0x000fe40003f25070 */
[-C--:B------:R-:W-:Y:S02]  /*6b4e0*/  IADD3 R31, P3, R31, R29.reuse, RZ ;  /* 0x0000001d1f1f7210 */ /* 0x080fe40007f7e0ff */
[----:B------:R-:W-:-:S03]  /*6b4f0*/  IADD3 R26, P4, R26, R29, RZ ;  /* 0x0000001d1a1a7210 */ /* 0x000fc60007f9e0ff */
[----:B-1----:R-:W-:Y:S01]  /*6b500*/  IMAD.MOV.U32 R22, RZ, RZ, R31 ;  /* 0x000000ffff167224 */ /* 0x002fe200078e001f */
[----:B------:R-:W-:Y:S01]  /*6b510*/  STL [R1+0x1390], R31 ;  /* 0x0013901f01007387 */ /* 0x000fe20000100800 */
[----:B------:R-:W-:Y:S01]  /*6b520*/  IMAD.X R34, R34, 0x1, R0, P3 ;  /* 0x0000000122227824 */ /* 0x000fe200018e0600 */
[----:B------:R-:W-:-:S03]  /*6b530*/  IADD3.X R28, R28, R0, RZ, P4, !PT ;  /* 0x000000001c1c7210 */ /* 0x000fc600027fe4ff */
[----:B------:R-:W-:Y:S01]  /*6b540*/  IMAD.MOV.U32 R23, RZ, RZ, R34 ;  /* 0x000000ffff177224 */ /* 0x000fe200078e0022 */
[----:B------:R1:W-:Y:S01]  /*6b550*/  STL [R1+0x138c], R34 ;  /* 0x00138c2201007387 */ /* 0x0003e20000100800 */
[----:B------:R-:W-:Y:S02]  /*6b560*/  STL [R1+0x13c8], R26 ;  /* 0x0013c81a01007387 */ /* 0x000fe40000100800 */
[----:B------:R1:W-:Y:S01]  /*6b570*/  STL [R1+0x13c4], R28 ;  /* 0x0013c41c01007387 */ /* 0x0003e20000100800 */
[----:B------:R1:W-:Y:S01]  /*6b580*/  LDGSTS.E [R21+0x13200], [R22.64], P2 ;  /* 0x1320000016157fae */ /* 0x0003e20009121844 */
[----:B------:R-:W-:-:S03]  /*6b590*/  ISETP.GT.AND P2, PT, R3, 0x54, PT ;  /* 0x000000540300780c */ /* 0x000fc60003f44270 */
[----:B-1----:R-:W4:Y:S01]  /*6b5a0*/  LDL.LU R34, [R1+0x144c] ;  /* 0x00144c0001227983 */ /* 0x002f220000300800 */
[----:B------:R-:W4:Y:S01]  /*6b5b0*/  LDL.LU R31, [R1+0x1450] ;  /* 0x00145000011f7983 */ /* 0x000f220000300800 */
[----:B------:R-:W-:Y:S02]  /*6b5c0*/  SEL R20, RZ, 0x4, !P2 ;  /* 0x00000004ff147807 */ /* 0x000fe40005000000 */
[----:B------:R-:W-:Y:S02]  /*6b5d0*/  IADD3 R37, P3, R37, R29, RZ ;  /* 0x0000001d25257210 */ /* 0x000fe40007f7e0ff */
[----:B------:R-:W-:Y:S01]  /*6b5e0*/  MOV R23, R28 ;  /* 0x0000001c00177202 */ /* 0x000fe20000000f00 */
[----:B------:R-:W-:Y:S01]  /*6b5f0*/  IMAD.MOV.U32 R22, RZ, RZ, R26 ;  /* 0x000000ffff167224 */ /* 0x000fe200078e001a */
[----:B------:R-:W4:Y:S01]  /*6b600*/  LDL.LU R28, [R1+0x1484] ;  /* 0x00148400011c7983 */ /* 0x000f220000300800 */
[----:B------:R-:W4:Y:S01]  /*6b610*/  LDL.LU R26, [R1+0x1488] ;  /* 0x00148800011a7983 */ /* 0x000f220000300800 */
[----:B------:R-:W-:-:S02]  /*6b620*/  SEL R20, R20, RZ, !P0 ;  /* 0x000000ff14147207 */ /* 0x000fc40004000000 */
[----:B------:R-:W-:Y:S01]  /*6b630*/  IADD3 R24, P4, R24, R29, RZ ;  /* 0x0000001d18187210 */ /* 0x000fe20007f9e0ff */
[----:B------:R1:W-:Y:S01]  /*6b640*/  LDGSTS.E [R21+0x14000], [R22.64], P1 ;  /* 0x1400000016157fae */ /* 0x0003e20008921844 */
[----:B------:R-:W-:-:S03]  /*6b650*/  ISETP.NE.U32.AND P2, PT, R20, RZ, PT ;  /* 0x000000ff1400720c */ /* 0x000fc60003f45070 */
[----:B------:R-:W-:Y:S01]  /*6b660*/  STL [R1+0x13d0], R37 ;  /* 0x0013d02501007387 */ /* 0x000fe20000100800 */
[----:B-1----:R-:W-:Y:S02]  /*6b670*/  IMAD.MOV.U32 R22, RZ, RZ, R37 ;  /* 0x000000ffff167224 */ /* 0x002fe400078e0025 */
[--C-:B--2---:R-:W-:Y:S02]  /*6b680*/  IMAD.X R38, R38, 0x1, R0.reuse, P3 ;  /* 0x0000000126267824 */ /* 0x104fe400018e0600 */
[----:B---3--:R-:W-:-:S03]  /*6b690*/  IMAD.X R30, R30, 0x1, R0, P4 ;  /* 0x000000011e1e7824 */ /* 0x008fc600020e0600 */
[----:B------:R-:W-:Y:S01]  /*6b6a0*/  MOV R23, R38 ;  /* 0x0000002600177202 */ /* 0x000fe20000000f00 */
[----:B------:R-:W-:Y:S01]  /*6b6b0*/  STL [R1+0x13cc], R38 ;  /* 0x0013cc2601007387 */ /* 0x000fe20000100800 */
[----:B------:R-:W-:Y:S02]  /*6b6c0*/  STL [R1+0x1408], R24 ;  /* 0x0014081801007387 */ /* 0x000fe40000100800 */
[----:B------:R1:W-:Y:S01]  /*6b6d0*/  STL [R1+0x1404], R30 ;  /* 0x0014041e01007387 */ /* 0x0003e20000100800 */
[----:B------:R2:W-:Y:S01]  /*6b6e0*/  LDGSTS.E [R21+0x14200], [R22.64], P1 ;  /* 0x1420000016157fae */ /* 0x0005e20008921844 */
[-C--:B----4-:R-:W-:Y:S02]  /*6b6f0*/  IADD3 R25, P3, R25, R29.reuse, RZ ;  /* 0x0000001d19197210 */ /* 0x090fe40007f7e0ff */
[----:B------:R-:W-:-:S03]  /*6b700*/  IADD3 R27, P4, R27, R29, RZ ;  /* 0x0000001d1b1b7210 */ /* 0x000fc60007f9e0ff */
[----:B------:R-:W-:Y:S02]  /*6b710*/  IMAD.X R35, R35, 0x1, R0, P3 ;  /* 0x0000000123237824 */ /* 0x000fe400018e0600 */
[----:B--2---:R-:W-:Y:S02]  /*6b720*/  IMAD.MOV.U32 R22, RZ, RZ, R24 ;  /* 0x000000ffff167224 */ /* 0x004fe400078e0018 */
[----:B------:R-:W-:Y:S01]  /*6b730*/  IMAD.MOV.U32 R23, RZ, RZ, R30 ;  /* 0x000000ffff177224 */ /* 0x000fe200078e001e */
[----:B------:R-:W-:Y:S01]  /*6b740*/  IADD3.X R36, R36, R0, RZ, P4, !PT ;  /* 0x0000000024247210 */ /* 0x000fe200027fe4ff */
[----:B-1----:R-:W2:Y:S01]  /*6b750*/  LDL.LU R30, [R1+0x1490] ;  /* 0x00149000011e7983 */ /* 0x002ea20000300800 */
[----:B------:R-:W3:Y:S02]  /*6b760*/  LDL.LU R24, [R1+0x14c8] ;  /* 0x0014c80001187983 */ /* 0x000ee40000300800 */
[----:B------:R-:W-:Y:S01]  /*6b770*/  STL [R1+0x1410], R25 ;  /* 0x0014101901007387 */ /* 0x000fe20000100800 */
[----:B------:R1:W-:Y:S01]  /*6b780*/  LDGSTS.E [R21+0x15000], [R22.64], P2 ;  /* 0x1500000016157fae */ /* 0x0003e20009121844 */
[----:B------:R4:W-:Y:S02]  /*6b790*/  STL [R1+0x140c], R35 ;  /* 0x00140c2301007387 */ /* 0x0009e40000100800 */
[----:B------:R1:W-:Y:S02]  /*6b7a0*/  STL [R1+0x1448], R27 ;  /* 0x0014481b01007387 */ /* 0x0003e40000100800 */
[----:B-1----:R-:W-:-:S02]  /*6b7b0*/  IMAD.MOV.U32 R23, RZ, RZ, R35 ;  /* 0x000000ffff177224 */ /* 0x002fc400078e0023 */
[----:B------:R-:W-:Y:S01]  /*6b7c0*/  IMAD.MOV.U32 R22, RZ, RZ, R25 ;  /* 0x000000ffff167224 */ /* 0x000fe200078e0019 */
[----:B----4-:R-:W4:Y:S01]  /*6b7d0*/  LDL.LU R35, [R1+0x148c] ;  /* 0x00148c0001237983 */ /* 0x010f220000300800 */
        /* <DEDUP_REMOVED lines=17> */
[--C-:B------:R-:W-:Y:S01]  /*6b8f0*/  IMAD.X R34, R34, 0x1, R0.reuse, P3 ;  /* 0x0000000122227824 */ /* 0x100fe200018e0600 */
[----:B------:R-:W-:Y:S01]  /*6b900*/  IADD3 R26, P4, R26, R29, RZ ;  /* 0x0000001d1a1a7210 */ /* 0x000fe20007f9e0ff */
[----:B------:R1:W-:Y:S03]  /*6b910*/  STL [R1+0x1450], R31 ;  /* 0x0014501f01007387 */ /* 0x0003e60000100800 */
[----:B------:R1:W-:Y:S02]  /*6b920*/  STL [R1+0x144c], R34 ;  /* 0x00144c2201007387 */ /* 0x0003e40000100800 */
[----:B-1----:R-:W-:Y:S01]  /*6b930*/  IMAD.MOV.U32 R22, RZ, RZ, R31 ;  /* 0x000000ffff167224 */ /* 0x002fe200078e001f */
[----:B------:R-:W-:Y:S01]  /*6b940*/  MOV R23, R34 ;  /* 0x0000002200177202 */ /* 0x000fe20000000f00 */
[----:B------:R-:W-:Y:S01]  /*6b950*/  IMAD.X R28, R28, 0x1, R0, P4 ;  /* 0x000000011c1c7824 */ /* 0x000fe200020e0600 */
[----:B------:R-:W-:Y:S01]  /*6b960*/  STL [R1+0x1488], R26 ;  /* 0x0014881a01007387 */ /* 0x000fe20000100800 */
[----:B------:R-:W4:Y:S03]  /*6b970*/  LDL.LU R38, [R1+0x14cc] ;  /* 0x0014cc0001267983 */ /* 0x000f260000300800 */
[----:B------:R1:W-:Y:S04]  /*6b980*/  LDGSTS.E [R21+0x16200], [R22.64], P1 ;  /* 0x1620000016157fae */ /* 0x0003e80008921844 */
[----:B------:R1:W-:Y:S01]  /*6b990*/  STL [R1+0x1484], R28 ;  /* 0x0014841c01007387 */ /* 0x0003e20000100800 */
[----:B------:R-:W4:Y:S02]  /*6b9a0*/  LDL.LU R31, [R1+0x1504] ;  /* 0x00150400011f7983 */ /* 0x000f240000300800 */
[----:B------:R-:W4:Y:S02]  /*6b9b0*/  LDL.LU R34, [R1+0x150c] ;  /* 0x00150c0001227983 */ /* 0x000f240000300800 */
[----:B-1----:R-:W-:-:S02]  /*6b9c0*/  IMAD.MOV.U32 R23, RZ, RZ, R28 ;  /* 0x000000ffff177224 */ /* 0x002fc400078e001c */
[----:B------:R-:W4:Y:S01]  /*6b9d0*/  LDL.LU R28, [R1+0x1510] ;  /* 0x00151000011c7983 */ /* 0x000f220000300800 */
[----:B------:R-:W-:Y:S02]  /*6b9e0*/  IMAD.MOV.U32 R22, RZ, RZ, R26 ;  /* 0x000000ffff167224 */ /* 0x000fe400078e001a */
[----:B------:R-:W4:Y:S02]  /*6b9f0*/  LDL.LU R36, [R1+0x1544] ;  /* 0x0015440001247983 */ /* 0x000f240000300800 */
[----:B------:R-:W4:Y:S01]  /*6ba00*/  LDL.LU R26, [R1+0x1548] ;  /* 0x00154800011a7983 */ /* 0x000f220000300800 */
[----:B------:R1:W-:Y:S01]  /*6ba10*/  LDGSTS.E [R21+0x17000], [R22.64], P2 ;  /* 0x1700000016157fae */ /* 0x0003e20009121844 */
[-C--:B--2---:R-:W-:Y:S02]  /*6ba20*/  IADD3 R30, P3, R30, R29.reuse, RZ ;  /* 0x0000001d1e1e7210 */ /* 0x084fe40007f7e0ff */
[----:B---3--:R-:W-:-:S03]  /*6ba30*/  IADD3 R24, P4, R24, R29, RZ ;  /* 0x0000001d18187210 */ /* 0x008fc60007f9e0ff */
[----:B------:R-:W-:Y:S01]  /*6ba40*/  STL [R1+0x1490], R30 ;  /* 0x0014901e01007387 */ /* 0x000fe20000100800 */
[----:B-1----:R-:W-:Y:S02]  /*6ba50*/  IMAD.MOV.U32 R22, RZ, RZ, R30 ;  /* 0x000000ffff167224 */ /* 0x002fe400078e001e */
[----:B----4-:R-:W-:Y:S01]  /*6ba60*/  IMAD.X R35, R35, 0x1, R0, P3 ;  /* 0x0000000123237824 */ /* 0x010fe200018e0600 */
[----:B------:R-:W-:-:S04]  /*6ba70*/  IADD3.X R25, R25, R0, RZ, P4, !PT ;  /* 0x0000000019197210 */ /* 0x000fc800027fe4ff */
[----:B------:R1:W-:Y:S01]  /*6ba80*/  STL [R1+0x148c], R35 ;  /* 0x00148c2301007387 */ /* 0x0003e20000100800 */
[----:B------:R-:W-:Y:S02]  /*6ba90*/  STL [R1+0x14c8], R24 ;  /* 0x0014c81801007387 */ /* 0x000fe40000100800 */
[----:B------:R-:W-:Y:S02]  /*6baa0*/  IMAD.MOV.U32 R23, RZ, RZ, R35 ;  /* 0x000000ffff177224 */ /* 0x000fe400078e0023 */
[----:B------:R2:W-:Y:S03]  /*6bab0*/  STL [R1+0x14c4], R25 ;  /* 0x0014c41901007387 */ /* 0x0005e60000100800 */
[----:B------:R3:W-:Y:S04]  /*6bac0*/  LDGSTS.E [R21+0x17200], [R22.64], P2 ;  /* 0x1720000016157fae */ /* 0x0007e80009121844 */
[----:B-1----:R-:W4:Y:S01]  /*6bad0*/  LDL.LU R35, [R1+0x154c] ;  /* 0x00154c0001237983 */ /* 0x002f220000300800 */
[----:B------:R-:W4:Y:S01]  /*6bae0*/  LDL.LU R30, [R1+0x1550] ;  /* 0x00155000011e7983 */ /* 0x000f220000300800 */
[----:B---3--:R-:W-:Y:S01]  /*6baf0*/  MOV R23, R25 ;  /* 0x0000001900177202 */ /* 0x008fe20000000f00 */
[----:B------:R-:W-:Y:S01]  /*6bb00*/  IMAD.MOV.U32 R22, RZ, RZ, R24 ;  /* 0x000000ffff167224 */ /* 0x000fe200078e0018 */
[----:B--2---:R-:W2:Y:S01]  /*6bb10*/  LDL.LU R25, [R1+0x1584] ;  /* 0x0015840001197983 */ /* 0x004ea20000300800 */
[----:B------:R-:W3:Y:S01]  /*6bb20*/  LDL.LU R24, [R1+0x1588] ;  /* 0x0015880001187983 */ /* 0x000ee20000300800 */
[----:B------:R-:W-:-:S04]  /*6bb30*/  ISETP.GT.AND P1, PT, R3, 0x60, PT ;  /* 0x000000600300780c */ /* 0x000fc80003f24270 */
[----:B------:R-:W-:-:S04]  /*6bb40*/  SEL R20, RZ, 0x4, !P1 ;  /* 0x00000004ff147807 */ /* 0x000fc80004800000 */
[----:B------:R-:W-:Y:S02]  /*6bb50*/  SEL R20, R20, RZ, !P0 ;  /* 0x000000ff14147207 */ /* 0x000fe40004000000 */
[----:B------:R-:W-:Y:S02]  /*6bb60*/  ISETP.GT.AND P2, PT, R3, 0x64, PT ;  /* 0x000000640300780c */ /* 0x000fe40003f44270 */
[----:B------:R-:W-:Y:S02]  /*6bb70*/  ISETP.NE.U32.AND P1, PT, R20, RZ, PT ;  /* 0x000000ff1400720c */ /* 0x000fe40003f25070 */
[----:B------:R-:W-:Y:S01]  /*6bb80*/  SEL R20, RZ, 0x4, !P2 ;  /* 0x00000004ff147807 */ /* 0x000fe20005000000 */
[----:B------:R-:W-:-:S03]  /*6bb90*/  IADD3 R37, P3, R37, R29, RZ ;  /* 0x0000001d25257210 */ /* 0x000fc60007f7e0ff */
[----:B------:R-:W-:Y:S02]  /*6bba0*/  SEL R20, R20, RZ, !P0 ;  /* 0x000000ff14147207 */ /* 0x000fe40004000000 */
[----:B------:R-:W-:Y:S02]  /*6bbb0*/  IADD3 R27, P4, R27, R29, RZ ;  /* 0x0000001d1b1b7210 */ /* 0x000fe40007f9e0ff */
[----:B------:R-:W-:-:S03]  /*6bbc0*/  ISETP.NE.U32.AND P2, PT, R20, RZ, PT ;  /* 0x000000ff1400720c */ /* 0x000fc60003f45070 */
[----:B------:R1:W-:Y:S04]  /*6bbd0*/  LDGSTS.E [R21+0x18000], [R22.64], P1 ;  /* 0x1800000016157fae */ /* 0x0003e80008921844 */
[----:B------:R-:W-:Y:S01]  /*6bbe0*/  STL [R1+0x14d0], R37 ;  /* 0x0014d02501007387 */ /* 0x000fe20000100800 */
[----:B-1----:R-:W-:Y:S02]  /*6bbf0*/  IMAD.MOV.U32 R22, RZ, RZ, R37 ;  /* 0x000000ffff167224 */ /* 0x002fe400078e0025 */
[--C-:B------:R-:W-:Y:S02]  /*6bc00*/  IMAD.X R38, R38, 0x1, R0.reuse, P3 ;  /* 0x0000000126267824 */ /* 0x100fe400018e0600 */
[----:B------:R-:W-:-:S03]  /*6bc10*/  IMAD.X R31, R31, 0x1, R0, P4 ;  /* 0x000000011f1f7824 */ /* 0x000fc600020e0600 */
[----:B------:R-:W-:Y:S01]  /*6bc20*/  MOV R23, R38 ;  /* 0x0000002600177202 */ /* 0x000fe20000000f00 */
[----:B------:R-:W-:Y:S01]  /*6bc30*/  STL [R1+0x14cc], R38 ;  /* 0x0014cc2601007387 */ /* 0x000fe20000100800 */
[----:B------:R-:W-:Y:S02]  /*6bc40*/  STL [R1+0x1508], R27 ;  /* 0x0015081b01007387 */ /* 0x000fe40000100800 */
[----:B------:R1:W-:Y:S01]  /*6bc50*/  STL [R1+0x1504], R31 ;  /* 0x0015041f01007387 */ /* 0x0003e20000100800 */
[----:B------:R1:W-:Y:S01]  /*6bc60*/  LDGSTS.E [R21+0x18200], [R22.64], P1 ;  /* 0x1820000016157fae */ /* 0x0003e20008921844 */
[-C--:B------:R-:W-:Y:S02]  /*6bc70*/  IADD3 R28, P3, R28, R29.reuse, RZ ;  /* 0x0000001d1c1c7210 */ /* 0x080fe40007f7e0ff */
[----:B------:R-:W-:-:S03]  /*6bc80*/  IADD3 R26, P4, R26, R29, RZ ;  /* 0x0000001d1a1a7210 */ /* 0x000fc60007f9e0ff */
[----:B------:R-:W-:Y:S02]  /*6bc90*/  IMAD.X R34, R34, 0x1, R0, P3 ;  /* 0x0000000122227824 */ /* 0x000fe400018e0600 */
[----:B-1----:R-:W-:Y:S02]  /*6bca0*/  IMAD.MOV.U32 R22, RZ, RZ, R27 ;  /* 0x000000ffff167224 */ /* 0x002fe400078e001b */
[----:B------:R-:W-:Y:S02]  /*6bcb0*/  IMAD.MOV.U32 R23, RZ, RZ, R31 ;  /* 0x000000ffff177224 */ /* 0x000fe400078e001f */
[----:B------:R-:W2:Y:S01]  /*6bcc0*/  LDL.LU R31, [R1+0x1590] ;  /* 0x00159000011f7983 */ /* 0x000ea20000300800 */
[----:B------:R-:W2:Y:S01]  /*6bcd0*/  LDL.LU R27, [R1+0x1340] ;  /* 0x00134000011b7983 */ /* 0x000ea20000300800 */
[----:B------:R-:W-:Y:S01]  /*6bce0*/  ISETP.GT.AND P1, PT, R3, 0x68, PT ;  /* 0x000000680300780c */ /* 0x000fe20003f24270 */
[----:B------:R-:W-:Y:S01]  /*6bcf0*/  STL [R1+0x1510], R28 ;  /* 0x0015101c01007387 */ /* 0x000fe20000100800 */
[----:B------:R1:W-:Y:S01]  /*6bd00*/  LDGSTS.E [R21+0x19000], [R22.64], P2 ;  /* 0x1900000016157fae */ /* 0x0003e20009121844 */
[----:B------:R-:W-:-:S03]  /*6bd10*/  IADD3.X R36, R36, R0, RZ, P4, !PT ;  /* 0x0000000024247210 */ /* 0x000fc600027fe4ff */
[----:B------:R1:W-:Y:S01]  /*6bd20*/  STL [R1+0x150c], R34 ;  /* 0x00150c2201007387 */ /* 0x0003e20000100800 */
[----:B------:R1:W-:Y:S01]  /*6bd30*/  STL [R1+0x1548], R26 ;  /* 0x0015481a01007387 */ /* 0x0003e20000100800 */
[----:B------:R-:W-:Y:S01]  /*6bd40*/  SEL R20, RZ, 0x4, !P1 ;  /* 0x00000004ff147807 */ /* 0x000fe20004800000 */
[----:B-1----:R-:W-:Y:S02]  /*6bd50*/  IMAD.MOV.U32 R23, RZ, RZ, R34 ;  /* 0x000000ffff177224 */ /* 0x002fe400078e0022 */
[----:B------:R-:W2:Y:S01]  /*6bd60*/  LDL.LU R34, [R1+0x158c] ;  /* 0x00158c0001227983 */ /* 0x000ea20000300800 */
[----:B------:R-:W-:Y:S02]  /*6bd70*/  IMAD.MOV.U32 R22, RZ, RZ, R28 ;  /* 0x000000ffff167224 */ /* 0x000fe400078e001c */
[----:B------:R-:W-:Y:S02]  /*6bd80*/  STL [R1+0x1544], R36 ;  /* 0x0015442401007387 */ /* 0x000fe40000100800 */
[----:B------:R-:W2:Y:S01]  /*6bd90*/  LDL.LU R28, [R1+0x133c] ;  /* 0x00133c00011c7983 */ /* 0x000ea20000300800 */
[----:B------:R-:W-:Y:S01]  /*6bda0*/  SEL R20, R20, RZ, !P0 ;  /* 0x000000ff14147207 */ /* 0x000fe20004000000 */
[----:B------:R-:W2:Y:S04]  /*6bdb0*/  LDL.LU R37, [R1+0x1348] ;  /* 0x0013480001257983 */ /* 0x000ea80000300800 */
[----:B------:R1:W-:Y:S01]  /*6bdc0*/  LDGSTS.E [R21+0x19200], [R22.64], P2 ;  /* 0x1920000016157fae */ /* 0x0003e20009121844 */
[----:B------:R-:W-:Y:S01]  /*6bdd0*/  ISETP.NE.U32.AND P1, PT, R20, RZ, PT ;  /* 0x000000ff1400720c */ /* 0x000fe20003f25070 */
[----:B-1----:R-:W-:-:S02]  /*6bde0*/  IMAD.MOV.U32 R22, RZ, RZ, R26 ;  /* 0x000000ffff167224 */ /* 0x002fc400078e001a */
[----:B------:R-:W2:Y:S01]  /*6bdf0*/  LDL.LU R26, [R1+0x1300] ;  /* 0x00130000011a7983 */ /* 0x000ea20000300800 */
[----:B------:R-:W-:-:S09]  /*6be00*/  MOV R23, R36 ;  /* 0x0000002400177202 */ /* 0x000fd20000000f00 */
[----:B------:R1:W-:Y:S01]  /*6be10*/  LDGSTS.E [R21+0x1a000], [R22.64], P1 ;  /* 0x1a00000016157fae */ /* 0x0003e20008921844 */
[----:B----4-:R-:W-:-:S05]  /*6be20*/  IADD3 R30, P3, R30, R29, RZ ;  /* 0x0000001d1e1e7210 */ /* 0x010fca0007f7e0ff */
[----:B------:R-:W-:Y:S01]  /*6be30*/  IMAD.X R35, R35, 0x1, R0, P3 ;  /* 0x0000000123237824 */ /* 0x000fe200018e0600 */
[----:B------:R4:W-:Y:S01]  /*6be40*/  STL [R1+0x1550], R30 ;  /* 0x0015501e01007387 */ /* 0x0009e20000100800 */
[----:B---3--:R-:W-:-:S03]  /*6be50*/  IADD3 R24, P4, R24, R29, RZ ;  /* 0x0000001d18187210 */ /* 0x008fc60007f9e0ff */
[----:B------:R3:W-:Y:S04]  /*6be60*/  STL [R1+0x154c], R35 ;  /* 0x00154c2301007387 */ /* 0x0007e80000100800 */
[----:B------:R-:W-:Y:S01]  /*6be70*/  STL [R1+0x1588], R24 ;  /* 0x0015881801007387 */ /* 0x000fe20000100800 */
[----:B--2---:R-:W-:-:S03]  /*6be80*/  IMAD.X R25, R25, 0x1, R0, P4 ;  /* 0x0000000119197824 */ /* 0x004fc600020e0600 */
[----:B------:R-:W2:Y:S01]  /*6be90*/  LDL.LU R38, [R1+0x1344] ;  /* 0x0013440001267983 */ /* 0x000ea20000300800 */
[----:B-1----:R-:W-:-:S03]  /*6bea0*/  IMAD.MOV.U32 R22, RZ, RZ, R30 ;  /* 0x000000ffff167224 */ /* 0x002fc600078e001e */
[----:B------:R1:W-:Y:S01]  /*6beb0*/  STL [R1+0x1584], R25 ;  /* 0x0015841901007387 */ /* 0x0003e20000100800 */
[----:B----4-:R-:W4:Y:S01]  /*6bec0*/  LDL.LU R30, [R1+0x12fc] ;  /* 0x0012fc00011e7983 */ /* 0x010f220000300800 */
[----:B------:R-:W-:Y:S01]  /*6bed0*/  MOV R23, R35 ;  /* 0x0000002300177202 */ /* 0x000fe20000000f00 */
[----:B------:R-:W4:Y:S01]  /*6bee0*/  LDL.LU R36, [R1+0x1304] ;  /* 0x0013040001247983 */ /* 0x000f220000300800 */
[----:B---3--:R-:W3:Y:S04]  /*6bef0*/  LDL.LU R35, [R1+0x1308] ;  /* 0x0013080001237983 */ /* 0x008ee80000300800 */
[----:B------:R1:W-:Y:S02]  /*6bf00*/  LDGSTS.E [R21+0x1a200], [R22.64], P1 ;  /* 0x1a20000016157fae */ /* 0x0003e40008921844 */
[----:B-1----:R-:W-:-:S02]  /*6bf10*/  IMAD.MOV.U32 R23, RZ, RZ, R25 ;  /* 0x000000ffff177224 */ /* 0x002fc400078e0019 */
[----:B------:R-:W-:Y:S01]  /*6bf20*/  IMAD.MOV.U32 R22, RZ, RZ, R24 ;  /* 0x000000ffff167224 */ /* 0x000fe200078e0018 */
[----:B------:R-:W3:Y:S01]  /*6bf30*/  LDL.LU R25, [R1+0x12bc] ;  /* 0x0012bc0001197983 */ /* 0x000ee20000300800 */
[----:B------:R-:W3:Y:S01]  /*6bf40*/  LDL.LU R24, [R1+0x12c0] ;  /* 0x0012c00001187983 */ /* 0x000ee20000300800 */
        /* <DEDUP_REMOVED lines=17> */
[----:B------:R1:W-:Y:S02]  /*6c060*/  STL [R1+0x1340], R27 ;  /* 0x0013401b01007387 */ /* 0x0003e40000100800 */
[----:B------:R1:W-:Y:S01]  /*6c070*/  STL [R1+0x133c], R28 ;  /* 0x00133c1c01007387 */ /* 0x0003e20000100800 */
[----:B------:R1:W-:Y:S01]  /*6c080*/  LDGSTS.E [R21+0x1b200], [R22.64], P2 ;  /* 0x1b20000016157fae */ /* 0x0003e20009121844 */
[----:B------:R-:W-:-:S03]  /*6c090*/  IADD3 R37, P3, R37, R29, RZ ;  /* 0x0000001d25257210 */ /* 0x000fc60007f7e0ff */
[----:B-1----:R-:W3:Y:S01]  /*6c0a0*/  LDL.LU R34, [R1+0x12c4] ;  /* 0x0012c40001227983 */ /* 0x002ee20000300800 */
[----:B------:R-:W-:-:S03]  /*6c0b0*/  IMAD.MOV.U32 R22, RZ, RZ, R27 ;  /* 0x000000ffff167224 */ /* 0x000fc600078e001b */
[----:B------:R-:W3:Y:S01]  /*6c0c0*/  LDL.LU R27, [R1+0x12c8] ;  /* 0x0012c800011b7983 */ /* 0x000ee20000300800 */
[----:B------:R-:W-:Y:S02]  /*6c0d0*/  MOV R23, R28 ;  /* 0x0000001c00177202 */ /* 0x000fe40000000f00 */
[----:B------:R-:W-:Y:S02]  /*6c0e0*/  ISETP.GT.AND P2, PT, R3, 0x74, PT ;  /* 0x000000740300780c */ /* 0x000fe40003f44270 */
[----:B------:R-:W-:Y:S01]  /*6c0f0*/  IADD3 R26, P4, R26, R29, RZ ;  /* 0x0000001d1a1a7210 */ /* 0x000fe20007f9e0ff */
[----:B------:R-:W3:Y:S01]  /*6c100*/  LDL.LU R31, [R1+0x127c] ;  /* 0x00127c00011f7983 */ /* 0x000ee20000300800 */
[----:B------:R-:W3:Y:S01]  /*6c110*/  LDL.LU R28, [R1+0x1280] ;  /* 0x00128000011c7983 */ /* 0x000ee20000300800 */
[----:B------:R-:W-:Y:S02]  /*6c120*/  SEL R20, RZ, 0x4, !P2 ;  /* 0x00000004ff147807 */ /* 0x000fe40005000000 */
[----:B------:R1:W-:Y:S01]  /*6c130*/  LDGSTS.E [R21+0x1c000], [R22.64], P1 ;  /* 0x1c00000016157fae */ /* 0x0003e20008921844 */
[----:B------:R-:W-:Y:S01]  /*6c140*/  STL [R1+0x1348], R37 ;  /* 0x0013482501007387 */ /* 0x000fe20000100800 */
[----:B------:R-:W-:Y:S01]  /*6c150*/  SEL R20, R20, RZ, !P0 ;  /* 0x000000ff14147207 */ /* 0x000fe20004000000 */
[----:B-1----:R-:W-:-:S03]  /*6c160*/  IMAD.MOV.U32 R22, RZ, RZ, R37 ;  /* 0x000000ffff167224 */ /* 0x002fc600078e0025 */
[----:B------:R-:W-:Y:S01]  /*6c170*/  ISETP.NE.U32.AND P2, PT, R20, RZ, PT ;  /* 0x000000ff1400720c */ /* 0x000fe20003f45070 */
[----:B--2---:R-:W-:-:S05]  /*6c180*/  IMAD.X R38, R38, 0x1, R0, P3 ;  /* 0x0000000126267824 */ /* 0x004fca00018e0600 */
[----:B------:R-:W-:Y:S01]  /*6c190*/  MOV R23, R38 ;  /* 0x0000002600177202 */ /* 0x000fe20000000f00 */
[----:B----4-:R-:W-:Y:S01]  /*6c1a0*/  IMAD.X R30, R30, 0x1, R0, P4 ;  /* 0x000000011e1e7824 */ /* 0x010fe200020e0600 */
[----:B------:R-:W-:Y:S01]  /*6c1b0*/  STL [R1+0x1344], R38 ;  /* 0x0013442601007387 */ /* 0x000fe20000100800 */
[----:B------:R-:W-:Y:S03]  /*6c1c0*/  STL [R1+0x1300], R26 ;  /* 0x0013001a01007387 */ /* 0x000fe60000100800 */
[----:B------:R1:W-:Y:S04]  /*6c1d0*/  LDGSTS.E [R21+0x1c200], [R22.64], P1 ;  /* 0x1c20000016157fae */ /* 0x0003e80008921844 */
[----:B------:R2:W-:Y:S01]  /*6c1e0*/  STL [R1+0x12fc], R30 ;  /* 0x0012fc1e01007387 */ /* 0x0005e20000100800 */
[----:B---3--:R-:W-:Y:S01]  /*6c1f0*/  IADD3 R35, P3, R35, R29, RZ ;  /* 0x0000001d23237210 */ /* 0x008fe20007f7e0ff */
[----:B-1----:R-:W-:-:S02]  /*6c200*/  IMAD.MOV.U32 R23, RZ, RZ, R30 ;  /* 0x000000ffff177224 */ /* 0x002fc400078e001e */
[----:B------:R-:W-:Y:S01]  /*6c210*/  IMAD.MOV.U32 R22, RZ, RZ, R26 ;  /* 0x000000ffff167224 */ /* 0x000fe200078e001a */
[----:B--2---:R-:W2:Y:S01]  /*6c220*/  LDL.LU R30, [R1+0x1284] ;  /* 0x00128400011e7983 */ /* 0x004ea20000300800 */
[----:B------:R-:W3:Y:S02]  /*6c230*/  LDL.LU R26, [R1+0x1288] ;  /* 0x00128800011a7983 */ /* 0x000ee40000300800 */
[----:B------:R-:W-:Y:S01]  /*6c240*/  IMAD.X R36, R36, 0x1, R0, P3 ;  /* 0x0000000124247824 */ /* 0x000fe200018e0600 */
[----:B------:R-:W-:Y:S01]  /*6c250*/  IADD3 R24, P4, R24, R29, RZ ;  /* 0x0000001d18187210 */ /* 0x000fe20007f9e0ff */
[----:B------:R1:W-:Y:S04]  /*6c260*/  LDGSTS.E [R21+0x1d000], [R22.64], P2 ;  /* 0x1d00000016157fae */ /* 0x0003e80009121844 */
[----:B------:R-:W-:Y:S01]  /*6c270*/  STL [R1+0x1308], R35 ;  /* 0x0013082301007387 */ /* 0x000fe20000100800 */
[----:B------:R-:W-:Y:S01]  /*6c280*/  IADD3.X R25, R25, R0, RZ, P4, !PT ;  /* 0x0000000019197210 */ /* 0x000fe200027fe4ff */
[----:B------:R-:W-:Y:S02]  /*6c290*/  STL [R1+0x1304], R36 ;  /* 0x0013042401007387 */ /* 0x000fe40000100800 */
[----:B------:R-:W-:Y:S02]  /*6c2a0*/  STL [R1+0x12c0], R24 ;  /* 0x0012c01801007387 */ /* 0x000fe40000100800 */
[----:B------:R4:W-:Y:S02]  /*6c2b0*/  STL [R1+0x12bc], R25 ;  /* 0x0012bc1901007387 */ /* 0x0009e40000100800 */
[----:B-1----:R-:W-:-:S02]  /*6c2c0*/  IMAD.MOV.U32 R22, RZ, RZ, R35 ;  /* 0x000000ffff167224 */ /* 0x002fc400078e0023 */
[----:B------:R-:W-:-:S05]  /*6c2d0*/  IMAD.MOV.U32 R23, RZ, RZ, R36 ;  /* 0x000000ffff177224 */ /* 0x000fca00078e0024 */
[----:B------:R1:W-:Y:S02]  /*6c2e0*/  LDGSTS.E [R21+0x1d200], [R22.64], P2 ;  /* 0x1d20000016157fae */ /* 0x0003e40009121844 */
[----:B-1----:R-:W-:Y:S01]  /*6c2f0*/  MOV R23, R25 ;  /* 0x0000001900177202 */ /* 0x002fe20000000f00 */
[----:B------:R-:W-:Y:S01]  /*6c300*/  IMAD.MOV.U32 R22, RZ, RZ, R24 ;  /* 0x000000ffff167224 */ /* 0x000fe200078e0018 */
[----:B----4-:R-:W4:Y:S01]  /*6c310*/  LDL.LU R25, [R1+0x1a50] ;  /* 0x001a500001197983 */ /* 0x010f220000300800 */
[----:B------:R-:W4:Y:S01]  /*6c320*/  LDL.LU R24, [R1+0x1a68] ;  /* 0x001a680001187983 */ /* 0x000f220000300800 */
[----:B------:R-:W-:-:S04]  /*6c330*/  ISETP.GT.AND P1, PT, R3, 0x78, PT ;  /* 0x000000780300780c */ /* 0x000fc80003f24270 */
[----:B------:R-:W-:-:S04]  /*6c340*/  SEL R20, RZ, 0x4, !P1 ;  /* 0x00000004ff147807 */ /* 0x000fc80004800000 */
[----:B------:R-:W-:-:S04]  /*6c350*/  SEL R20, R20, RZ, !P0 ;  /* 0x000000ff14147207 */ /* 0x000fc80004000000 */
[----:B------:R-:W-:Y:S02]  /*6c360*/  ISETP.NE.U32.AND P1, PT, R20, RZ, PT ;  /* 0x000000ff1400720c */ /* 0x000fe40003f25070 */
[----:B------:R-:W-:-:S04]  /*6c370*/  ISETP.GT.AND P2, PT, R3, 0x7c, PT ;  /* 0x0000007c0300780c */ /* 0x000fc80003f44270 */
[----:B------:R-:W-:-:S07]  /*6c380*/  SEL R20, RZ, 0x4, !P2 ;  /* 0x00000004ff147807 */ /* 0x000fce0005000000 */
[----:B------:R1:W-:Y:S01]  /*6c390*/  LDGSTS.E [R21+0x1e000], [R22.64], P1 ;  /* 0x1e00000016157fae */ /* 0x0003e20008921844 */
[----:B------:R-:W-:-:S04]  /*6c3a0*/  SEL R20, R20, RZ, !P0 ;  /* 0x000000ff14147207 */ /* 0x000fc80004000000 */
[----:B------:R-:W-:Y:S02]  /*6c3b0*/  ISETP.NE.U32.AND P2, PT, R20, RZ, PT ;  /* 0x000000ff1400720c */ /* 0x000fe40003f45070 */
[----:B------:R-:W-:-:S05]  /*6c3c0*/  IADD3 R27, P3, R27, R29, RZ ;  /* 0x0000001d1b1b7210 */ /* 0x000fca0007f7e0ff */
[--C-:B------:R-:W-:Y:S02]  /*6c3d0*/  IMAD.X R34, R34, 0x1, R0.reuse, P3 ;  /* 0x0000000122227824 */ /* 0x100fe400018e0600 */
[----:B-1----:R-:W-:Y:S01]  /*6c3e0*/  IMAD.MOV.U32 R22, RZ, RZ, R27 ;  /* 0x000000ffff167224 */ /* 0x002fe200078e001b */
[----:B------:R-:W-:Y:S02]  /*6c3f0*/  IADD3 R28, P4, R28, R29, RZ ;  /* 0x0000001d1c1c7210 */ /* 0x000fe40007f9e0ff */
[----:B------:R-:W-:Y:S01]  /*6c400*/  MOV R23, R34 ;  /* 0x0000002200177202 */ /* 0x000fe20000000f00 */
[----:B------:R1:W-:Y:S01]  /*6c410*/  STL [R1+0x12c8], R27 ;  /* 0x0012c81b01007387 */ /* 0x0003e20000100800 */
[----:B------:R1:W-:Y:S02]  /*6c420*/  STL [R1+0x12c4], R34 ;  /* 0x0012c42201007387 */ /* 0x0003e40000100800 */
[----:B------:R1:W-:Y:S02]  /*6c430*/  STL [R1+0x1280], R28 ;  /* 0x0012801c01007387 */ /* 0x0003e40000100800 */
[----:B------:R-:W-:Y:S01]  /*6c440*/  IMAD.X R31, R31, 0x1, R0, P4 ;  /* 0x000000011f1f7824 */ /* 0x000fe200020e0600 */
[----:B------:R1:W-:Y:S04]  /*6c450*/  LDGSTS.E [R21+0x1e200], [R22.64], P1 ;  /* 0x1e20000016157fae */ /* 0x0003e80008921844 */
[----:B------:R-:W4:Y:S01]  /*6c460*/  LDL.LU R39, [R1+0x1a54] ;  /* 0x001a540001277983 */ /* 0x000f220000300800 */
[----:B------:R1:W-:Y:S03]  /*6c470*/  STL [R1+0x127c], R31 ;  /* 0x00127c1f01007387 */ /* 0x0003e60000100800 */
[----:B-1----:R-:W4:Y:S01]  /*6c480*/  LDL.LU R27, [R1+0x1a1c] ;  /* 0x001a1c00011b7983 */ /* 0x002f220000300800 */
[----:B------:R-:W4:Y:S02]  /*6c490*/  LDL.LU R42, [R1+0x1a48] ;  /* 0x001a4800012a7983 */ /* 0x000f240000300800 */
[----:B------:R-:W4:Y:S02]  /*6c4a0*/  LDL.LU R34, [R1+0x1a10] ;  /* 0x001a100001227983 */ /* 0x000f240000300800 */
[----:B------:R-:W-:-:S02]  /*6c4b0*/  IMAD.MOV.U32 R22, RZ, RZ, R28 ;  /* 0x000000ffff167224 */ /* 0x000fc400078e001c */
[----:B------:R-:W1:Y:S01]  /*6c4c0*/  S2R R28, SR_TID.X ;  /* 0x00000000001c7919 */ /* 0x000e620000002100 */
[----:B------:R-:W-:-:S05]  /*6c4d0*/  IMAD.MOV.U32 R23, RZ, RZ, R31 ;  /* 0x000000ffff177224 */ /* 0x000fca00078e001f */
[----:B------:R1:W-:Y:S02]  /*6c4e0*/  LDGSTS.E [R21+0x1f000], [R22.64], P2 ;  /* 0x1f00000016157fae */ /* 0x0003e40009121844 */
[----:B-1----:R-:W-:-:S05]  /*6c4f0*/  LOP3.LUT R28, R28, 0x7f, RZ, 0xc0, !PT ;  /* 0x0000007f1c1c7812 */ /* 0x002fca00078ec0ff */
[----:B------:R-:W-:Y:S01]  /*6c500*/  IMAD.SHL.U32 R28, R28, 0x4, RZ ;  /* 0x000000041c1c7824 */ /* 0x000fe200078e00ff */
[----:B---3--:R-:W-:-:S05]  /*6c510*/  IADD3 R26, P3, R26, R29, RZ ;  /* 0x0000001d1a1a7210 */ /* 0x008fca0007f7e0ff */
[----:B--2---:R-:W-:Y:S01]  /*6c520*/  IMAD.X R30, R30, 0x1, R0, P3 ;  /* 0x000000011e1e7824 */ /* 0x004fe200018e0600 */
[----:B------:R1:W-:Y:S04]  /*6c530*/  STL [R1+0x1288], R26 ;  /* 0x0012881a01007387 */ /* 0x0003e80000100800 */
[----:B------:R2:W-:Y:S01]  /*6c540*/  STL [R1+0x1284], R30 ;  /* 0x0012841e01007387 */ /* 0x0005e20000100800 */
[----:B------:R-:W3:Y:S02]  /*6c550*/  LDL.LU R35, [R1+0x1a08] ;  /* 0x001a080001237983 */ /* 0x000ee40000300800 */
[----:B------:R-:W3:Y:S01]  /*6c560*/  LDL.LU R31, [R1+0x1a14] ;  /* 0x001a1400011f7983 */ /* 0x000ee20000300800 */
[----:B------:R-:W-:Y:S01]  /*6c570*/  MOV R22, R26 ;  /* 0x0000001a00167202 */ /* 0x000fe20000000f00 */
[----:B------:R-:W-:Y:S01]  /*6c580*/  IMAD.MOV.U32 R23, RZ, RZ, R30 ;  /* 0x000000ffff177224 */ /* 0x000fe200078e001e */
[----:B------:R-:W3:Y:S01]  /*6c590*/  LDL.LU R38, [R1+0x19d0] ;  /* 0x0019d00001267983 */ /* 0x000ee20000300800 */
[----:B------:R-:W3:Y:S03]  /*6c5a0*/  LDL.LU R37, [R1+0x19dc] ;  /* 0x0019dc0001257983 */ /* 0x000ee60000300800 */
[----:B------:R2:W-:Y:S01]  /*6c5b0*/  LDGSTS.E [R21+0x1f200], [R22.64], P2 ;  /* 0x1f20000016157fae */ /* 0x0005e20009121844 */
[----:B-1----:R-:W-:-:S02]  /*6c5c0*/  LOP3.LUT R26, R28, 0x20, RZ, 0x3c, !PT ;  /* 0x000000201c1a7812 */ /* 0x002fc400078e3cff */
[----:B----4-:R-:W-:-:S05]  /*6c5d0*/  IADD3 R24, P2, R24, R29, RZ ;  /* 0x0000001d18187210 */ /* 0x010fca0007f5e0ff */
[----:B------:R-:W-:Y:S01]  /*6c5e0*/  IMAD.X R25, R25, 0x1, R0, P2 ;  /* 0x0000000119197824 */ /* 0x000fe200010e0600 */
[----:B------:R1:W-:Y:S04]  /*6c5f0*/  STL [R1+0x1a68], R24 ;  /* 0x001a681801007387 */ /* 0x0003e80000100800 */
[----:B------:R4:W-:Y:S01]  /*6c600*/  STL [R1+0x1a50], R25 ;  /* 0x001a501901007387 */ /* 0x0009e20000100800 */
[----:B------:R-:W3:Y:S02]  /*6c610*/  LDL.LU R36, [R1+0x19c8] ;  /* 0x0019c80001247983 */ /* 0x000ee40000300800 */
[----:B--2---:R-:W2:Y:S01]  /*6c620*/  LDL.LU R30, [R1+0x19d4] ;  /* 0x0019d400011e7983 */ /* 0x004ea20000300800 */
[----:B------:R-:W-:Y:S01]  /*6c630*/  LEA R22, R40, R26, 0x11 ;  /* 0x0000001a28167211 */ /* 0x000fe200078e88ff */
[----:B------:R-:W2:Y:S01]  /*6c640*/  LDL.LU R28, [R1+0x1990] ;  /* 0x00199000011c7983 */ /* 0x000ea20000300800 */
[----:B------:R-:W2:Y:S01]  /*6c650*/  LDL.LU R26, [R1+0x199c] ;  /* 0x00199c00011a7983 */ /* 0x000ea20000300800 */
[----:B------:R-:W-:-:S04]  /*6c660*/  ISETP.GT.AND P1, PT, R3, 0x1, PT ;  /* 0x000000010300780c */ /* 0x000fc80003f24270 */
[----:B------:R-:W-:-:S04]  /*6c670*/  SEL R20, RZ, 0x4, !P1 ;  /* 0x00000004ff147807 */ /* 0x000fc80004800000 */
[----:B------:R-:W-:Y:S02]  /*6c680*/  SEL R20, R20, RZ, !P0 ;  /* 0x000000ff14147207 */ /* 0x000fe40004000000 */
[----:B------:R-:W-:Y:S02]  /*6c690*/  ISETP.GT.AND P2, PT, R3, 0x5, PT ;  /* 0x000000050300780c */ /* 0x000fe40003f44270 */
[----:B------:R-:W-:Y:S02]  /*6c6a0*/  ISETP.NE.U32.AND P1, PT, R20, RZ, PT ;  /* 0x000000ff1400720c */ /* 0x000fe40003f25070 */
[----:B------:R-:W-:-:S04]  /*6c6b0*/  SEL R20, RZ, 0x4, !P2 ;  /* 0x00000004ff147807 */ /* 0x000fc80005000000 */
[----:B------:R-:W-:-:S04]  /*6c6c0*/  SEL R20, R20, RZ, !P0 ;  /* 0x000000ff14147207 */ /* 0x000fc80004000000 */
[----:B------:R-:W-:-:S03]  /*6c6d0*/  ISETP.NE.U32.AND P2, PT, R20, RZ, PT ;  /* 0x000000ff1400720c */ /* 0x000fc60003f45070 */
[----:B------:R1:W-:Y:S01]  /*6c6e0*/  LDGSTS.E [R22+0x400], [R24.64], P1 ;  /* 0x0040000018167fae */ /* 0x0003e20008921844 */
[----:B------:R-:W-:-:S05]  /*6c6f0*/  IADD3 R39, P3, R39, R29, RZ ;  /* 0x0000001d27277210 */ /* 0x000fca0007f7e0ff */
[----:B------:R-:W-:Y:S01]  /*6c700*/  IMAD.X R42, R42, 0x1, R0, P3 ;  /* 0x000000012a2a7824 */ /* 0x000fe200018e0600 */
[----:B------:R-:W-:Y:S01]  /*6c710*/  IADD3 R27, P4, R27, R29, RZ ;  /* 0x0000001d1b1b7210 */ /* 0x000fe20007f9e0ff */
[----:B-1----:R-:W-:-:S03]  /*6c720*/  IMAD.MOV.U32 R24, RZ, RZ, R39 ;  /* 0x000000ffff187224 */ /* 0x002fc600078e0027 */
[----:B----4-:R-:W-:Y:S01]  /*6c730*/  MOV R25, R42 ;  /* 0x0000002a00197202 */ /* 0x010fe20000000f00 */
[----:B------:R-:W-:Y:S01]  /*6c740*/  IMAD.X R34, R34, 0x1, R0, P4 ;  /* 0x0000000122227824 */ /* 0x000fe200020e0600 */
[----:B------:R-:W-:Y:S01]  /*6c750*/  STL [R1+0x1a54], R39 ;  /* 0x001a542701007387 */ /* 0x000fe20000100800 */
[----:B------:R-:W-:Y:S03]  /*6c760*/  STL [R1+0x1a48], R42 ;  /* 0x001a482a01007387 */ /* 0x000fe60000100800 */
[----:B------:R1:W-:Y:S01]  /*6c770*/  LDGSTS.E [R22+0x600], [R24.64], P1 ;  /* 0x0060000018167fae */ /* 0x0003e20008921844 */
[----:B------:R-:W-:Y:S01]  /*6c780*/  STL [R1+0x1a1c], R27 ;  /* 0x001a1c1b01007387 */ /* 0x000fe20000100800 */
[----:B------:R-:W-:Y:S01]  /*6c790*/  ISETP.GT.AND P1, PT, R3, 0x9, PT ;  /* 0x000000090300780c */ /* 0x000fe20003f24270 */
[----:B------:R4:W-:Y:S03]  /*6c7a0*/  STL [R1+0x1a10], R34 ;  /* 0x001a102201007387 */ /* 0x0009e60000100800 */
[----:B------:R-:W-:Y:S01]  /*6c7b0*/  SEL R20, RZ, 0x4, !P1 ;  /* 0x00000004ff147807 */ /* 0x000fe20004800000 */
[----:B-1----:R-:W-:-:S02]  /*6c7c0*/  IMAD.MOV.U32 R24, RZ, RZ, R27 ;  /* 0x000000ffff187224 */ /* 0x002fc400078e001b */
[----:B------:R-:W-:Y:S02]  /*6c7d0*/  IMAD.MOV.U32 R25, RZ, RZ, R34 ;  /* 0x000000ffff197224 */ /* 0x000fe400078e0022 */
[----:B----4-:R-:W2:Y:S01]  /*6c7e0*/  LDL.LU R34, [R1+0x1994] ;  /* 0x0019940001227983 */ /* 0x010ea20000300800 */
[----:B------:R-:W2:Y:S03]  /*6c7f0*/  LDL.LU R27, [R1+0x195c] ;  /* 0x00195c00011b7983 */ /* 0x000ea60000300800 */
[----:B------:R1:W-:Y:S01]  /*6c800*/  LDGSTS.E [R22+0x1400], [R24.64], P2 ;  /* 0x0140000018167fae */ /* 0x0003e20009121844 */
[----:B------:R-:W-:-:S04]  /*6c810*/  SEL R20, R20, RZ, !P0 ;  /* 0x000000ff14147207 */ /* 0x000fc80004000000 */
[----:B------:R-:W-:Y:S02]  /*6c820*/  ISETP.NE.U32.AND P1, PT, R20, RZ, PT ;  /* 0x000000ff1400720c */ /* 0x000fe40003f25070 */
[-C--:B---3--:R-:W-:Y:S02]  /*6c830*/  IADD3 R31, P3, R31, R29.reuse, RZ ;  /* 0x0000001d1f1f7210 */ /* 0x088fe40007f7e0ff */
[----:B------:R-:W-:-:S03]  /*6c840*/  IADD3 R37, P4, R37, R29, RZ ;  /* 0x0000001d25257210 */ /* 0x000fc60007f9e0ff */
[----:B------:R-:W-:Y:S01]  /*6c850*/  IMAD.X R35, R35, 0x1, R0, P3 ;  /* 0x0000000123237824 */ /* 0x000fe200018e0600 */
[----:B------:R-:W-:Y:S01]  /*6c860*/  STL [R1+0x1a14], R31 ;  /* 0x001a141f01007387 */ /* 0x000fe20000100800 */
[----:B------:R-:W-:Y:S02]  /*6c870*/  IADD3.X R38, R38, R0, RZ, P4, !PT ;  /* 0x0000000026267210 */ /* 0x000fe400027fe4ff */
[----:B-1----:R-:W-:Y:S01]  /*6c880*/  IMAD.MOV.U32 R25, RZ, RZ, R35 ;  /* 0x000000ffff197224 */ /* 0x002fe200078e0023 */
[----:B------:R1:W-:Y:S01]  /*6c890*/  STL [R1+0x1a08], R35 ;  /* 0x001a082301007387 */ /* 0x0003e20000100800 */
[----:B------:R-:W-:Y:S02]  /*6c8a0*/  STL [R1+0x19dc], R37 ;  /* 0x0019dc2501007387 */ /* 0x000fe40000100800 */
[----:B------:R-:W-:-:S05]  /*6c8b0*/  IMAD.MOV.U32 R24, RZ, RZ, R31 ;  /* 0x000000ffff187224 */ /* 0x000fca00078e001f */
[----:B------:R3:W-:Y:S04]  /*6c8c0*/  LDGSTS.E [R22+0x1600], [R24.64], P2 ;  /* 0x0160000018167fae */ /* 0x0007e80009121844 */
[----:B-1----:R-:W4:Y:S01]  /*6c8d0*/  LDL.LU R35, [R1+0x1988] ;  /* 0x0019880001237983 */ /* 0x002f220000300800 */
[----:B------:R1:W-:Y:S02]  /*6c8e0*/  STL [R1+0x19d0], R38 ;  /* 0x0019d02601007387 */ /* 0x0003e40000100800 */
[----:B------:R-:W4:Y:S02]  /*6c8f0*/  LDL.LU R31, [R1+0x1950] ;  /* 0x00195000011f7983 */ /* 0x000f240000300800 */
[----:B---3--:R-:W-:Y:S01]  /*6c900*/  IMAD.MOV.U32 R24, RZ, RZ, R37 ;  /* 0x000000ffff187224 */ /* 0x008fe200078e0025 */
[----:B------:R-:W-:-:S02]  /*6c910*/  MOV R25, R38 ;  /* 0x0000002600197202 */ /* 0x000fc40000000f00 */
[----:B-1----:R-:W3:Y:S01]  /*6c920*/  LDL.LU R38, [R1+0x1954] ;  /* 0x0019540001267983 */ /* 0x002ee20000300800 */
[----:B------:R-:W3:Y:S03]  /*6c930*/  LDL.LU R23, [R1+0x191c] ;  /* 0x00191c0001177983 */ /* 0x000ee60000300800 */
[----:B------:R1:W-:Y:S01]  /*6c940*/  LDGSTS.E [R22+0x2400], [R24.64], P1 ;  /* 0x0240000018167fae */ /* 0x0003e20008921844 */
[-C--:B--2---:R-:W-:Y:S02]  /*6c950*/  IADD3 R30, P3, R30, R29.reuse, RZ ;  /* 0x0000001d1e1e7210 */ /* 0x084fe40007f7e0ff */
[----:B------:R-:W-:-:S03]  /*6c960*/  IADD3 R26, P4, R26, R29, RZ ;  /* 0x0000001d1a1a7210 */ /* 0x000fc60007f9e0ff */
[--C-:B------:R-:W-:Y:S01]  /*6c970*/  IMAD.X R36, R36, 0x1, R0.reuse, P3 ;  /* 0x0000000124247824 */ /* 0x100fe200018e0600 */
[----:B------:R2:W-:Y:S01]  /*6c980*/  STL [R1+0x19d4], R30 ;  /* 0x0019d41e01007387 */ /* 0x0005e20000100800 */
[----:B------:R-:W-:-:S03]  /*6c990*/  IMAD.X R28, R28, 0x1, R0, P4 ;  /* 0x000000011c1c7824 */ /* 0x000fc600020e0600 */
[----:B------:R2:W-:Y:S01]  /*6c9a0*/  STL [R1+0x19c8], R36 ;  /* 0x0019c82401007387 */ /* 0x0005e20000100800 */
[----:B-1----:R-:W-:Y:S01]  /*6c9b0*/  IMAD.MOV.U32 R24, RZ, RZ, R30 ;  /* 0x000000ffff187224 */ /* 0x002fe200078e001e */
[----:B------:R-:W-:Y:S01]  /*6c9c0*/  MOV R25, R36 ;  /* 0x0000002400197202 */ /* 0x000fe20000000f00 */
[----:B------:R-:W-:Y:S01]  /*6c9d0*/  STL [R1+0x199c], R26 ;  /* 0x00199c1a01007387 */ /* 0x000fe20000100800 */
[----:B------:R-:W3:Y:S01]  /*6c9e0*/  LDL.LU R39, [R1+0x1948] ;  /* 0x0019480001277983 */ /* 0x000ee20000300800 */
[----:B------:R1:W-:Y:S02]  /*6c9f0*/  STL [R1+0x1990], R28 ;  /* 0x0019901c01007387 */ /* 0x0003e40000100800 */
[----:B--2---:R-:W3:Y:S01]  /*6ca00*/  LDL.LU R30, [R1+0x1910] ;  /* 0x00191000011e7983 */ /* 0x004ee20000300800 */
[----:B------:R1:W-:Y:S04]  /*6ca10*/  LDGSTS.E [R22+0x2600], [R24.64], P1 ;  /* 0x0260000018167fae */ /* 0x0003e80008921844 */
[----:B------:R-:W3:Y:S01]  /*6ca20*/  LDL.LU R36, [R1+0x1908] ;  /* 0x0019080001247983 */ /* 0x000ee20000300800 */
[----:B-1----:R-:W-:-:S03]  /*6ca30*/  IMAD.MOV.U32 R25, RZ, RZ, R28 ;  /* 0x000000ffff197224 */ /* 0x002fc600078e001c */
[----:B------:R-:W3:Y:S01]  /*6ca40*/  LDL.LU R28, [R1+0x1914] ;  /* 0x00191400011c7983 */ /* 0x000ee20000300800 */
[----:B------:R-:W-:Y:S02]  /*6ca50*/  IMAD.MOV.U32 R24, RZ, RZ, R26 ;  /* 0x000000ffff187224 */ /* 0x000fe400078e001a */
[----:B------:R-:W3:Y:S02]  /*6ca60*/  LDL.LU R37, [R1+0x18d0] ;  /* 0x0018d00001257983 */ /* 0x000ee40000300800 */
        /* <DEDUP_REMOVED lines=12> */
[----:B------:R-:W-:Y:S01]  /*6cb30*/  STL [R1+0x1994], R34 ;  /* 0x0019942201007387 */ /* 0x000fe20000100800 */
[----:B-1----:R-:W-:Y:S02]  /*6cb40*/  IMAD.MOV.U32 R24, RZ, RZ, R34 ;  /* 0x000000ffff187224 */ /* 0x002fe400078e0022 */
[----:B----4-:R-:W-:Y:S01]  /*6cb50*/  IMAD.X R35, R35, 0x1, R0, P3 ;  /* 0x0000000123237824 */ /* 0x010fe200018e0600 */
[----:B------:R-:W-:-:S03]  /*6cb60*/  IADD3.X R31, R31, R0, RZ, P4, !PT ;  /* 0x000000001f1f7210 */ /* 0x000fc600027fe4ff */
[----:B------:R-:W-:Y:S01]  /*6cb70*/  IMAD.MOV.U32 R25, RZ, RZ, R35 ;  /* 0x000000ffff197224 */ /* 0x000fe200078e0023 */
[----:B------:R1:W-:Y:S01]  /*6cb80*/  STL [R1+0x1988], R35 ;  /* 0x0019882301007387 */ /* 0x0003e20000100800 */
[----:B------:R-:W-:Y:S02]  /*6cb90*/  STL [R1+0x195c], R27 ;  /* 0x00195c1b01007387 */ /* 0x000fe40000100800 */
[----:B------:R4:W-:Y:S01]  /*6cba0*/  STL [R1+0x1950], R31 ;  /* 0x0019501f01007387 */ /* 0x0009e20000100800 */
[----:B------:R3:W-:Y:S01]  /*6cbb0*/  LDGSTS.E [R22+0x3600], [R24.64], P2 ;  /* 0x0360000018167fae */ /* 0x0007e20009121844 */
[----:B------:R-:W-:-:S03]  /*6cbc0*/  ISETP.GT.AND P2, PT, R3, 0x15, PT ;  /* 0x000000150300780c */ /* 0x000fc60003f44270 */
[----:B-1----:R-:W2:Y:S01]  /*6cbd0*/  LDL.LU R35, [R1+0x18c8] ;  /* 0x0018c80001237983 */ /* 0x002ea20000300800 */
[----:B------:R-:W2:Y:S01]  /*6cbe0*/  LDL.LU R34, [R1+0x18d4] ;  /* 0x0018d40001227983 */ /* 0x000ea20000300800 */
[----:B------:R-:W-:Y:S02]  /*6cbf0*/  SEL R20, RZ, 0x4, !P2 ;  /* 0x00000004ff147807 */ /* 0x000fe40005000000 */
[----:B---3--:R-:W-:Y:S02]  /*6cc00*/  IADD3 R38, P3, R38, R29, RZ ;  /* 0x0000001d26267210 */ /* 0x008fe40007f7e0ff */
[----:B------:R-:W-:Y:S01]  /*6cc10*/  MOV R25, R31 ;  /* 0x0000001f00197202 */ /* 0x000fe20000000f00 */
[----:B------:R-:W-:Y:S01]  /*6cc20*/  IMAD.MOV.U32 R24, RZ, RZ, R27 ;  /* 0x000000ffff187224 */ /* 0x000fe200078e001b */
[----:B----4-:R-:W3:Y:S01]  /*6cc30*/  LDL.LU R31, [R1+0x1890] ;  /* 0x00189000011f7983 */ /* 0x010ee20000300800 */
[----:B------:R-:W4:Y:S01]  /*6cc40*/  LDL.LU R27, [R1+0x18ac] ;  /* 0x0018ac00011b7983 */ /* 0x000f220000300800 */
[----:B------:R-:W-:-:S02]  /*6cc50*/  SEL R20, R20, RZ, !P0 ;  /* 0x000000ff14147207 */ /* 0x000fc40004000000 */
[----:B------:R-:W-:Y:S01]  /*6cc60*/  IADD3 R23, P4, R23, R29, RZ ;  /* 0x0000001d17177210 */ /* 0x000fe20007f9e0ff */
[----:B------:R1:W-:Y:S01]  /*6cc70*/  LDGSTS.E [R22+0x4400], [R24.64], P1 ;  /* 0x0440000018167fae */ /* 0x0003e20008921844 */
[----:B------:R-:W-:Y:S01]  /*6cc80*/  ISETP.NE.U32.AND P2, PT, R20, RZ, PT ;  /* 0x000000ff1400720c */ /* 0x000fe20003f45070 */
[--C-:B------:R-:W-:Y:S02]  /*6cc90*/  IMAD.X R39, R39, 0x1, R0.reuse, P3 ;  /* 0x0000000127277824 */ /* 0x100fe400018e0600 */
[----:B------:R-:W-:Y:S01]  /*6cca0*/  IMAD.X R30, R30, 0x1, R0, P4 ;  /* 0x000000011e1e7824 */ /* 0x000fe200020e0600 */
[----:B------:R-:W-:Y:S01]  /*6ccb0*/  STL [R1+0x1954], R38 ;  /* 0x0019542601007387 */ /* 0x000fe20000100800 */
[----:B-1----:R-:W-:Y:S01]  /*6ccc0*/  IMAD.MOV.U32 R24, RZ, RZ, R38 ;  /* 0x000000ffff187224 */ /* 0x002fe200078e0026 */
[----:B------:R-:W-:Y:S02]  /*6ccd0*/  MOV R25, R39 ;  /* 0x0000002700197202 */ /* 0x000fe40000000f00 */
[----:B------:R-:W-:Y:S01]  /*6cce0*/  STL [R1+0x1948], R39 ;  /* 0x0019482701007387 */ /* 0x000fe20000100800 */
[----:B------:R-:W-:Y:S02]  /*6ccf0*/  STL [R1+0x191c], R23 ;  /* 0x00191c1701007387 */ /* 0x000fe40000100800 */
[----:B------:R1:W-:Y:S01]  /*6cd00*/  STL [R1+0x1910], R30 ;  /* 0x0019101e01007387 */ /* 0x0003e20000100800 */
[----:B------:R1:W-:Y:S01]  /*6cd10*/  LDGSTS.E [R22+0x4600], [R24.64], P1 ;  /* 0x0460000018167fae */ /* 0x0003e20008921844 */
[----:B------:R-:W-:-:S02]  /*6cd20*/  IADD3 R28, P3, R28, R29, RZ ;  /* 0x0000001d1c1c7210 */ /* 0x000fc40007f7e0ff */
[----:B------:R-:W-:-:S03]  /*6cd30*/  IADD3 R26, P4, R26, R29, RZ ;  /* 0x0000001d1a1a7210 */ /* 0x000fc60007f9e0ff */
[----:B------:R-:W-:Y:S02]  /*6cd40*/  IMAD.X R36, R36, 0x1, R0, P3 ;  /* 0x0000000124247824 */ /* 0x000fe400018e0600 */
[----:B-1----:R-:W-:Y:S02]  /*6cd50*/  IMAD.MOV.U32 R24, RZ, RZ, R23 ;  /* 0x000000ffff187224 */ /* 0x002fe400078e0017 */
[----:B------:R-:W-:Y:S01]  /*6cd60*/  IMAD.MOV.U32 R25, RZ, RZ, R30 ;  /* 0x000000ffff197224 */ /* 0x000fe200078e001e */
[----:B------:R-:W-:Y:S01]  /*6cd70*/  IADD3.X R37, R37, R0, RZ, P4, !PT ;  /* 0x0000000025257210 */ /* 0x000fe200027fe4ff */
[----:B------:R-:W3:Y:S01]  /*6cd80*/  LDL.LU R30, [R1+0x1894] ;  /* 0x00189400011e7983 */ /* 0x000ee20000300800 */
[----:B------:R-:W3:Y:S02]  /*6cd90*/  LDL.LU R23, [R1+0x186c] ;  /* 0x00186c0001177983 */ /* 0x000ee40000300800 */
[----:B------:R-:W-:Y:S01]  /*6cda0*/  STL [R1+0x1914], R28 ;  /* 0x0019141c01007387 */ /* 0x000fe20000100800 */
[----:B------:R1:W-:Y:S01]  /*6cdb0*/  LDGSTS.E [R22+0x5400], [R24.64], P2 ;  /* 0x0540000018167fae */ /* 0x0003e20009121844 */
[----:B------:R1:W-:Y:S02]  /*6cdc0*/  STL [R1+0x1908], R36 ;  /* 0x0019082401007387 */ /* 0x0003e40000100800 */
[----:B------:R1:W-:Y:S02]  /*6cdd0*/  STL [R1+0x18ec], R26 ;  /* 0x0018ec1a01007387 */ /* 0x0003e40000100800 */
[----:B-1----:R-:W-:-:S02]  /*6cde0*/  IMAD.MOV.U32 R25, RZ, RZ, R36 ;  /* 0x000000ffff197224 */ /* 0x002fc400078e0024 */
[----:B------:R-:W-:Y:S01]  /*6cdf0*/  IMAD.MOV.U32 R24, RZ, RZ, R28 ;  /* 0x000000ffff187224 */ /* 0x000fe200078e001c */
[----:B------:R-:W3:Y:S01]  /*6ce00*/  LDL.LU R36, [R1+0x1888] ;  /* 0x0018880001247983 */ /* 0x000ee20000300800 */
[----:B------:R-:W-:Y:S02]  /*6ce10*/  STL [R1+0x18d0], R37 ;  /* 0x0018d02501007387 */ /* 0x000fe40000100800 */
[----:B------:R-:W3:Y:S01]  /*6ce20*/  LDL.LU R28, [R1+0x1850] ;  /* 0x00185000011c7983 */ /* 0x000ee20000300800 */
[----:B------:R-:W-:Y:S01]  /*6ce30*/  ISETP.GT.AND P1, PT, R3, 0x19, PT ;  /* 0x000000190300780c */ /* 0x000fe20003f24270 */
[----:B------:R1:W-:Y:S04]  /*6ce40*/  LDGSTS.E [R22+0x5600], [R24.64], P2 ;  /* 0x0560000018167fae */ /* 0x0003e80009121844 */
[----:B------:R-:W3:Y:S01]  /*6ce50*/  LDL.LU R38, [R1+0x1854] ;  /* 0x0018540001267983 */ /* 0x000ee20000300800 */
[----:B------:R-:W-:-:S04]  /*6ce60*/  SEL R20, RZ, 0x4, !P1 ;  /* 0x00000004ff147807 */ /* 0x000fc80004800000 */
[----:B------:R-:W-:-:S04]  /*6ce70*/  SEL R20, R20, RZ, !P0 ;  /* 0x000000ff14147207 */ /* 0x000fc80004000000 */
[----:B------:R-:W-:Y:S01]  /*6ce80*/  ISETP.NE.U32.AND P1, PT, R20, RZ, PT ;  /* 0x000000ff1400720c */ /* 0x000fe20003f25070 */
[----:B-1----:R-:W-:Y:S01]  /*6ce90*/  IMAD.MOV.U32 R24, RZ, RZ, R26 ;  /* 0x000000ffff187224 */ /* 0x002fe200078e001a */
[----:B------:R-:W-:Y:S01]  /*6cea0*/  MOV R25, R37 ;  /* 0x0000002500197202 */ /* 0x000fe20000000f00 */
[----:B------:R-:W3:Y:S01]  /*6ceb0*/  LDL.LU R26, [R1+0x182c] ;  /* 0x00182c00011a7983 */ /* 0x000ee20000300800 */
[----:B------:R-:W-:-:S04]  /*6cec0*/  ISETP.GT.AND P2, PT, R3, 0x1d, PT ;  /* 0x0000001d0300780c */ /* 0x000fc80003f44270 */
[----:B------:R-:W-:-:S05]  /*6ced0*/  SEL R20, RZ, 0x4, !P2 ;  /* 0x00000004ff147807 */ /* 0x000fca0005000000 */
[----:B------:R1:W-:Y:S01]  /*6cee0*/  LDGSTS.E [R22+0x6400], [R24.64], P1 ;  /* 0x0640000018167fae */ /* 0x0003e20008921844 */
[----:B------:R-:W-:-:S04]  /*6cef0*/  SEL R20, R20, RZ, !P0 ;  /* 0x000000ff14147207 */ /* 0x000fc80004000000 */
[----:B------:R-:W-:Y:S02]  /*6cf00*/  ISETP.NE.U32.AND P2, PT, R20, RZ, PT ;  /* 0x000000ff1400720c */ /* 0x000fe40003f45070 */
[----:B--2---:R-:W-:-:S05]  /*6cf10*/  IADD3 R34, P3, R34, R29, RZ ;  /* 0x0000001d22227210 */ /* 0x004fca0007f7e0ff */
[----:B------:R-:W-:Y:S01]  /*6cf20*/  IMAD.X R35, R35, 0x1, R0, P3 ;  /* 0x0000000123237824 */ /* 0x000fe200018e0600 */
[----:B----4-:R-:W-:Y:S01]  /*6cf30*/  IADD3 R27, P4, R27, R29, RZ ;  /* 0x0000001d1b1b7210 */ /* 0x010fe20007f9e0ff */
[----:B------:R2:W-:Y:S03]  /*6cf40*/  STL [R1+0x18d4], R34 ;  /* 0x0018d42201007387 */ /* 0x0005e60000100800 */
[----:B------:R4:W-:Y:S02]  /*6cf50*/  STL [R1+0x18c8], R35 ;  /* 0x0018c82301007387 */ /* 0x0009e40000100800 */
[----:B-1----:R-:W-:Y:S01]  /*6cf60*/  IMAD.MOV.U32 R24, RZ, RZ, R34 ;  /* 0x000000ffff187224 */ /* 0x002fe200078e0022 */
[----:B------:R-:W-:Y:S01]  /*6cf70*/  MOV R25, R35 ;  /* 0x0000002300197202 */ /* 0x000fe20000000f00 */
[----:B---3--:R-:W-:Y:S01]  /*6cf80*/  IMAD.X R31, R31, 0x1, R0, P4 ;  /* 0x000000011f1f7824 */ /* 0x008fe200020e0600 */
[----:B------:R-:W-:Y:S01]  /*6cf90*/  STL [R1+0x18ac], R27 ;  /* 0x0018ac1b01007387 */ /* 0x000fe20000100800 */
[----:B------:R-:W3:Y:S03]  /*6cfa0*/  LDL.LU R39, [R1+0x1848] ;  /* 0x0018480001277983 */ /* 0x000ee60000300800 */
[----:B------:R1:W-:Y:S04]  /*6cfb0*/  LDGSTS.E [R22+0x6600], [R24.64], P1 ;  /* 0x0660000018167fae */ /* 0x0003e80008921844 */
[----:B------:R1:W-:Y:S01]  /*6cfc0*/  STL [R1+0x1890], R31 ;  /* 0x0018901f01007387 */ /* 0x0003e20000100800 */
[----:B--2---:R-:W2:Y:S02]  /*6cfd0*/  LDL.LU R34, [R1+0x1810] ;  /* 0x0018100001227983 */ /* 0x004ea40000300800 */
[----:B----4-:R-:W4:Y:S02]  /*6cfe0*/  LDL.LU R35, [R1+0x1808] ;  /* 0x0018080001237983 */ /* 0x010f240000300800 */
[----:B-1----:R-:W-:-:S02]  /*6cff0*/  IMAD.MOV.U32 R25, RZ, RZ, R31 ;  /* 0x000000ffff197224 */ /* 0x002fc400078e001f */
[----:B------:R-:W4:Y:S01]  /*6d000*/  LDL.LU R31, [R1+0x1814] ;  /* 0x00181400011f7983 */ /* 0x000f220000300800 */
[----:B------:R-:W-:Y:S02]  /*6d010*/  IMAD.MOV.U32 R24, RZ, RZ, R27 ;  /* 0x000000ffff187224 */ /* 0x000fe400078e001b */
[----:B------:R-:W4:Y:S02]  /*6d020*/  LDL.LU R37, [R1+0x17dc] ;  /* 0x0017dc0001257983 */ /* 0x000f240000300800 */
[----:B------:R-:W4:Y:S01]  /*6d030*/  LDL.LU R27, [R1+0x17e0] ;  /* 0x0017e000011b7983 */ /* 0x000f220000300800 */
[----:B------:R1:W-:Y:S01]  /*6d040*/  LDGSTS.E [R22+0x7400], [R24.64], P2 ;  /* 0x0740000018167fae */ /* 0x0003e20009121844 */
[-C--:B------:R-:W-:Y:S02]  /*6d050*/  IADD3 R30, P3, R30, R29.reuse, RZ ;  /* 0x0000001d1e1e7210 */ /* 0x080fe40007f7e0ff */
[----:B------:R-:W-:-:S03]  /*6d060*/  IADD3 R23, P4, R23, R29, RZ ;  /* 0x0000001d17177210 */ /* 0x000fc60007f9e0ff */
        /* <DEDUP_REMOVED lines=9> */
[----:B-1----:R-:W4:Y:S01]  /*6d100*/  LDL.LU R36, [R1+0x17e4] ;  /* 0x0017e40001247983 */ /* 0x002f220000300800 */
[----:B------:R-:W4:Y:S01]  /*6d110*/  LDL.LU R30, [R1+0x17e8] ;  /* 0x0017e800011e7983 */ /* 0x000f220000300800 */
[----:B------:R-:W-:Y:S01]  /*6d120*/  MOV R25, R28 ;  /* 0x0000001c00197202 */ /* 0x000fe20000000f00 */
[----:B------:R-:W-:Y:S01]  /*6d130*/  IMAD.MOV.U32 R24, RZ, RZ, R23 ;  /* 0x000000ffff187224 */ /* 0x000fe200078e0017 */
[----:B------:R-:W4:Y:S01]  /*6d140*/  LDL.LU R28, [R1+0x179c] ;  /* 0x00179c00011c7983 */ /* 0x000f220000300800 */
[----:B------:R-:W4:Y:S01]  /*6d150*/  LDL.LU R23, [R1+0x17a0] ;  /* 0x0017a00001177983 */ /* 0x000f220000300800 */
        /* <DEDUP_REMOVED lines=13> */
[--C-:B---3--:R-:W-:Y:S02]  /*6d230*/  IMAD.X R39, R39, 0x1, R0.reuse, P3 ;  /* 0x0000000127277824 */ /* 0x108fe400018e0600 */
[----:B--2---:R-:W-:-:S03]  /*6d240*/  IMAD.X R34, R34, 0x1, R0, P4 ;  /* 0x0000000122227824 */ /* 0x004fc600020e0600 */
[----:B------:R-:W-:Y:S01]  /*6d250*/  MOV R25, R39 ;  /* 0x0000002700197202 */ /* 0x000fe20000000f00 */
[----:B------:R-:W-:Y:S01]  /*6d260*/  STL [R1+0x1848], R39 ;  /* 0x0018482701007387 */ /* 0x000fe20000100800 */
[----:B------:R-:W-:Y:S02]  /*6d270*/  STL [R1+0x182c], R26 ;  /* 0x00182c1a01007387 */ /* 0x000fe40000100800 */
[----:B------:R1:W-:Y:S01]  /*6d280*/  STL [R1+0x1810], R34 ;  /* 0x0018102201007387 */ /* 0x0003e20000100800 */
[----:B------:R2:W-:Y:S01]  /*6d290*/  LDGSTS.E [R22+0x8600], [R24.64], P1 ;  /* 0x0860000018167fae */ /* 0x0005e20008921844 */
[-C--:B----4-:R-:W-:Y:S02]  /*6d2a0*/  IADD3 R31, P3, R31, R29.reuse, RZ ;  /* 0x0000001d1f1f7210 */ /* 0x090fe40007f7e0ff */
[----:B------:R-:W-:Y:S02]  /*6d2b0*/  ISETP.GT.AND P1, PT, R3, 0x29, PT ;  /* 0x000000290300780c */ /* 0x000fe40003f24270 */
[----:B------:R-:W-:Y:S01]  /*6d2c0*/  IADD3 R27, P4, R27, R29, RZ ;  /* 0x0000001d1b1b7210 */ /* 0x000fe20007f9e0ff */
[----:B------:R-:W-:-:S02]  /*6d2d0*/  IMAD.X R35, R35, 0x1, R0, P3 ;  /* 0x0000000123237824 */ /* 0x000fc400018e0600 */
[----:B--2---:R-:W-:Y:S02]  /*6d2e0*/  IMAD.MOV.U32 R24, RZ, RZ, R26 ;  /* 0x000000ffff187224 */ /* 0x004fe400078e001a */
[----:B------:R-:W-:Y:S01]  /*6d2f0*/  IMAD.MOV.U32 R25, RZ, RZ, R34 ;  /* 0x000000ffff197224 */ /* 0x000fe200078e0022 */
[----:B------:R-:W-:Y:S01]  /*6d300*/  IADD3.X R37, R37, R0, RZ, P4, !PT ;  /* 0x0000000025257210 */ /* 0x000fe200027fe4ff */
[----:B-1----:R-:W2:Y:S01]  /*6d310*/  LDL.LU R34, [R1+0x17a8] ;  /* 0x0017a80001227983 */ /* 0x002ea20000300800 */
[----:B------:R-:W3:Y:S01]  /*6d320*/  LDL.LU R26, [R1+0x1760] ;  /* 0x00176000011a7983 */ /* 0x000ee20000300800 */
[----:B------:R-:W-:Y:S01]  /*6d330*/  SEL R20, RZ, 0x4, !P1 ;  /* 0x00000004ff147807 */ /* 0x000fe20004800000 */
[----:B------:R-:W-:Y:S01]  /*6d340*/  STL [R1+0x1814], R31 ;  /* 0x0018141f01007387 */ /* 0x000fe20000100800 */
[----:B------:R1:W-:Y:S04]  /*6d350*/  LDGSTS.E [R22+0x9400], [R24.64], P2 ;  /* 0x0940000018167fae */ /* 0x0003e80009121844 */
[----:B------:R4:W-:Y:S01]  /*6d360*/  STL [R1+0x1808], R35 ;  /* 0x0018082301007387 */ /* 0x0009e20000100800 */
[----:B------:R1:W-:Y:S01]  /*6d370*/  STL [R1+0x17e0], R27 ;  /* 0x0017e01b01007387 */ /* 0x0003e20000100800 */
[----:B------:R-:W-:Y:S01]  /*6d380*/  SEL R20, R20, RZ, !P0 ;  /* 0x000000ff14147207 */ /* 0x000fe20004000000 */
[----:B-1----:R-:W-:-:S02]  /*6d390*/  IMAD.MOV.U32 R25, RZ, RZ, R35 ;  /* 0x000000ffff197224 */ /* 0x002fc400078e0023 */
[----:B------:R-:W-:Y:S01]  /*6d3a0*/  IMAD.MOV.U32 R24, RZ, RZ, R31 ;  /* 0x000000ffff187224 */ /* 0x000fe200078e001f */
[----:B----4-:R-:W4:Y:S01]  /*6d3b0*/  LDL.LU R35, [R1+0x17a4] ;  /* 0x0017a40001237983 */ /* 0x010f220000300800 */
[----:B------:R-:W-:Y:S02]  /*6d3c0*/  STL [R1+0x17dc], R37 ;  /* 0x0017dc2501007387 */ /* 0x000fe40000100800 */
[----:B------:R-:W4:Y:S01]  /*6d3d0*/  LDL.LU R31, [R1+0x175c] ;  /* 0x00175c00011f7983 */ /* 0x000f220000300800 */
[----:B------:R-:W-:Y:S01]  /*6d3e0*/  ISETP.NE.U32.AND P1, PT, R20, RZ, PT ;  /* 0x000000ff1400720c */ /* 0x000fe20003f25070 */
[----:B------:R1:W-:Y:S04]  /*6d3f0*/  LDGSTS.E [R22+0x9600], [R24.64], P2 ;  /* 0x0960000018167fae */ /* 0x0003e80009121844 */
[----:B------:R-:W4:Y:S01]  /*6d400*/  LDL.LU R38, [R1+0x1768] ;  /* 0x0017680001267983 */ /* 0x000f220000300800 */
[----:B------:R-:W-:Y:S01]  /*6d410*/  IADD3 R30, P3, R30, R29, RZ ;  /* 0x0000001d1e1e7210 */ /* 0x000fe20007f7e0ff */
[----:B-1----:R-:W-:Y:S01]  /*6d420*/  IMAD.MOV.U32 R24, RZ, RZ, R27 ;  /* 0x000000ffff187224 */ /* 0x002fe200078e001b */
[----:B------:R-:W-:Y:S01]  /*6d430*/  MOV R25, R37 ;  /* 0x0000002500197202 */ /* 0x000fe20000000f00 */
[----:B------:R-:W4:Y:S02]  /*6d440*/  LDL.LU R27, [R1+0x1720] ;  /* 0x00172000011b7983 */ /* 0x000f240000300800 */
[--C-:B------:R-:W-:Y:S01]  /*6d450*/  IMAD.X R36, R36, 0x1, R0.reuse, P3 ;  /* 0x0000000124247824 */ /* 0x100fe200018e0600 */
[----:B------:R-:W-:Y:S01]  /*6d460*/  IADD3 R23, P4, R23, R29, RZ ;  /* 0x0000001d17177210 */ /* 0x000fe20007f9e0ff */
[----:B------:R1:W-:Y:S04]  /*6d470*/  STL [R1+0x17e8], R30 ;  /* 0x0017e81e01007387 */ /* 0x0003e80000100800 */
[----:B------:R1:W-:Y:S01]  /*6d480*/  LDGSTS.E [R22+0xa400], [R24.64], P1 ;  /* 0x0a40000018167fae */ /* 0x0003e20008921844 */
[----:B------:R1:W-:Y:S02]  /*6d490*/  STL [R1+0x17e4], R36 ;  /* 0x0017e42401007387 */ /* 0x0003e40000100800 */
[----:B------:R-:W-:Y:S02]  /*6d4a0*/  STL [R1+0x17a0], R23 ;  /* 0x0017a01701007387 */ /* 0x000fe40000100800 */
[----:B------:R-:W-:Y:S01]  /*6d4b0*/  IMAD.X R28, R28, 0x1, R0, P4 ;  /* 0x000000011c1c7824 */ /* 0x000fe200020e0600 */
[----:B------:R-:W4:Y:S04]  /*6d4c0*/  LDL.LU R39, [R1+0x1764] ;  /* 0x0017640001277983 */ /* 0x000f280000300800 */
[----:B------:R1:W-:Y:S02]  /*6d4d0*/  STL [R1+0x179c], R28 ;  /* 0x00179c1c01007387 */ /* 0x0003e40000100800 */
[----:B-1----:R-:W-:Y:S01]  /*6d4e0*/  IMAD.MOV.U32 R24, RZ, RZ, R30 ;  /* 0x000000ffff187224 */ /* 0x002fe200078e001e */
[----:B------:R-:W-:Y:S01]  /*6d4f0*/  MOV R25, R36 ;  /* 0x0000002400197202 */ /* 0x000fe20000000f00 */
[----:B------:R-:W4:Y:S01]  /*6d500*/  LDL.LU R30, [R1+0x171c] ;  /* 0x00171c00011e7983 */ /* 0x000f220000300800 */
[----:B------:R-:W4:Y:S03]  /*6d510*/  LDL.LU R36, [R1+0x1724] ;  /* 0x0017240001247983 */ /* 0x000f260000300800 */
[----:B------:R1:W-:Y:S02]  /*6d520*/  LDGSTS.E [R22+0xa600], [R24.64], P1 ;  /* 0x0a60000018167fae */ /* 0x0003e40008921844 */
        /* <DEDUP_REMOVED lines=14> */
[-C--:B--2---:R-:W-:Y:S02]  /*6d610*/  IADD3 R34, P3, R34, R29.reuse, RZ ;  /* 0x0000001d22227210 */ /* 0x084fe40007f7e0ff */
[----:B---3--:R-:W-:-:S03]  /*6d620*/  IADD3 R26, P4, R26, R29, RZ ;  /* 0x0000001d1a1a7210 */ /* 0x008fc60007f9e0ff */
        /* <DEDUP_REMOVED lines=14> */
[----:B---3--:R-:W-:Y:S01]  /*6d710*/  MOV R25, R31 ;  /* 0x0000001f00197202 */ /* 0x008fe20000000f00 */
[----:B------:R-:W-:Y:S01]  /*6d720*/  IMAD.MOV.U32 R24, RZ, RZ, R26 ;  /* 0x000000ffff187224 */ /* 0x000fe200078e001a */
[----:B--2---:R-:W2:Y:S01]  /*6d730*/  LDL.LU R31, [R1+0x168c] ;  /* 0x00168c00011f7983 */ /* 0x004ea20000300800 */
[----:B------:R-:W3:Y:S01]  /*6d740*/  LDL.LU R26, [R1+0x1690] ;  /* 0x00169000011a7983 */ /* 0x000ee20000300800 */
[----:B------:R-:W-:-:S02]  /*6d750*/  SEL R20, R20, RZ, !P0 ;  /* 0x000000ff14147207 */ /* 0x000fc40004000000 */
[----:B------:R-:W-:Y:S01]  /*6d760*/  IADD3 R27, P4, R27, R29, RZ ;  /* 0x0000001d1b1b7210 */ /* 0x000fe20007f9e0ff */
[----:B------:R1:W-:Y:S01]  /*6d770*/  LDGSTS.E [R22+0xc400], [R24.64], P1 ;  /* 0x0c40000018167fae */ /* 0x0003e20008921844 */
[----:B------:R-:W-:Y:S01]  /*6d780*/  ISETP.NE.U32.AND P2, PT, R20, RZ, PT ;  /* 0x000000ff1400720c */ /* 0x000fe20003f45070 */
[----:B------:R-:W-:Y:S02]  /*6d790*/  IMAD.X R39, R39, 0x1, R0, P3 ;  /* 0x0000000127277824 */ /* 0x000fe400018e0600 */
[----:B------:R-:W-:Y:S01]  /*6d7a0*/  STL [R1+0x1768], R38 ;  /* 0x0017682601007387 */ /* 0x000fe20000100800 */
[----:B-1----:R-:W-:Y:S02]  /*6d7b0*/  IMAD.MOV.U32 R24, RZ, RZ, R38 ;  /* 0x000000ffff187224 */ /* 0x002fe400078e0026 */
[----:B------:R-:W-:Y:S01]  /*6d7c0*/  MOV R25, R39 ;  /* 0x0000002700197202 */ /* 0x000fe20000000f00 */
[----:B------:R-:W-:Y:S01]  /*6d7d0*/  IMAD.X R30, R30, 0x1, R0, P4 ;  /* 0x000000011e1e7824 */ /* 0x000fe200020e0600 */
[----:B------:R-:W-:Y:S04]  /*6d7e0*/  STL [R1+0x1764], R39 ;  /* 0x0017642701007387 */ /* 0x000fe80000100800 */
[----:B------:R1:W-:Y:S01]  /*6d7f0*/  LDGSTS.E [R22+0xc600], [R24.64], P1 ;  /* 0x0c60000018167fae */ /* 0x0003e20008921844 */
[----:B------:R-:W-:Y:S02]  /*6d800*/  STL [R1+0x1720], R27 ;  /* 0x0017201b01007387 */ /* 0x000fe40000100800 */
[----:B------:R1:W-:Y:S01]  /*6d810*/  STL [R1+0x171c], R30 ;  /* 0x00171c1e01007387 */ /* 0x0003e20000100800 */
[----:B------:R-:W-:Y:S01]  /*6d820*/  IADD3 R28, P3, R28, R29, RZ ;  /* 0x0000001d1c1c7210 */ /* 0x000fe20007f7e0ff */
[----:B-1----:R-:W-:-:S02]  /*6d830*/  IMAD.MOV.U32 R24, RZ, RZ, R27 ;  /* 0x000000ffff187224 */ /* 0x002fc400078e001b */
[----:B------:R-:W-:Y:S01]  /*6d840*/  IMAD.MOV.U32 R25, RZ, RZ, R30 ;  /* 0x000000ffff197224 */ /* 0x000fe200078e001e */
[----:B------:R-:W-:Y:S01]  /*6d850*/  IADD3 R23, P4, R23, R29, RZ ;  /* 0x0000001d17177210 */ /* 0x000fe20007f9e0ff */
[----:B------:R-:W2:Y:S01]  /*6d860*/  LDL.LU R30, [R1+0x1698] ;  /* 0x00169800011e7983 */ /* 0x000ea20000300800 */
[----:B------:R-:W-:Y:S02]  /*6d870*/  IMAD.X R36, R36, 0x1, R0, P3 ;  /* 0x0000000124247824 */ /* 0x000fe400018e0600 */
[----:B------:R-:W2:Y:S01]  /*6d880*/  LDL.LU R27, [R1+0x1650] ;  /* 0x00165000011b7983 */ /* 0x000ea20000300800 */
[----:B------:R-:W-:Y:S01]  /*6d890*/  IADD3.X R37, R37, R0, RZ, P4, !PT ;  /* 0x0000000025257210 */ /* 0x000fe200027fe4ff */
[----:B------:R-:W-:Y:S04]  /*6d8a0*/  STL [R1+0x1728], R28 ;  /* 0x0017281c01007387 */ /* 0x000fe80000100800 */
[----:B------:R1:W-:Y:S01]  /*6d8b0*/  LDGSTS.E [R22+0xd400], [R24.64], P2 ;  /* 0x0d40000018167fae */ /* 0x0003e20009121844 */
[----:B------:R1:W-:Y:S02]  /*6d8c0*/  STL [R1+0x1724], R36 ;  /* 0x0017242401007387 */ /* 0x0003e40000100800 */
[----:B------:R1:W-:Y:S02]  /*6d8d0*/  STL [R1+0x16d0], R23 ;  /* 0x0016d01701007387 */ /* 0x0003e40000100800 */
[----:B-1----:R-:W-:-:S02]  /*6d8e0*/  IMAD.MOV.U32 R25, RZ, RZ, R36 ;  /* 0x000000ffff197224 */ /* 0x002fc400078e0024 */
[----:B------:R-:W-:Y:S01]  /*6d8f0*/  IMAD.MOV.U32 R24, RZ, RZ, R28 ;  /* 0x000000ffff187224 */ /* 0x000fe200078e001c */
[----:B------:R-:W2:Y:S01]  /*6d900*/  LDL.LU R36, [R1+0x1694] ;  /* 0x0016940001247983 */ /* 0x000ea20000300800 */
[----:B------:R-:W-:Y:S02]  /*6d910*/  STL [R1+0x16cc], R37 ;  /* 0x0016cc2501007387 */ /* 0x000fe40000100800 */
[----:B------:R-:W2:Y:S01]  /*6d920*/  LDL.LU R28, [R1+0x164c] ;  /* 0x00164c00011c7983 */ /* 0x000ea20000300800 */
[----:B------:R-:W-:Y:S01]  /*6d930*/  ISETP.GT.AND P1, PT, R3, 0x39, PT ;  /* 0x000000390300780c */ /* 0x000fe20003f24270 */
[----:B------:R1:W-:Y:S04]  /*6d940*/  LDGSTS.E [R22+0xd600], [R24.64], P2 ;  /* 0x0d60000018167fae */ /* 0x0003e80009121844 */
[----:B------:R-:W2:Y:S01]  /*6d950*/  LDL.LU R38, [R1+0x1658] ;  /* 0x0016580001267983 */ /* 0x000ea20000300800 */
[----:B------:R-:W-:-:S04]  /*6d960*/  SEL R20, RZ, 0x4, !P1 ;  /* 0x00000004ff147807 */ /* 0x000fc80004800000 */
[----:B------:R-:W-:-:S04]  /*6d970*/  SEL R20, R20, RZ, !P0 ;  /* 0x000000ff14147207 */ /* 0x000fc80004000000 */
[----:B------:R-:W-:Y:S01]  /*6d980*/  ISETP.NE.U32.AND P1, PT, R20, RZ, PT ;  /* 0x000000ff1400720c */ /* 0x000fe20003f25070 */
[----:B-1----:R-:W-:Y:S01]  /*6d990*/  IMAD.MOV.U32 R24, RZ, RZ, R23 ;  /* 0x000000ffff187224 */ /* 0x002fe200078e0017 */
[----:B------:R-:W-:Y:S01]  /*6d9a0*/  MOV R25, R37 ;  /* 0x0000002500197202 */ /* 0x000fe20000000f00 */
[----:B------:R-:W2:Y:S01]  /*6d9b0*/  LDL.LU R23, [R1+0x1610] ;  /* 0x0016100001177983 */ /* 0x000ea20000300800 */
[----:B------:R-:W-:-:S04]  /*6d9c0*/  ISETP.GT.AND P2, PT, R3, 0x3d, PT ;  /* 0x0000003d0300780c */ /* 0x000fc80003f44270 */
[----:B------:R-:W-:-:S05]  /*6d9d0*/  SEL R20, RZ, 0x4, !P2 ;  /* 0x00000004ff147807 */ /* 0x000fca0005000000 */
[----:B------:R1:W-:Y:S01]  /*6d9e0*/  LDGSTS.E [R22+0xe400], [R24.64], P1 ;  /* 0x0e40000018167fae */ /* 0x0003e20008921844 */
[----:B------:R-:W-:-:S04]  /*6d9f0*/  SEL R20, R20, RZ, !P0 ;  /* 0x000000ff14147207 */ /* 0x000fc80004000000 */
[----:B------:R-:W-:Y:S02]  /*6da00*/  ISETP.NE.U32.AND P2, PT, R20, RZ, PT ;  /* 0x000000ff1400720c */ /* 0x000fe40003f45070 */
[----:B----4-:R-:W-:-:S05]  /*6da10*/  IADD3 R34, P3, R34, R29, RZ ;  /* 0x0000001d22227210 */ /* 0x010fca0007f7e0ff */
[----:B------:R-:W-:Y:S01]  /*6da20*/  IMAD.X R35, R35, 0x1, R0, P3 ;  /* 0x0000000123237824 */ /* 0x000fe200018e0600 */
[----:B---3--:R-:W-:Y:S01]  /*6da30*/  IADD3 R26, P4, R26, R29, RZ ;  /* 0x0000001d1a1a7210 */ /* 0x008fe20007f9e0ff */
[----:B------:R3:W-:Y:S03]  /*6da40*/  STL [R1+0x16d8], R34 ;  /* 0x0016d82201007387 */ /* 0x0007e60000100800 */
[----:B------:R4:W-:Y:S02]  /*6da50*/  STL [R1+0x16d4], R35 ;  /* 0x0016d42301007387 */ /* 0x0009e40000100800 */
[----:B-1----:R-:W-:Y:S01]  /*6da60*/  IMAD.MOV.U32 R24, RZ, RZ, R34 ;  /* 0x000000ffff187224 */ /* 0x002fe200078e0022 */
[----:B------:R-:W-:Y:S01]  /*6da70*/  MOV R25, R35 ;  /* 0x0000002300197202 */ /* 0x000fe20000000f00 */
[----:B--2---:R-:W-:Y:S01]  /*6da80*/  IMAD.X R31, R31, 0x1, R0, P4 ;  /* 0x000000011f1f7824 */ /* 0x004fe200020e0600 */
[----:B------:R-:W-:Y:S01]  /*6da90*/  STL [R1+0x1690], R26 ;  /* 0x0016901a01007387 */ /* 0x000fe20000100800 */
        /* <DEDUP_REMOVED lines=41> */
[----:B--2---:R-:W-:-:S05]  /*6dd30*/  IMAD.X R39, R39, 0x1, R0, P3 ;  /* 0x0000000127277824 */ /* 0x004fca00018e0600 */
[----:B------:R-:W-:Y:S01]  /*6dd40*/  MOV R25, R39 ;  /* 0x0000002700197202 */ /* 0x000fe20000000f00 */
[----:B---3--:R-:W-:Y:S01]  /*6dd50*/  IMAD.X R34, R34, 0x1, R0, P4 ;  /* 0x0000000122227824 */ /* 0x008fe200020e0600 */
[----:B------:R-:W-:Y:S04]  /*6dd60*/  STL [R1+0x1654], R39 ;  /* 0x0016542701007387 */ /* 0x000fe80000100800 */
[----:B------:R1:W-:Y:S01]  /*6dd70*/  LDGSTS.E [R22+0x10600], [R24.64], P1 ;  /* 0x1060000018167fae */ /* 0x0003e20008921844 */
[----:B------:R-:W-:Y:S01]  /*6dd80*/  ISETP.GT.AND P1, PT, R3, 0x49, PT ;  /* 0x000000490300780c */ /* 0x000fe20003f24270 */
[----:B------:R-:W-:Y:S01]  /*6dd90*/  STL [R1+0x1610], R23 ;  /* 0x0016101701007387 */ /* 0x000fe20000100800 */
[-C--:B----4-:R-:W-:Y:S01]  /*6dda0*/  IADD3 R31, P3, R31, R29.reuse, RZ ;  /* 0x0000001d1f1f7210 */ /* 0x090fe20007f7e0ff */
[----:B------:R2:W-:Y:S01]  /*6ddb0*/  STL [R1+0x160c], R34 ;  /* 0x00160c2201007387 */ /* 0x0005e20000100800 */
[----:B------:R-:W-:Y:S01]  /*6ddc0*/  IADD3 R26, P4, R26, R29, RZ ;  /* 0x0000001d1a1a7210 */ /* 0x000fe20007f9e0ff */
[----:B-1----:R-:W-:-:S02]  /*6ddd0*/  IMAD.MOV.U32 R24, RZ, RZ, R23 ;  /* 0x000000ffff187224 */ /* 0x002fc400078e0017 */
[----:B------:R-:W-:Y:S02]  /*6dde0*/  IMAD.MOV.U32 R25, RZ, RZ, R34 ;  /* 0x000000ffff197224 */ /* 0x000fe400078e0022 */
[----:B------:R-:W-:Y:S01]  /*6ddf0*/  IMAD.X R35, R35, 0x1, R0, P3 ;  /* 0x0000000123237824 */ /* 0x000fe200018e0600 */
[----:B------:R-:W-:Y:S01]  /*6de00*/  SEL R20, RZ, 0x4, !P1 ;  /* 0x00000004ff147807 */ /* 0x000fe20004800000 */
[----:B--2---:R-:W2:Y:S01]  /*6de10*/  LDL.LU R34, [R1+0x13a0] ;  /* 0x0013a00001227983 */ /* 0x004ea20000300800 */
[----:B------:R-:W3:Y:S02]  /*6de20*/  LDL.LU R23, [R1+0x13d8] ;  /* 0x0013d80001177983 */ /* 0x000ee40000300800 */
[----:B------:R-:W-:Y:S01]  /*6de30*/  STL [R1+0x1618], R31 ;  /* 0x0016181f01007387 */ /* 0x000fe20000100800 */
[----:B------:R1:W-:Y:S01]  /*6de40*/  LDGSTS.E [R22+0x11400], [R24.64], P2 ;  /* 0x1140000018167fae */ /* 0x0003e20009121844 */
[----:B------:R4:W-:Y:S02]  /*6de50*/  STL [R1+0x1614], R35 ;  /* 0x0016142301007387 */ /* 0x0009e40000100800 */
[----:B------:R1:W-:Y:S01]  /*6de60*/  STL [R1+0x15d0], R26 ;  /* 0x0015d01a01007387 */ /* 0x0003e20000100800 */
[----:B------:R-:W-:-:S02]  /*6de70*/  SEL R20, R20, RZ, !P0 ;  /* 0x000000ff14147207 */ /* 0x000fc40004000000 */
[----:B------:R-:W-:Y:S02]  /*6de80*/  IADD3.X R37, R37, R0, RZ, P4, !PT ;  /* 0x0000000025257210 */ /* 0x000fe400027fe4ff */
[----:B------:R-:W-:Y:S01]  /*6de90*/  ISETP.NE.U32.AND P1, PT, R20, RZ, PT ;  /* 0x000000ff1400720c */ /* 0x000fe20003f25070 */
[----:B-1----:R-:W-:Y:S02]  /*6dea0*/  IMAD.MOV.U32 R25, RZ, RZ, R35 ;  /* 0x000000ffff197224 */ /* 0x002fe400078e0023 */
[----:B----4-:R-:W4:Y:S01]  /*6deb0*/  LDL.LU R35, [R1+0x139c] ;  /* 0x00139c0001237983 */ /* 0x010f220000300800 */
[----:B------:R-:W-:Y:S02]  /*6dec0*/  IMAD.MOV.U32 R24, RZ, RZ, R31 ;  /* 0x000000ffff187224 */ /* 0x000fe400078e001f */
[----:B------:R-:W-:Y:S02]  /*6ded0*/  STL [R1+0x15cc], R37 ;  /* 0x0015cc2501007387 */ /* 0x000fe40000100800 */
[----:B------:R-:W4:Y:S01]  /*6dee0*/  LDL.LU R31, [R1+0x13d4] ;  /* 0x0013d400011f7983 */ /* 0x000f220000300800 */
[----:B------:R-:W4:Y:S04]  /*6def0*/  LDL.LU R38, [R1+0x13e0] ;  /* 0x0013e00001267983 */ /* 0x000f280000300800 */
[----:B------:R1:W-:Y:S02]  /*6df00*/  LDGSTS.E [R22+0x11600], [R24.64], P2 ;  /* 0x1160000018167fae */ /* 0x0003e40009121844 */
[----:B-1----:R-:W-:Y:S01]  /*6df10*/  IMAD.MOV.U32 R24, RZ, RZ, R26 ;  /* 0x000000ffff187224 */ /* 0x002fe200078e001a */
[----:B------:R-:W-:Y:S01]  /*6df20*/  MOV R25, R37 ;  /* 0x0000002500197202 */ /* 0x000fe20000000f00 */
[----:B------:R-:W4:Y:S04]  /*6df30*/  LDL.LU R26, [R1+0x1418] ;  /* 0x00141800011a7983 */ /* 0x000f280000300800 */
[----:B------:R1:W-:Y:S01]  /*6df40*/  LDGSTS.E [R22+0x12400], [R24.64], P1 ;  /* 0x1240000018167fae */ /* 0x0003e20008921844 */
[----:B------:R-:W-:-:S05]  /*6df50*/  IADD3 R30, P3, R30, R29, RZ ;  /* 0x0000001d1e1e7210 */ /* 0x000fca0007f7e0ff */
[----:B------:R-:W-:Y:S01]  /*6df60*/  IMAD.X R36, R36, 0x1, R0, P3 ;  /* 0x0000000124247824 */ /* 0x000fe200018e0600 */
[----:B------:R-:W-:Y:S01]  /*6df70*/  IADD3 R27, P4, R27, R29, RZ ;  /* 0x0000001d1b1b7210 */ /* 0x000fe20007f9e0ff */
[----:B------:R1:W-:Y:S03]  /*6df80*/  STL [R1+0x15d8], R30 ;  /* 0x0015d81e01007387 */ /* 0x0003e60000100800 */
[----:B------:R1:W-:Y:S02]  /*6df90*/  STL [R1+0x15d4], R36 ;  /* 0x0015d42401007387 */ /* 0x0003e40000100800 */
[----:B-1----:R-:W-:Y:S01]  /*6dfa0*/  IMAD.MOV.U32 R24, RZ, RZ, R30 ;  /* 0x000000ffff187224 */ /* 0x002fe200078e001e */
[----:B------:R-:W-:Y:S01]  /*6dfb0*/  MOV R25, R36 ;  /* 0x0000002400197202 */ /* 0x000fe20000000f00 */
[----:B------:R-:W-:Y:S01]  /*6dfc0*/  IMAD.X R28, R28, 0x1, R0, P4 ;  /* 0x000000011c1c7824 */ /* 0x000fe200020e0600 */
[----:B------:R1:W-:Y:S01]  /*6dfd0*/  STL [R1+0x1398], R27 ;  /* 0x0013981b01007387 */ /* 0x0003e20000100800 */
        /* <DEDUP_REMOVED lines=21> */
[----:B-1----:R-:W-:Y:S01]  /*6e130*/  IMAD.MOV.U32 R24, RZ, RZ, R34 ;  /* 0x000000ffff187224 */ /* 0x002fe200078e0022 */
[----:B------:R-:W-:Y:S01]  /*6e140*/  STL [R1+0x13a0], R34 ;  /* 0x0013a02201007387 */ /* 0x000fe20000100800 */
[----:B----4-:R-:W-:-:S04]  /*6e150*/  IMAD.X R35, R35, 0x1, R0, P3 ;  /* 0x0000000123237824 */ /* 0x010fc800018e0600 */
[----:B------:R-:W-:Y:S01]  /*6e160*/  IMAD.MOV.U32 R25, RZ, RZ, R35 ;  /* 0x000000ffff197224 */ /* 0x000fe200078e0023 */
[----:B------:R-:W-:Y:S01]  /*6e170*/  IADD3.X R31, R31, R0, RZ, P4, !PT ;  /* 0x000000001f1f7210 */ /* 0x000fe200027fe4ff */
[----:B------:R1:W-:Y:S04]  /*6e180*/  STL [R1+0x139c], R35 ;  /* 0x00139c2301007387 */ /* 0x0003e80000100800 */
[----:B------:R2:W-:Y:S01]  /*6e190*/  LDGSTS.E [R22+0x13600], [R24.64], P2 ;  /* 0x1360000018167fae */ /* 0x0005e20009121844 */
[----:B------:R-:W-:Y:S01]  /*6e1a0*/  ISETP.GT.AND P2, PT, R3, 0x55, PT ;  /* 0x000000550300780c */ /* 0x000fe20003f44270 */
[----:B------:R-:W-:Y:S02]  /*6e1b0*/  STL [R1+0x13d8], R23 ;  /* 0x0013d81701007387 */ /* 0x000fe40000100800 */
[----:B------:R3:W-:Y:S01]  /*6e1c0*/  STL [R1+0x13d4], R31 ;  /* 0x0013d41f01007387 */ /* 0x0007e20000100800 */
[----:B------:R-:W-:-:S02]  /*6e1d0*/  IADD3 R38, P3, R38, R29, RZ ;  /* 0x0000001d26267210 */ /* 0x000fc40007f7e0ff */
[----:B------:R-:W-:Y:S01]  /*6e1e0*/  SEL R20, RZ, 0x4, !P2 ;  /* 0x00000004ff147807 */ /* 0x000fe20005000000 */
[----:B-1----:R-:W4:Y:S01]  /*6e1f0*/  LDL.LU R35, [R1+0x145c] ;  /* 0x00145c0001237983 */ /* 0x002f220000300800 */
[----:B------:R-:W4:Y:S02]  /*6e200*/  LDL.LU R34, [R1+0x1460] ;  /* 0x0014600001227983 */ /* 0x000f240000300800 */
[----:B------:R-:W-:Y:S01]  /*6e210*/  SEL R20, R20, RZ, !P0 ;  /* 0x000000ff14147207 */ /* 0x000fe20004000000 */
[----:B--2---:R-:W-:Y:S01]  /*6e220*/  IMAD.MOV.U32 R24, RZ, RZ, R23 ;  /* 0x000000ffff187224 */ /* 0x004fe200078e0017 */
[----:B------:R-:W-:Y:S02]  /*6e230*/  MOV R25, R31 ;  /* 0x0000001f00197202 */ /* 0x000fe40000000f00 */
[----:B------:R-:W-:Y:S01]  /*6e240*/  IADD3 R26, P4, R26, R29, RZ ;  /* 0x0000001d1a1a7210 */ /* 0x000fe20007f9e0ff */
[----:B---3--:R-:W3:Y:S01]  /*6e250*/  LDL.LU R31, [R1+0x1494] ;  /* 0x00149400011f7983 */ /* 0x008ee20000300800 */
[----:B------:R-:W3:Y:S01]  /*6e260*/  LDL.LU R23, [R1+0x1498] ;  /* 0x0014980001177983 */ /* 0x000ee20000300800 */
[----:B------:R-:W-:-:S02]  /*6e270*/  ISETP.NE.U32.AND P2, PT, R20, RZ, PT ;  /* 0x000000ff1400720c */ /* 0x000fc40003f45070 */
[----:B------:R1:W-:Y:S01]  /*6e280*/  LDGSTS.E [R22+0x14400], [R24.64], P1 ;  /* 0x1440000018167fae */ /* 0x0003e20008921844 */
[----:B------:R-:W-:Y:S02]  /*6e290*/  STL [R1+0x13e0], R38 ;  /* 0x0013e02601007387 */ /* 0x000fe40000100800 */
[----:B------:R-:W-:Y:S02]  /*6e2a0*/  IMAD.X R39, R39, 0x1, R0, P3 ;  /* 0x0000000127277824 */ /* 0x000fe400018e0600 */
[----:B-1----:R-:W-:Y:S02]  /*6e2b0*/  IMAD.MOV.U32 R24, RZ, RZ, R38 ;  /* 0x000000ffff187224 */ /* 0x002fe400078e0026 */
[----:B------:R-:W-:Y:S01]  /*6e2c0*/  IMAD.X R30, R30, 0x1, R0, P4 ;  /* 0x000000011e1e7824 */ /* 0x000fe200020e0600 */
[----:B------:R-:W-:Y:S01]  /*6e2d0*/  MOV R25, R39 ;  /* 0x0000002700197202 */ /* 0x000fe20000000f00 */
        /* <DEDUP_REMOVED lines=8> */
[----:B------:R-:W-:Y:S02]  /*6e360*/  IMAD.MOV.U32 R25, RZ, RZ, R30 ;  /* 0x000000ffff197224 */ /* 0x000fe400078e001e */
[----:B------:R-:W3:Y:S01]  /*6e370*/  LDL.LU R30, [R1+0x14a0] ;  /* 0x0014a000011e7983 */ /* 0x000ee20000300800 */
[----:B------:R-:W3:Y:S02]  /*6e380*/  LDL.LU R26, [R1+0x14d8] ;  /* 0x0014d800011a7983 */ /* 0x000ee40000300800 */
[----:B------:R-:W-:Y:S01]  /*6e390*/  STL [R1+0x1420], R27 ;  /* 0x0014201b01007387 */ /* 0x000fe20000100800 */
[----:B------:R1:W-:Y:S01]  /*6e3a0*/  LDGSTS.E [R22+0x15400], [R24.64], P2 ;  /* 0x1540000018167fae */ /* 0x0003e20009121844 */
[----:B------:R-:W-:Y:S01]  /*6e3b0*/  IADD3.X R37, R37, R0, RZ, P4, !PT ;  /* 0x0000000025257210 */ /* 0x000fe200027fe4ff */
[----:B------:R1:W-:Y:S02]  /*6e3c0*/  STL [R1+0x141c], R36 ;  /* 0x00141c2401007387 */ /* 0x0003e40000100800 */
[----:B------:R1:W-:Y:S02]  /*6e3d0*/  STL [R1+0x1458], R28 ;  /* 0x0014581c01007387 */ /* 0x0003e40000100800 */
[----:B-1----:R-:W-:-:S02]  /*6e3e0*/  IMAD.MOV.U32 R25, RZ, RZ, R36 ;  /* 0x000000ffff197224 */ /* 0x002fc400078e0024 */
[----:B------:R-:W3:Y:S01]  /*6e3f0*/  LDL.LU R36, [R1+0x149c] ;  /* 0x00149c0001247983 */ /* 0x000ee20000300800 */
[----:B------:R-:W-:Y:S02]  /*6e400*/  IMAD.MOV.U32 R24, RZ, RZ, R27 ;  /* 0x000000ffff187224 */ /* 0x000fe400078e001b */
[----:B------:R-:W-:Y:S02]  /*6e410*/  STL [R1+0x1454], R37 ;  /* 0x0014542501007387 */ /* 0x000fe40000100800 */
[----:B------:R-:W3:Y:S01]  /*6e420*/  LDL.LU R27, [R1+0x14d4] ;  /* 0x0014d400011b7983 */ /* 0x000ee20000300800 */
[----:B------:R-:W-:Y:S01]  /*6e430*/  ISETP.GT.AND P1, PT, R3, 0x59, PT ;  /* 0x000000590300780c */ /* 0x000fe20003f24270 */
[----:B------:R-:W3:Y:S04]  /*6e440*/  LDL.LU R38, [R1+0x14e0] ;  /* 0x0014e00001267983 */ /* 0x000ee80000300800 */
[----:B------:R1:W-:Y:S01]  /*6e450*/  LDGSTS.E [R22+0x15600], [R24.64], P2 ;  /* 0x1560000018167fae */ /* 0x0003e20009121844 */
[----:B------:R-:W-:-:S04]  /*6e460*/  SEL R20, RZ, 0x4, !P1 ;  /* 0x00000004ff147807 */ /* 0x000fc80004800000 */
[----:B------:R-:W-:Y:S02]  /*6e470*/  SEL R20, R20, RZ, !P0 ;  /* 0x000000ff14147207 */ /* 0x000fe40004000000 */
[----:B------:R-:W-:Y:S02]  /*6e480*/  ISETP.GT.AND P2, PT, R3, 0x5d, PT ;  /* 0x0000005d0300780c */ /* 0x000fe40003f44270 */
[----:B------:R-:W-:Y:S02]  /*6e490*/  ISETP.NE.U32.AND P1, PT, R20, RZ, PT ;  /* 0x000000ff1400720c */ /* 0x000fe40003f25070 */
[----:B------:R-:W-:Y:S02]  /*6e4a0*/  SEL R20, RZ, 0x4, !P2 ;  /* 0x00000004ff147807 */ /* 0x000fe40005000000 */
[----:B-1----:R-:W-:Y:S01]  /*6e4b0*/  IMAD.MOV.U32 R24, RZ, RZ, R28 ;  /* 0x000000ffff187224 */ /* 0x002fe200078e001c */
[----:B------:R-:W-:Y:S01]  /*6e4c0*/  MOV R25, R37 ;  /* 0x0000002500197202 */ /* 0x000fe20000000f00 */
[----:B------:R-:W3:Y:S01]  /*6e4d0*/  LDL.LU R28, [R1+0x1518] ;  /* 0x00151800011c7983 */ /* 0x000ee20000300800 */
[----:B------:R-:W-:-:S04]  /*6e4e0*/  SEL R20, R20, RZ, !P0 ;  /* 0x000000ff14147207 */ /* 0x000fc80004000000 */
[----:B------:R-:W-:Y:S02]  /*6e4f0*/  ISETP.NE.U32.AND P2, PT, R20, RZ, PT ;  /* 0x000000ff1400720c */ /* 0x000fe40003f45070 */
[----:B------:R1:W-:Y:S01]  /*6e500*/  LDGSTS.E [R22+0x16400], [R24.64], P1 ;  /* 0x1640000018167fae */ /* 0x0003e20008921844 */
[----:B----4-:R-:W-:-:S05]  /*6e510*/  IADD3 R34, P3, R34, R29, RZ ;  /* 0x0000001d22227210 */ /* 0x010fca0007f7e0ff */
[----:B------:R-:W-:Y:S01]  /*6e520*/  IMAD.X R35, R35, 0x1, R0, P3 ;  /* 0x0000000123237824 */ /* 0x000fe200018e0600 */
[----:B---3--:R-:W-:Y:S01]  /*6e530*/  IADD3 R23, P4, R23, R29, RZ ;  /* 0x0000001d17177210 */ /* 0x008fe20007f9e0ff */
[----:B------:R3:W-:Y:S03]  /*6e540*/  STL [R1+0x1460], R34 ;  /* 0x0014602201007387 */ /* 0x0007e60000100800 */
[----:B------:R4:W-:Y:S02]  /*6e550*/  STL [R1+0x145c], R35 ;  /* 0x00145c2301007387 */ /* 0x0009e40000100800 */
[----:B-1----:R-:W-:Y:S01]  /*6e560*/  IMAD.MOV.U32 R24, RZ, RZ, R34 ;  /* 0x000000ffff187224 */ /* 0x002fe200078e0022 */
[----:B------:R-:W-:Y:S01]  /*6e570*/  STL [R1+0x1498], R23 ;  /* 0x0014981701007387 */ /* 0x000fe20000100800 */
[----:B------:R-:W2:Y:S02]  /*6e580*/  LDL.LU R39, [R1+0x14dc] ;  /* 0x0014dc0001277983 */ /* 0x000ea40000300800 */
[----:B---3--:R-:W-:Y:S01]  /*6e590*/  IMAD.X R31, R31, 0x1, R0, P4 ;  /* 0x000000011f1f7824 */ /* 0x008fe200020e0600 */
[----:B------:R-:W-:-:S04]  /*6e5a0*/  MOV R25, R35 ;  /* 0x0000002300197202 */ /* 0x000fc80000000f00 */
[----:B------:R1:W-:Y:S04]  /*6e5b0*/  STL [R1+0x1494], R31 ;  /* 0x0014941f01007387 */ /* 0x0003e80000100800 */
[----:B------:R3:W-:Y:S01]  /*6e5c0*/  LDGSTS.E [R22+0x16600], [R24.64], P1 ;  /* 0x1660000018167fae */ /* 0x0007e20008921844 */
[----:B------:R-:W2:Y:S02]  /*6e5d0*/  LDL.LU R34, [R1+0x1514] ;  /* 0x0015140001227983 */ /* 0x000ea40000300800 */
[----:B----4-:R-:W4:Y:S02]  /*6e5e0*/  LDL.LU R35, [R1+0x151c] ;  /* 0x00151c0001237983 */ /* 0x010f240000300800 */
[----:B---3--:R-:W-:Y:S02]  /*6e5f0*/  IMAD.MOV.U32 R24, RZ, RZ, R23 ;  /* 0x000000ffff187224 */ /* 0x008fe400078e0017 */
[----:B------:R-:W-:-:S02]  /*6e600*/  IMAD.MOV.U32 R25, RZ, RZ, R31 ;  /* 0x000000ffff197224 */ /* 0x000fc400078e001f */
[----:B-1----:R-:W3:Y:S04]  /*6e610*/  LDL.LU R31, [R1+0x1520] ;  /* 0x00152000011f7983 */ /* 0x002ee80000300800 */
[----:B------:R1:W-:Y:S01]  /*6e620*/  LDGSTS.E [R22+0x17400], [R24.64], P2 ;  /* 0x1740000018167fae */ /* 0x0003e20009121844 */
[----:B------:R-:W4:Y:S02]  /*6e630*/  LDL.LU R37, [R1+0x1554] ;  /* 0x0015540001257983 */ /* 0x000f240000300800 */
[----:B------:R-:W4:Y:S01]  /*6e640*/  LDL.LU R23, [R1+0x1558] ;  /* 0x0015580001177983 */ /* 0x000f220000300800 */
        /* <DEDUP_REMOVED lines=10> */
[----:B------:R1:W-:Y:S04]  /*6e6f0*/  LDGSTS.E [R22+0x17600], [R24.64], P2 ;  /* 0x1760000018167fae */ /* 0x0003e80009121844 */
[----:B-1----:R-:W4:Y:S01]  /*6e700*/  LDL.LU R36, [R1+0x155c] ;  /* 0x00155c0001247983 */ /* 0x002f220000300800 */
[----:B------:R-:W-:-:S03]  /*6e710*/  IMAD.MOV.U32 R24, RZ, RZ, R26 ;  /* 0x000000ffff187224 */ /* 0x000fc600078e001a */
[----:B------:R-:W4:Y:S01]  /*6e720*/  LDL.LU R26, [R1+0x1560] ;  /* 0x00156000011a7983 */ /* 0x000f220000300800 */
[----:B------:R-:W-:Y:S01]  /*6e730*/  MOV R25, R27 ;  /* 0x0000001b00197202 */ /* 0x000fe20000000f00 */
[----:B------:R-:W4:Y:S02]  /*6e740*/  LDL.LU R30, [R1+0x1594] ;  /* 0x00159400011e7983 */ /* 0x000f240000300800 */
        /* <DEDUP_REMOVED lines=16> */
[----:B------:R-:W-:-:S04]  /*6e850*/  IMAD.X R34, R34, 0x1, R0, P4 ;  /* 0x0000000122227824 */ /* 0x000fc800020e0600 */
[----:B------:R1:W-:Y:S01]  /*6e860*/  LDGSTS.E [R22+0x18600], [R24.64], P1 ;  /* 0x1860000018167fae */ /* 0x0003e20008921844 */
[----:B------:R-:W-:-:S03]  /*6e870*/  ISETP.GT.AND P1, PT, R3, 0x69, PT ;  /* 0x000000690300780c */ /* 0x000fc60003f24270 */
[----:B------:R-:W-:Y:S01]  /*6e880*/  STL [R1+0x14dc], R39 ;  /* 0x0014dc2701007387 */ /* 0x000fe20000100800 */
[----:B------:R-:W-:Y:S02]  /*6e890*/  STL [R1+0x1518], R28 ;  /* 0x0015181c01007387 */ /* 0x000fe40000100800 */
[----:B------:R2:W-:Y:S01]  /*6e8a0*/  STL [R1+0x1514], R34 ;  /* 0x0015142201007387 */ /* 0x0005e20000100800 */
[----:B------:R-:W-:Y:S02]  /*6e8b0*/  SEL R20, RZ, 0x4, !P1 ;  /* 0x00000004ff147807 */ /* 0x000fe40004800000 */
[-C--:B---3--:R-:W-:Y:S01]  /*6e8c0*/  IADD3 R31, P3, R31, R29.reuse, RZ ;  /* 0x0000001d1f1f7210 */ /* 0x088fe20007f7e0ff */
[----:B-1----:R-:W-:Y:S02]  /*6e8d0*/  IMAD.MOV.U32 R24, RZ, RZ, R28 ;  /* 0x000000ffff187224 */ /* 0x002fe400078e001c */
[----:B------:R-:W-:Y:S01]  /*6e8e0*/  IMAD.MOV.U32 R25, RZ, RZ, R34 ;  /* 0x000000ffff197224 */ /* 0x000fe200078e0022 */
[----:B----4-:R-:W-:Y:S01]  /*6e8f0*/  IADD3 R23, P4, R23, R29, RZ ;  /* 0x0000001d17177210 */ /* 0x010fe20007f9e0ff */
[----:B--2---:R-:W2:Y:S01]  /*6e900*/  LDL.LU R34, [R1+0x15a0] ;  /* 0x0015a00001227983 */ /* 0x004ea20000300800 */
[----:B------:R-:W-:-:S02]  /*6e910*/  IMAD.X R35, R35, 0x1, R0, P3 ;  /* 0x0000000123237824 */ /* 0x000fc400018e0600 */
[----:B------:R-:W3:Y:S02]  /*6e920*/  LDL.LU R28, [R1+0x1350] ;  /* 0x00135000011c7983 */ /* 0x000ee40000300800 */
[----:B------:R-:W-:Y:S01]  /*6e930*/  STL [R1+0x1520], R31 ;  /* 0x0015201f01007387 */ /* 0x000fe20000100800 */
[----:B------:R1:W-:Y:S01]  /*6e940*/  LDGSTS.E [R22+0x19400], [R24.64], P2 ;  /* 0x1940000018167fae */ /* 0x0003e20009121844 */
[----:B------:R-:W-:-:S03]  /*6e950*/  SEL R20, R20, RZ, !P0 ;  /* 0x000000ff14147207 */ /* 0x000fc60004000000 */
[----:B------:R4:W-:Y:S01]  /*6e960*/  STL [R1+0x151c], R35 ;  /* 0x00151c2301007387 */ /* 0x0009e20000100800 */
[----:B------:R-:W-:Y:S01]  /*6e970*/  IADD3.X R37, R37, R0, RZ, P4, !PT ;  /* 0x0000000025257210 */ /* 0x000fe200027fe4ff */
[----:B------:R4:W-:Y:S01]  /*6e980*/  STL [R1+0x1558], R23 ;  /* 0x0015581701007387 */ /* 0x0009e20000100800 */
[----:B------:R-:W-:Y:S01]  /*6e990*/  ISETP.NE.U32.AND P1, PT, R20, RZ, PT ;  /* 0x000000ff1400720c */ /* 0x000fe20003f25070 */
[----:B-1----:R-:W-:Y:S02]  /*6e9a0*/  IMAD.MOV.U32 R25, RZ, RZ, R35 ;  /* 0x000000ffff197224 */ /* 0x002fe400078e0023 */
[----:B------:R-:W-:Y:S01]  /*6e9b0*/  IMAD.MOV.U32 R24, RZ, RZ, R31 ;  /* 0x000000ffff187224 */ /* 0x000fe200078e001f */
[----:B----4-:R-:W4:Y:S01]  /*6e9c0*/  LDL.LU R35, [R1+0x159c] ;  /* 0x00159c0001237983 */ /* 0x010f220000300800 */
[----:B------:R-:W-:Y:S02]  /*6e9d0*/  STL [R1+0x1554], R37 ;  /* 0x0015542501007387 */ /* 0x000fe40000100800 */
[----:B------:R-:W4:Y:S02]  /*6e9e0*/  LDL.LU R31, [R1+0x134c] ;  /* 0x00134c00011f7983 */ /* 0x000f240000300800 */
[----:B------:R-:W4:Y:S01]  /*6e9f0*/  LDL.LU R38, [R1+0x1358] ;  /* 0x0013580001267983 */ /* 0x000f220000300800 */
[----:B------:R1:W-:Y:S02]  /*6ea00*/  LDGSTS.E [R22+0x19600], [R24.64], P2 ;  /* 0x1960000018167fae */ /* 0x0003e40009121844 */
[----:B-1----:R-:W-:-:S02]  /*6ea10*/  IMAD.MOV.U32 R24, RZ, RZ, R23 ;  /* 0x000000ffff187224 */ /* 0x002fc400078e0017 */
[----:B------:R-:W4:Y:S01]  /*6ea20*/  LDL.LU R23, [R1+0x1310] ;  /* 0x0013100001177983 */ /* 0x000f220000300800 */
[----:B------:R-:W-:-:S05]  /*6ea30*/  MOV R25, R37 ;  /* 0x0000002500197202 */ /* 0x000fca0000000f00 */
[----:B------:R1:W-:Y:S01]  /*6ea40*/  LDGSTS.E [R22+0x1a400], [R24.64], P1 ;  /* 0x1a40000018167fae */ /* 0x0003e20008921844 */
[-C--:B------:R-:W-:Y:S02]  /*6ea50*/  IADD3 R26, P3, R26, R29.reuse, RZ ;  /* 0x0000001d1a1a7210 */ /* 0x080fe40007f7e0ff */
[----:B------:R-:W-:-:S03]  /*6ea60*/  IADD3 R27, P4, R27, R29, RZ ;  /* 0x0000001d1b1b7210 */ /* 0x000fc60007f9e0ff */
[--C-:B------:R-:W-:Y:S01]  /*6ea70*/  IMAD.X R36, R36, 0x1, R0.reuse, P3 ;  /* 0x0000000124247824 */ /* 0x100fe200018e0600 */
[----:B------:R1:W-:Y:S01]  /*6ea80*/  STL [R1+0x1560], R26 ;  /* 0x0015601a01007387 */ /* 0x0003e20000100800 */
[----:B------:R-:W-:-:S03]  /*6ea90*/  IMAD.X R30, R30, 0x1, R0, P4 ;  /* 0x000000011e1e7824 */ /* 0x000fc600020e0600 */
[----:B------:R1:W-:Y:S01]  /*6eaa0*/  STL [R1+0x155c], R36 ;  /* 0x00155c2401007387 */ /* 0x0003e20000100800 */
[----:B------:R-:W-:Y:S02]  /*6eab0*/  STL [R1+0x1598], R27 ;  /* 0x0015981b01007387 */ /* 0x000fe40000100800 */
[----:B------:R-:W4:Y:S02]  /*6eac0*/  LDL.LU R39, [R1+0x1354] ;  /* 0x0013540001277983 */ /* 0x000f240000300800 */
[----:B-1----:R-:W-:Y:S01]  /*6ead0*/  IMAD.MOV.U32 R24, RZ, RZ, R26 ;  /* 0x000000ffff187224 */ /* 0x002fe200078e001a */
[----:B------:R1:W-:Y:S01]  /*6eae0*/  STL [R1+0x1594], R30 ;  /* 0x0015941e01007387 */ /* 0x0003e20000100800 */
[----:B------:R-:W4:Y:S01]  /*6eaf0*/  LDL.LU R26, [R1+0x130c] ;  /* 0x00130c00011a7983 */ /* 0x000f220000300800 */
[----:B------:R-:W-:Y:S01]  /*6eb00*/  MOV R25, R36 ;  /* 0x0000002400197202 */ /* 0x000fe20000000f00 */
[----:B------:R-:W4:Y:S01]  /*6eb10*/  LDL.LU R37, [R1+0x1314] ;  /* 0x0013140001257983 */ /* 0x000f220000300800 */
[----:B------:R-:W4:Y:S04]  /*6eb20*/  LDL.LU R36, [R1+0x1318] ;  /* 0x0013180001247983 */ /* 0x000f280000300800 */
[----:B------:R1:W-:Y:S01]  /*6eb30*/  LDGSTS.E [R22+0x1a600], [R24.64], P1 ;  /* 0x1a60000018167fae */ /* 0x0003e20008921844 */
[----:B------:R-:W-:-:S04]  /*6eb40*/  ISETP.GT.AND P2, PT, R3, 0x6d, PT ;  /* 0x0000006d0300780c */ /* 0x000fc80003f44270 */
[----:B------:R-:W-:Y:S01]  /*6eb50*/  SEL R20, RZ, 0x4, !P2 ;  /* 0x00000004ff147807 */ /* 0x000fe20005000000 */
[----:B-1----:R-:W-:Y:S02]  /*6eb60*/  IMAD.MOV.U32 R25, RZ, RZ, R30 ;  /* 0x000000ffff197224 */ /* 0x002fe400078e001e */
[----:B------:R-:W-:Y:S01]  /*6eb70*/  IMAD.MOV.U32 R24, RZ, RZ, R27 ;  /* 0x000000ffff187224 */ /* 0x000fe200078e001b */
[----:B------:R-:W4:Y:S01]  /*6eb80*/  LDL.LU R30, [R1+0x12cc] ;  /* 0x0012cc00011e7983 */ /* 0x000f220000300800 */
[----:B------:R-:W4:Y:S01]  /*6eb90*/  LDL.LU R27, [R1+0x12d0] ;  /* 0x0012d000011b7983 */ /* 0x000f220000300800 */
[----:B------:R-:W-:Y:S02]  /*6eba0*/  SEL R20, R20, RZ, !P0 ;  /* 0x000000ff14147207 */ /* 0x000fe40004000000 */
[----:B------:R-:W-:Y:S02]  /*6ebb0*/  ISETP.GT.AND P1, PT, R3, 0x71, PT ;  /* 0x000000710300780c */ /* 0x000fe40003f24270 */
[----:B------:R-:W-:-:S02]  /*6ebc0*/  ISETP.NE.U32.AND P2, PT, R20, RZ, PT ;  /* 0x000000ff1400720c */ /* 0x000fc40003f45070 */
[----:B------:R-:W-:-:S04]  /*6ebd0*/  SEL R20, RZ, 0x4, !P1 ;  /* 0x00000004ff147807 */ /* 0x000fc80004800000 */
[----:B------:R-:W-:-:S04]  /*6ebe0*/  SEL R20, R20, RZ, !P0 ;  /* 0x000000ff14147207 */ /* 0x000fc80004000000 */
[----:B------:R-:W-:-:S03]  /*6ebf0*/  ISETP.NE.U32.AND P1, PT, R20, RZ, PT ;  /* 0x000000ff1400720c */ /* 0x000fc60003f25070 */
[----:B------:R1:W-:Y:S01]  /*6ec00*/  LDGSTS.E [R22+0x1b400], [R24.64], P2 ;  /* 0x1b40000018167fae */ /* 0x0003e20009121844 */
[-C--:B--2---:R-:W-:Y:S02]  /*6ec10*/  IADD3 R34, P3, R34, R29.reuse, RZ ;  /* 0x0000001d22227210 */ /* 0x084fe40007f7e0ff */
[----:B---3--:R-:W-:-:S03]  /*6ec20*/  IADD3 R28, P4, R28, R29, RZ ;  /* 0x0000001d1c1c7210 */ /* 0x008fc60007f9e0ff */
[----:B-1----:R-:W-:Y:S01]  /*6ec30*/  IMAD.MOV.U32 R24, RZ, RZ, R34 ;  /* 0x000000ffff187224 */ /* 0x002fe200078e0022 */
[----:B------:R-:W-:Y:S01]  /*6ec40*/  STL [R1+0x15a0], R34 ;  /* 0x0015a02201007387 */ /* 0x000fe20000100800 */
[----:B----4-:R-:W-:Y:S01]  /*6ec50*/  IMAD.X R35, R35, 0x1, R0, P3 ;  /* 0x0000000123237824 */ /* 0x010fe200018e0600 */
[----:B------:R-:W-:-:S03]  /*6ec60*/  IADD3.X R31, R31, R0, RZ, P4, !PT ;  /* 0x000000001f1f7210 */ /* 0x000fc600027fe4ff */
[----:B------:R-:W-:Y:S01]  /*6ec70*/  IMAD.MOV.U32 R25, RZ, RZ, R35 ;  /* 0x000000ffff197224 */ /* 0x000fe200078e0023 */
[----:B------:R-:W-:Y:S01]  /*6ec80*/  IADD3 R38, P3, R38, R29, RZ ;  /* 0x0000001d26267210 */ /* 0x000fe20007f7e0ff */
[----:B------:R1:W-:Y:S04]  /*6ec90*/  STL [R1+0x159c], R35 ;  /* 0x00159c2301007387 */ /* 0x0003e80000100800 */
[----:B------:R2:W-:Y:S01]  /*6eca0*/  LDGSTS.E [R22+0x1b600], [R24.64], P2 ;  /* 0x1b60000018167fae */ /* 0x0005e20009121844 */
[----:B------:R3:W-:Y:S02]  /*6ecb0*/  STL [R1+0x1350], R28 ;  /* 0x0013501c01007387 */ /* 0x0007e40000100800 */
[----:B------:R2:W-:Y:S01]  /*6ecc0*/  STL [R1+0x134c], R31 ;  /* 0x00134c1f01007387 */ /* 0x0005e20000100800 */
[----:B-1----:R-:W4:Y:S01]  /*6ecd0*/  LDL.LU R35, [R1+0x12d4] ;  /* 0x0012d40001237983 */ /* 0x002f220000300800 */
[----:B--2---:R-:W-:Y:S01]  /*6ece0*/  IMAD.MOV.U32 R24, RZ, RZ, R28 ;  /* 0x000000ffff187224 */ /* 0x004fe200078e001c */
[----:B------:R-:W-:-:S02]  /*6ecf0*/  MOV R25, R31 ;  /* 0x0000001f00197202 */ /* 0x000fc40000000f00 */
[----:B------:R-:W-:Y:S01]  /*6ed00*/  IADD3 R23, P4, R23, R29, RZ ;  /* 0x0000001d17177210 */ /* 0x000fe20007f9e0ff */
[----:B---3--:R-:W2:Y:S04]  /*6ed10*/  LDL.LU R28, [R1+0x12d8] ;  /* 0x0012d800011c7983 */ /* 0x008ea80000300800 */
[----:B------:R1:W-:Y:S01]  /*6ed20*/  LDGSTS.E [R22+0x1c400], [R24.64], P1 ;  /* 0x1c40000018167fae */ /* 0x0003e20008921844 */
[----:B------:R-:W3:Y:S02]  /*6ed30*/  LDL.LU R34, [R1+0x128c] ;  /* 0x00128c0001227983 */ /* 0x000ee40000300800 */
[----:B------:R-:W3:Y:S02]  /*6ed40*/  LDL.LU R31, [R1+0x1290] ;  /* 0x00129000011f7983 */ /* 0x000ee40000300800 */
[----:B------:R-:W-:Y:S02]  /*6ed50*/  STL [R1+0x1358], R38 ;  /* 0x0013582601007387 */ /* 0x000fe40000100800 */
[----:B-1----:R-:W-:-:S02]  /*6ed60*/  IMAD.MOV.U32 R24, RZ, RZ, R38 ;  /* 0x000000ffff187224 */ /* 0x002fc400078e0026 */
[--C-:B------:R-:W-:Y:S02]  /*6ed70*/  IMAD.X R39, R39, 0x1, R0.reuse, P3 ;  /* 0x0000000127277824 */ /* 0x100fe400018e0600 */
[----:B------:R-:W-:-:S03]  /*6ed80*/  IMAD.X R26, R26, 0x1, R0, P4 ;  /* 0x000000011a1a7824 */ /* 0x000fc600020e0600 */
[----:B------:R-:W-:Y:S01]  /*6ed90*/  MOV R25, R39 ;  /* 0x0000002700197202 */ /* 0x000fe20000000f00 */
[----:B------:R-:W-:Y:S01]  /*6eda0*/  STL [R1+0x1354], R39 ;  /* 0x0013542701007387 */ /* 0x000fe20000100800 */
[----:B------:R-:W-:Y:S02]  /*6edb0*/  STL [R1+0x1310], R23 ;  /* 0x0013101701007387 */ /* 0x000fe40000100800 */
[----:B------:R1:W-:Y:S01]  /*6edc0*/  STL [R1+0x130c], R26 ;  /* 0x00130c1a01007387 */ /* 0x0003e20000100800 */
[----:B------:R1:W-:Y:S02]  /*6edd0*/  LDGSTS.E [R22+0x1c600], [R24.64], P1 ;  /* 0x1c60000018167fae */ /* 0x0003e40008921844 */
[----:B-1----:R-:W-:Y:S02]  /*6ede0*/  IMAD.MOV.U32 R25, RZ, RZ, R26 ;  /* 0x000000ffff197224 */ /* 0x002fe400078e001a */
[----:B------:R-:W-:Y:S01]  /*6edf0*/  IMAD.MOV.U32 R24, RZ, RZ, R23 ;  /* 0x000000ffff187224 */ /* 0x000fe200078e0017 */
[----:B------:R-:W4:Y:S01]  /*6ee00*/  LDL.LU R26, [R1+0x1294] ;  /* 0x00129400011a7983 */ /* 0x000f220000300800 */
[----:B------:R-:W4:Y:S01]  /*6ee10*/  LDL.LU R23, [R1+0x1298] ;  /* 0x0012980001177983 */ /* 0x000f220000300800 */
[----:B------:R-:W-:-:S04]  /*6ee20*/  ISETP.GT.AND P2, PT, R3, 0x75, PT ;  /* 0x000000750300780c */ /* 0x000fc80003f44270 */
[----:B------:R-:W-:-:S04]  /*6ee30*/  SEL R20, RZ, 0x4, !P2 ;  /* 0x00000004ff147807 */ /* 0x000fc80005000000 */
[----:B------:R-:W-:-:S04]  /*6ee40*/  SEL R20, R20, RZ, !P0 ;  /* 0x000000ff14147207 */ /* 0x000fc80004000000 */
[----:B------:R-:W-:Y:S02]  /*6ee50*/  ISETP.NE.U32.AND P2, PT, R20, RZ, PT ;  /* 0x000000ff1400720c */ /* 0x000fe40003f45070 */
[-C--:B------:R-:W-:Y:S02]  /*6ee60*/  IADD3 R36, P3, R36, R29.reuse, RZ ;  /* 0x0000001d24247210 */ /* 0x080fe40007f7e0ff */
[----:B------:R-:W-:-:S03]  /*6ee70*/  IADD3 R27, P4, R27, R29, RZ ;  /* 0x0000001d1b1b7210 */ /* 0x000fc60007f9e0ff */
[----:B------:R-:W-:Y:S01]  /*6ee80*/  IMAD.X R37, R37, 0x1, R0, P3 ;  /* 0x0000000125257824 */ /* 0x000fe200018e0600 */
[----:B------:R-:W-:Y:S01]  /*6ee90*/  IADD3.X R30, R30, R0, RZ, P4, !PT ;  /* 0x000000001e1e7210 */ /* 0x000fe200027fe4ff */
[----:B------:R-:W-:Y:S04]  /*6eea0*/  STL [R1+0x1318], R36 ;  /* 0x0013182401007387 */ /* 0x000fe80000100800 */
[----:B------:R1:W-:Y:S01]  /*6eeb0*/  LDGSTS.E [R22+0x1d400], [R24.64], P2 ;  /* 0x1d40000018167fae */ /* 0x0003e20009121844 */
        /* <DEDUP_REMOVED lines=8> */
[----:B------:R-:W4:Y:S01]  /*6ef40*/  LDL.LU R30, [R1+0x1a40] ;  /* 0x001a4000011e7983 */ /* 0x000f220000300800 */
[----:B------:R-:W4:Y:S01]  /*6ef50*/  LDL.LU R27, [R1+0x1a4c] ;  /* 0x001a4c00011b7983 */ /* 0x000f220000300800 */
[----:B------:R-:W-:-:S04]  /*6ef60*/  ISETP.GT.AND P1, PT, R3, 0x79, PT ;  /* 0x000000790300780c */ /* 0x000fc80003f24270 */
[----:B------:R-:W-:Y:S01]  /*6ef70*/  SEL R20, RZ, 0x4, !P1 ;  /* 0x00000004ff147807 */ /* 0x000fe20004800000 */
[----:B------:R-:W1:Y:S03]  /*6ef80*/  S2R R37, SR_TID.X ;  /* 0x0000000000257919 */ /* 0x000e660000002100 */
[----:B------:R-:W-:Y:S02]  /*6ef90*/  SEL R20, R20, RZ, !P0 ;  /* 0x000000ff14147207 */ /* 0x000fe40004000000 */
[----:B------:R-:W-:Y:S02]  /*6efa0*/  ISETP.GT.AND P2, PT, R3, 0x7d, PT ;  /* 0x0000007d0300780c */ /* 0x000fe40003f44270 */
[----:B------:R-:W-:Y:S02]  /*6efb0*/  ISETP.NE.U32.AND P1, PT, R20, RZ, PT ;  /* 0x000000ff1400720c */ /* 0x000fe40003f25070 */
[----:B------:R-:W-:-:S04]  /*6efc0*/  SEL R20, RZ, 0x4, !P2 ;  /* 0x00000004ff147807 */ /* 0x000fc80005000000 */
[----:B------:R-:W-:-:S04]  /*6efd0*/  SEL R20, R20, RZ, !P0 ;  /* 0x000000ff14147207 */ /* 0x000fc80004000000 */
[----:B------:R-:W-:-:S03]  /*6efe0*/  ISETP.NE.U32.AND P2, PT, R20, RZ, PT ;  /* 0x000000ff1400720c */ /* 0x000fc60003f45070 */
[----:B------:R2:W-:Y:S01]  /*6eff0*/  LDGSTS.E [R22+0x1e400], [R24.64], P1 ;  /* 0x1e40000018167fae */ /* 0x0005e20008921844 */
[----:B-1----:R-:W-:Y:S02]  /*6f000*/  LOP3.LUT R36, R37, 0x7f, RZ, 0xc0, !PT ;  /* 0x0000007f25247812 */ /* 0x002fe400078ec0ff */
[-C--:B--2---:R-:W-:Y:S02]  /*6f010*/  IADD3 R28, P3, R28, R29.reuse, RZ ;  /* 0x0000001d1c1c7210 */ /* 0x084fe40007f7e0ff */
[----:B---3--:R-:W-:-:S03]  /*6f020*/  IADD3 R31, P4, R31, R29, RZ ;  /* 0x0000001d1f1f7210 */ /* 0x008fc60007f9e0ff */
[--C-:B----4-:R-:W-:Y:S01]  /*6f030*/  IMAD.X R35, R35, 0x1, R0.reuse, P3 ;  /* 0x0000000123237824 */ /* 0x110fe200018e0600 */
[----:B------:R1:W-:Y:S01]  /*6f040*/  STL [R1+0x12d8], R28 ;  /* 0x0012d81c01007387 */ /* 0x0003e20000100800 */
[----:B------:R-:W-:-:S03]  /*6f050*/  IMAD.X R34, R34, 0x1, R0, P4 ;  /* 0x0000000122227824 */ /* 0x000fc600020e0600 */
[----:B------:R2:W-:Y:S01]  /*6f060*/  STL [R1+0x12d4], R35 ;  /* 0x0012d42301007387 */ /* 0x0005e20000100800 */
[----:B------:R-:W-:Y:S02]  /*6f070*/  STL [R1+0x1290], R31 ;  /* 0x0012901f01007387 */ /* 0x000fe40000100800 */
[----:B------:R-:W-:Y:S01]  /*6f080*/  IMAD.MOV.U32 R24, RZ, RZ, R28 ;  /* 0x000000ffff187224 */ /* 0x000fe200078e001c */
[----:B------:R-:W-:Y:S01]  /*6f090*/  MOV R25, R35 ;  /* 0x0000002300197202 */ /* 0x000fe20000000f00 */
[----:B------:R-:W3:Y:S01]  /*6f0a0*/  LDL.LU R39, [R1+0x1a44] ;  /* 0x001a440001277983 */ /* 0x000ee20000300800 */
[----:B------:R4:W-:Y:S02]  /*6f0b0*/  STL [R1+0x128c], R34 ;  /* 0x00128c2201007387 */ /* 0x0009e40000100800 */
[----:B-1----:R-:W3:Y:S02]  /*6f0c0*/  LDL.LU R28, [R1+0x1a0c] ;  /* 0x001a0c00011c7983 */ /* 0x002ee40000300800 */
[----:B------:R-:W3:Y:S01]  /*6f0d0*/  LDL.LU R42, [R1+0x1a38] ;  /* 0x001a3800012a7983 */ /* 0x000ee20000300800 */
[----:B------:R1:W-:Y:S04]  /*6f0e0*/  LDGSTS.E [R22+0x1e600], [R24.64], P1 ;  /* 0x1e60000018167fae */ /* 0x0003e80008921844 */
[----:B--2---:R-:W2:Y:S01]  /*6f0f0*/  LDL.LU R35, [R1+0x1a00] ;  /* 0x001a000001237983 */ /* 0x004ea20000300800 */
[----:B-1----:R-:W-:-:S02]  /*6f100*/  IMAD.MOV.U32 R24, RZ, RZ, R31 ;  /* 0x000000ffff187224 */ /* 0x002fc400078e001f */
[----:B------:R-:W-:-:S05]  /*6f110*/  IMAD.MOV.U32 R25, RZ, RZ, R34 ;  /* 0x000000ffff197224 */ /* 0x000fca00078e0022 */
[----:B------:R1:W-:Y:S01]  /*6f120*/  LDGSTS.E [R22+0x1f400], [R24.64], P2 ;  /* 0x1f40000018167fae */ /* 0x0003e20009121844 */
[----:B------:R-:W-:-:S05]  /*6f130*/  IADD3 R23, P3, R23, R29, RZ ;  /* 0x0000001d17177210 */ /* 0x000fca0007f7e0ff */
[----:B------:R-:W-:Y:S01]  /*6f140*/  IMAD.X R26, R26, 0x1, R0, P3 ;  /* 0x000000011a1a7824 */ /* 0x000fe200018e0600 */
[----:B------:R-:W-:Y:S04]  /*6f150*/  STL [R1+0x1298], R23 ;  /* 0x0012981701007387 */ /* 0x000fe80000100800 */
[----:B------:R4:W-:Y:S01]  /*6f160*/  STL [R1+0x1294], R26 ;  /* 0x0012941a01007387 */ /* 0x0009e20000100800 */
[----:B------:R-:W2:Y:S02]  /*6f170*/  LDL.LU R37, [R1+0x19f8] ;  /* 0x0019f80001257983 */ /* 0x000ea40000300800 */
[----:B----4-:R-:W4:Y:S02]  /*6f180*/  LDL.LU R34, [R1+0x1a04] ;  /* 0x001a040001227983 */ /* 0x010f240000300800 */
[----:B-1----:R-:W-:Y:S01]  /*6f190*/  IMAD.MOV.U32 R25, RZ, RZ, R26 ;  /* 0x000000ffff197224 */ /* 0x002fe200078e001a */
[----:B------:R-:W4:Y:S04]  /*6f1a0*/  LDL.LU R38, [R1+0x19c0] ;  /* 0x0019c00001267983 */ /* 0x000f280000300800 */
[----:B------:R-:W4:Y:S01]  /*6f1b0*/  LDL.LU R26, [R1+0x19cc] ;  /* 0x0019cc00011a7983 */ /* 0x000f220000300800 */
[----:B------:R-:W-:-:S05]  /*6f1c0*/  MOV R24, R23 ;  /* 0x0000001700187202 */ /* 0x000fca0000000f00 */
[----:B------:R1:W-:Y:S01]  /*6f1d0*/  LDGSTS.E [R22+0x1f600], [R24.64], P2 ;  /* 0x1f60000018167fae */ /* 0x0003e20009121844 */
[----:B------:R-:W-:-:S05]  /*6f1e0*/  IMAD.SHL.U32 R36, R36, 0x4, RZ ;  /* 0x0000000424247824 */ /* 0x000fca00078e00ff */
[----:B------:R-:W-:Y:S02]  /*6f1f0*/  LOP3.LUT R23, R36, 0x40, RZ, 0x3c, !PT ;  /* 0x0000004024177812 */ /* 0x000fe400078e3cff */
[----:B------:R-:W-:Y:S02]  /*6f200*/  ISETP.GT.AND P1, PT, R3, 0x2, PT ;  /* 0x000000020300780c */ /* 0x000fe40003f24270 */
[----:B------:R-:W-:-:S05]  /*6f210*/  IADD3 R27, P2, R27, R29, RZ ;  /* 0x0000001d1b1b7210 */ /* 0x000fca0007f5e0ff */
[----:B------:R-:W-:Y:S01]  /*6f220*/  IMAD.X R30, R30, 0x1, R0, P2 ;  /* 0x000000011e1e7824 */ /* 0x000fe200010e0600 */
[----:B------:R-:W-:Y:S04]  /*6f230*/  STL [R1+0x1a4c], R27 ;  /* 0x001a4c1b01007387 */ /* 0x000fe80000100800 */
[----:B------:R1:W-:Y:S01]  /*6f240*/  STL [R1+0x1a40], R30 ;  /* 0x001a401e01007387 */ /* 0x0003e20000100800 */
[----:B------:R-:W4:Y:S02]  /*6f250*/  LDL.LU R36, [R1+0x19b8] ;  /* 0x0019b80001247983 */ /* 0x000f240000300800 */
[----:B------:R-:W4:Y:S02]  /*6f260*/  LDL.LU R31, [R1+0x19c4] ;  /* 0x0019c400011f7983 */ /* 0x000f240000300800 */
[----:B-1----:R-:W-:-:S02]  /*6f270*/  IMAD.MOV.U32 R25, RZ, RZ, R30 ;  /* 0x000000ffff197224 */ /* 0x002fc400078e001e */
[----:B------:R-:W-:Y:S01]  /*6f280*/  IMAD.MOV.U32 R24, RZ, RZ, R27 ;  /* 0x000000ffff187224 */ /* 0x000fe200078e001b */
[----:B------:R-:W4:Y:S01]  /*6f290*/  LDL.LU R30, [R1+0x1980] ;  /* 0x00198000011e7983 */ /* 0x000f220000300800 */
[----:B------:R-:W4:Y:S01]  /*6f2a0*/  LDL.LU R27, [R1+0x198c] ;  /* 0x00198c00011b7983 */ /* 0x000f220000300800 */
[----:B------:R-:W-:-:S04]  /*6f2b0*/  SEL R20, RZ, 0x4, !P1 ;  /* 0x00000004ff147807 */ /* 0x000fc80004800000 */
[----:B------:R-:W-:Y:S02]  /*6f2c0*/  SEL R20, R20, RZ, !P0 ;  /* 0x000000ff14147207 */ /* 0x000fe40004000000 */
[----:B------:R-:W-:Y:S02]  /*6f2d0*/  ISETP.GT.AND P2, PT, R3, 0x6, PT ;  /* 0x000000060300780c */ /* 0x000fe40003f44270 */
[----:B------:R-:W-:Y:S02]  /*6f2e0*/  ISETP.NE.U32.AND P1, PT, R20, RZ, PT ;  /* 0x000000ff1400720c */ /* 0x000fe40003f25070 */
[----:B------:R-:W-:Y:S01]  /*6f2f0*/  SEL R20, RZ, 0x4, !P2 ;  /* 0x00000004ff147807 */ /* 0x000fe20005000000 */
[----:B------:R-:W-:-:S03]  /*6f300*/  LEA R23, R40, R23, 0x11 ;  /* 0x0000001728177211 */ /* 0x000fc600078e88ff */
[----:B------:R-:W-:-:S04]  /*6f310*/  SEL R20, R20, RZ, !P0 ;  /* 0x000000ff14147207 */ /* 0x000fc80004000000 */
[----:B------:R-:W-:-:S03]  /*6f320*/  ISETP.NE.U32.AND P2, PT, R20, RZ, PT ;  /* 0x000000ff1400720c */ /* 0x000fc60003f45070 */
[----:B------:R1:W-:Y:S01]  /*6f330*/  LDGSTS.E [R23+0x800], [R24.64], P1 ;  /* 0x0080000018177fae */ /* 0x0003e20008921844 */
[-C--:B---3--:R-:W-:Y:S02]  /*6f340*/  IADD3 R39, P3, R39, R29.reuse, RZ ;  /* 0x0000001d27277210 */ /* 0x088fe40007f7e0ff */
[----:B------:R-:W-:-:S03]  /*6f350*/  IADD3 R28, P4, R28, R29, RZ ;  /* 0x0000001d1c1c7210 */ /* 0x000fc60007f9e0ff */
[----:B------:R-:W-:Y:S02]  /*6f360*/  IMAD.X R42, R42, 0x1, R0, P3 ;  /* 0x000000012a2a7824 */ /* 0x000fe400018e0600 */
[----:B-1----:R-:W-:Y:S01]  /*6f370*/  IMAD.MOV.U32 R24, RZ, RZ, R39 ;  /* 0x000000ffff187224 */ /* 0x002fe200078e0027 */
[----:B--2---:R-:W-:Y:S01]  /*6f380*/  IADD3.X R35, R35, R0, RZ, P4, !PT ;  /* 0x0000000023237210 */ /* 0x004fe200027fe4ff */
[----:B------:R-:W-:Y:S01]  /*6f390*/  IMAD.MOV.U32 R25, RZ, RZ, R42 ;  /* 0x000000ffff197224 */ /* 0x000fe200078e002a */
[----:B------:R-:W-:Y:S01]  /*6f3a0*/  STL [R1+0x1a44], R39 ;  /* 0x001a442701007387 */ /* 0x000fe20000100800 */
[----:B------:R-:W-:Y:S02]  /*6f3b0*/  STL [R1+0x1a38], R42 ;  /* 0x001a382a01007387 */ /* 0x000fe40000100800 */
[----:B------:R-:W-:Y:S01]  /*6f3c0*/  STL [R1+0x1a0c], R28 ;  /* 0x001a0c1c01007387 */ /* 0x000fe20000100800 */
[----:B------:R1:W-:Y:S01]  /*6f3d0*/  LDGSTS.E [R23+0xa00], [R24.64], P1 ;  /* 0x00a0000018177fae */ /* 0x0003e20008921844 */
[----:B------:R2:W-:Y:S02]  /*6f3e0*/  STL [R1+0x1a00], R35 ;  /* 0x001a002301007387 */ /* 0x0005e40000100800 */
[----:B-1----:R-:W-:Y:S01]  /*6f3f0*/  IMAD.MOV.U32 R24, RZ, RZ, R28 ;  /* 0x000000ffff187224 */ /* 0x002fe200078e001c */
[----:B------:R-:W-:-:S02]  /*6f400*/  MOV R25, R35 ;  /* 0x0000002300197202 */ /* 0x000fc40000000f00 */
[----:B--2---:R-:W2:Y:S01]  /*6f410*/  LDL.LU R35, [R1+0x1984] ;  /* 0x0019840001237983 */ /* 0x004ea20000300800 */
[----:B------:R-:W3:Y:S03]  /*6f420*/  LDL.LU R28, [R1+0x194c] ;  /* 0x00194c00011c7983 */ /* 0x000ee60000300800 */
[----:B------:R1:W-:Y:S01]  /*6f430*/  LDGSTS.E [R23+0x1800], [R24.64], P2 ;  /* 0x0180000018177fae */ /* 0x0003e20009121844 */
[----:B----4-:R-:W-:-:S05]  /*6f440*/  IADD3 R34, P3, R34, R29, RZ ;  /* 0x0000001d22227210 */ /* 0x010fca0007f7e0ff */
[--C-:B------:R-:W-:Y:S01]  /*6f450*/  IMAD.X R37, R37, 0x1, R0.reuse, P3 ;  /* 0x0000000125257824 */ /* 0x100fe200018e0600 */
[----:B------:R-:W-:Y:S01]  /*6f460*/  IADD3 R26, P4, R26, R29, RZ ;  /* 0x0000001d1a1a7210 */ /* 0x000fe20007f9e0ff */
[----:B------:R-:W-:Y:S03]  /*6f470*/  STL [R1+0x1a04], R34 ;  /* 0x001a042201007387 */ /* 0x000fe60000100800 */
[----:B------:R4:W-:Y:S02]  /*6f480*/  STL [R1+0x19f8], R37 ;  /* 0x0019f82501007387 */ /* 0x0009e40000100800 */
[----:B------:R-:W-:Y:S01]  /*6f490*/  IMAD.X R38, R38, 0x1, R0, P4 ;  /* 0x0000000126267824 */ /* 0x000fe200020e0600 */
[----:B-1----:R-:W-:Y:S01]  /*6f4a0*/  MOV R25, R37 ;  /* 0x0000002500197202 */ /* 0x002fe20000000f00 */
[----:B------:R1:W-:Y:S01]  /*6f4b0*/  STL [R1+0x19cc], R26 ;  /* 0x0019cc1a01007387 */ /* 0x0003e20000100800 */
[----:B------:R-:W-:-:S03]  /*6f4c0*/  IMAD.MOV.U32 R24, RZ, RZ, R34 ;  /* 0x000000ffff187224 */ /* 0x000fc600078e0022 */
        /* <DEDUP_REMOVED lines=9> */
[----:B-1----:R-:W-:Y:S02]  /*6f560*/  IMAD.MOV.U32 R24, RZ, RZ, R26 ;  /* 0x000000ffff187224 */ /* 0x002fe400078e001a */
[----:B------:R-:W-:Y:S01]  /*6f570*/  IMAD.MOV.U32 R25, RZ, RZ, R38 ;  /* 0x000000ffff197224 */ /* 0x000fe200078e0026 */
[----:B------:R-:W4:Y:S09]  /*6f580*/  LDL.LU R26, [R1+0x190c] ;  /* 0x00190c00011a7983 */ /* 0x000f320000300800 */
[----:B------:R1:W-:Y:S01]  /*6f590*/  LDGSTS.E [R23+0x2800], [R24.64], P1 ;  /* 0x0280000018177fae */ /* 0x0003e20008921844 */
[----:B------:R-:W-:-:S05]  /*6f5a0*/  IADD3 R31, P3, R31, R29, RZ ;  /* 0x0000001d1f1f7210 */ /* 0x000fca0007f7e0ff */
[----:B------:R-:W-:Y:S01]  /*6f5b0*/  IMAD.X R36, R36, 0x1, R0, P3 ;  /* 0x0000000124247824 */ /* 0x000fe200018e0600 */
[----:B------:R-:W-:Y:S01]  /*6f5c0*/  IADD3 R27, P4, R27, R29, RZ ;  /* 0x0000001d1b1b7210 */ /* 0x000fe20007f9e0ff */
[----:B------:R1:W-:Y:S03]  /*6f5d0*/  STL [R1+0x19c4], R31 ;  /* 0x0019c41f01007387 */ /* 0x0003e60000100800 */
[----:B------:R1:W-:Y:S02]  /*6f5e0*/  STL [R1+0x19b8], R36 ;  /* 0x0019b82401007387 */ /* 0x0003e40000100800 */
[----:B-1----:R-:W-:Y:S01]  /*6f5f0*/  IMAD.MOV.U32 R24, RZ, RZ, R31 ;  /* 0x000000ffff187224 */ /* 0x002fe200078e001f */
[----:B------:R-:W-:Y:S01]  /*6f600*/  IADD3.X R30, R30, R0, RZ, P4, !PT ;  /* 0x000000001e1e7210 */ /* 0x000fe200027fe4ff */
[----:B------:R-:W-:Y:S01]  /*6f610*/  IMAD.MOV.U32 R25, RZ, RZ, R36 ;  /* 0x000000ffff197224 */ /* 0x000fe200078e0024 */
[----:B------:R-:W-:Y:S01]  /*6f620*/  STL [R1+0x198c], R27 ;  /* 0x00198c1b01007387 */ /* 0x000fe20000100800 */
[----:B------:R-:W4:Y:S02]  /*6f630*/  LDL.LU R42, [R1+0x1938] ;  /* 0x00193800012a7983 */ /* 0x000f240000300800 */
[----:B------:R1:W-:Y:S01]  /*6f640*/  STL [R1+0x1980], R30 ;  /* 0x0019801e01007387 */ /* 0x0003e20000100800 */
[----:B------:R1:W-:Y:S04]  /*6f650*/  LDGSTS.E [R23+0x2a00], [R24.64], P1 ;  /* 0x02a0000018177fae */ /* 0x0003e80008921844 */
[----:B------:R-:W4:Y:S01]  /*6f660*/  LDL.LU R31, [R1+0x1900] ;  /* 0x00190000011f7983 */ /* 0x000f220000300800 */
[----:B------:R-:W4:Y:S01]  /*6f670*/  LDL.LU R36, [R1+0x18f8] ;  /* 0x0018f80001247983 */ /* 0x000f220000300800 */
[----:B-1----:R-:W-:-:S02]  /*6f680*/  MOV R25, R30 ;  /* 0x0000001e00197202 */ /* 0x002fc40000000f00 */
[----:B------:R-:W4:Y:S01]  /*6f690*/  LDL.LU R30, [R1+0x1904] ;  /* 0x00190400011e7983 */ /* 0x000f220000300800 */
[----:B------:R-:W-:Y:S02]  /*6f6a0*/  IMAD.MOV.U32 R24, RZ, RZ, R27 ;  /* 0x000000ffff187224 */ /* 0x000fe400078e001b */
[----:B------:R-:W4:Y:S02]  /*6f6b0*/  LDL.LU R38, [R1+0x18c0] ;  /* 0x0018c00001267983 */ /* 0x000f240000300800 */
[----:B------:R-:W4:Y:S01]  /*6f6c0*/  LDL.LU R27, [R1+0x18cc] ;  /* 0x0018cc00011b7983 */ /* 0x000f220000300800 */
[----:B------:R-:W-:-:S04]  /*6f6d0*/  ISETP.GT.AND P2, PT, R3, 0xe, PT ;  /* 0x0000000e0300780c */ /* 0x000fc80003f44270 */
[----:B------:R-:W-:-:S04]  /*6f6e0*/  SEL R20, RZ, 0x4, !P2 ;  /* 0x00000004ff147807 */ /* 0x000fc80005000000 */
[----:B------:R-:W-:-:S04]  /*6f6f0*/  SEL R20, R20, RZ, !P0 ;  /* 0x000000ff14147207 */ /* 0x000fc80004000000 */
[----:B------:R-:W-:Y:S11]  /*6f700*/  ISETP.NE.U32.AND P2, PT, R20, RZ, PT ;  /* 0x000000ff1400720c */ /* 0x000ff60003f45070 */
[----:B------:R-:W-:Y:S02]  /*6f710*/  @!UPT UIADD3 URZ, URZ, URZ, URZ ;  /* 0x0000003f3f3ff290 */ /* 0x000fe4000fffe03f */
[----:B------:R1:W-:Y:S01]  /*6f720*/  LDGSTS.E [R23+0x3800], [R24.64], P2 ;  /* 0x0380000018177fae */ /* 0x0003e20009121844 */
[-C--:B--2---:R-:W-:Y:S02]  /*6f730*/  IADD3 R35, P3, R35, R29.reuse, RZ ;  /* 0x0000001d23237210 */ /* 0x084fe40007f7e0ff */
[----:B---3--:R-:W-:-:S03]  /*6f740*/  IADD3 R28, P4, R28, R29, RZ ;  /* 0x0000001d1c1c7210 */ /* 0x008fc60007f9e0ff */
[----:B------:R-:W-:Y:S01]  /*6f750*/  STL [R1+0x1984], R35 ;  /* 0x0019842301007387 */ /* 0x000fe20000100800 */
[----:B-1----:R-:W-:Y:S02]  /*6f760*/  IMAD.MOV.U32 R24, RZ, RZ, R35 ;  /* 0x000000ffff187224 */ /* 0x002fe400078e0023 */
[--C-:B----4-:R-:W-:Y:S02]  /*6f770*/  IMAD.X R37, R37, 0x1, R0.reuse, P3 ;  /* 0x0000000125257824 */ /* 0x110fe400018e0600 */
[----:B------:R-:W-:-:S03]  /*6f780*/  IMAD.X R34, R34, 0x1, R0, P4 ;  /* 0x0000000122227824 */ /* 0x000fc600020e0600 */
[----:B------:R1:W-:Y:S01]  /*6f790*/  STL [R1+0x1978], R37 ;  /* 0x0019782501007387 */ /* 0x0003e20000100800 */
[----:B------:R-:W-:Y:S01]  /*6f7a0*/  MOV R25, R37 ;  /* 0x0000002500197202 */ /* 0x000fe20000000f00 */
[----:B------:R-:W-:Y:S02]  /*6f7b0*/  STL [R1+0x194c], R28 ;  /* 0x00194c1c01007387 */ /* 0x000fe40000100800 */
[----:B------:R2:W-:Y:S02]  /*6f7c0*/  STL [R1+0x1940], R34 ;  /* 0x0019402201007387 */ /* 0x0005e40000100800 */
[----:B------:R3:W-:Y:S04]  /*6f7d0*/  LDGSTS.E [R23+0x3a00], [R24.64], P2 ;  /* 0x03a0000018177fae */ /* 0x0007e80009121844 */
[----:B-1----:R-:W4:Y:S01]  /*6f7e0*/  LDL.LU R37, [R1+0x18b8] ;  /* 0x0018b80001257983 */ /* 0x002f220000300800 */
[----:B------:R-:W4:Y:S02]  /*6f7f0*/  LDL.LU R35, [R1+0x18c4] ;  /* 0x0018c40001237983 */ /* 0x000f240000300800 */
[----:B---3--:R-:W-:-:S02]  /*6f800*/  IMAD.MOV.U32 R25, RZ, RZ, R34 ;  /* 0x000000ffff197224 */ /* 0x008fc400078e0022 */
        /* <DEDUP_REMOVED lines=13> */
[----:B------:R1:W-:Y:S01]  /*6f8e0*/  LDGSTS.E [R23+0x4800], [R24.64], P1 ;  /* 0x0480000018177fae */ /* 0x0003e20008921844 */
[----:B------:R-:W-:-:S03]  /*6f8f0*/  IMAD.X R42, R42, 0x1, R0, P3 ;  /* 0x000000012a2a7824 */ /* 0x000fc600018e0600 */
[----:B------:R-:W-:Y:S01]  /*6f900*/  STL [R1+0x1944], R39 ;  /* 0x0019442701007387 */ /* 0x000fe20000100800 */
[----:B------:R-:W-:Y:S01]  /*6f910*/  IADD3.X R31, R31, R0, RZ, P4, !PT ;  /* 0x000000001f1f7210 */ /* 0x000fe200027fe4ff */
[----:B-1----:R-:W-:Y:S02]  /*6f920*/  IMAD.MOV.U32 R24, RZ, RZ, R39 ;  /* 0x000000ffff187224 */ /* 0x002fe400078e0027 */
[----:B------:R-:W-:Y:S01]  /*6f930*/  IMAD.MOV.U32 R25, RZ, RZ, R42 ;  /* 0x000000ffff197224 */ /* 0x000fe200078e002a */
[----:B------:R-:W-:Y:S01]  /*6f940*/  STL [R1+0x1938], R42 ;  /* 0x0019382a01007387 */ /* 0x000fe20000100800 */
[----:B------:R-:W-:Y:S01]  /*6f950*/  STL [R1+0x190c], R26 ;  /* 0x00190c1a01007387 */ /* 0x000fe20000100800 */
[-C--:B------:R-:W-:Y:S02]  /*6f960*/  IADD3 R30, P3, R30, R29.reuse, RZ ;  /* 0x0000001d1e1e7210 */ /* 0x080fe40007f7e0ff */
[----:B------:R1:W-:Y:S01]  /*6f970*/  LDGSTS.E [R23+0x4a00], [R24.64], P1 ;  /* 0x04a0000018177fae */ /* 0x0003e20008921844 */
[----:B------:R-:W-:-:S03]  /*6f980*/  IADD3 R27, P4, R27, R29, RZ ;  /* 0x0000001d1b1b7210 */ /* 0x000fc60007f9e0ff */
[----:B------:R1:W-:Y:S01]  /*6f990*/  STL [R1+0x1900], R31 ;  /* 0x0019001f01007387 */ /* 0x0003e20000100800 */
[--C-:B------:R-:W-:Y:S02]  /*6f9a0*/  IMAD.X R36, R36, 0x1, R0.reuse, P3 ;  /* 0x0000000124247824 */ /* 0x100fe400018e0600 */
[----:B------:R-:W-:Y:S02]  /*6f9b0*/  IMAD.X R38, R38, 0x1, R0, P4 ;  /* 0x0000000126267824 */ /* 0x000fe400020e0600 */
[----:B-1----:R-:W-:Y:S01]  /*6f9c0*/  IMAD.MOV.U32 R24, RZ, RZ, R26 ;  /* 0x000000ffff187224 */ /* 0x002fe200078e001a */
[----:B------:R-:W-:Y:S02]  /*6f9d0*/  MOV R25, R31 ;  /* 0x0000001f00197202 */ /* 0x000fe40000000f00 */
[----:B------:R-:W2:Y:S01]  /*6f9e0*/  LDL.LU R31, [R1+0x1884] ;  /* 0x00188400011f7983 */ /* 0x000ea20000300800 */
[----:B------:R-:W2:Y:S02]  /*6f9f0*/  LDL.LU R26, [R1+0x184c] ;  /* 0x00184c00011a7983 */ /* 0x000ea40000300800 */
[----:B------:R-:W-:Y:S01]  /*6fa00*/  STL [R1+0x1904], R30 ;  /* 0x0019041e01007387 */ /* 0x000fe20000100800 */
[----:B------:R1:W-:Y:S01]  /*6fa10*/  LDGSTS.E [R23+0x5800], [R24.64], P2 ;  /* 0x0580000018177fae */ /* 0x0003e20009121844 */
[----:B------:R1:W-:Y:S02]  /*6fa20*/  STL [R1+0x18f8], R36 ;  /* 0x0018f82401007387 */ /* 0x0003e40000100800 */
[----:B------:R1:W-:Y:S02]  /*6fa30*/  STL [R1+0x18cc], R27 ;  /* 0x0018cc1b01007387 */ /* 0x0003e40000100800 */
[----:B-1----:R-:W-:Y:S01]  /*6fa40*/  MOV R25, R36 ;  /* 0x0000002400197202 */ /* 0x002fe20000000f00 */
        /* <DEDUP_REMOVED lines=10> */
[----:B-1----:R-:W-:Y:S02]  /*6faf0*/  IMAD.MOV.U32 R24, RZ, RZ, R27 ;  /* 0x000000ffff187224 */ /* 0x002fe400078e001b */
[----:B------:R-:W-:Y:S01]  /*6fb00*/  IMAD.MOV.U32 R25, RZ, RZ, R38 ;  /* 0x000000ffff197224 */ /* 0x000fe200078e0026 */
[----:B------:R-:W2:Y:S09]  /*6fb10*/  LDL.LU R27, [R1+0x180c] ;  /* 0x00180c00011b7983 */ /* 0x000eb20000300800 */
[----:B------:R1:W-:Y:S01]  /*6fb20*/  LDGSTS.E [R23+0x6800], [R24.64], P1 ;  /* 0x0680000018177fae */ /* 0x0003e20008921844 */
[----:B----4-:R-:W-:-:S05]  /*6fb30*/  IADD3 R35, P3, R35, R29, RZ ;  /* 0x0000001d23237210 */ /* 0x010fca0007f7e0ff */
[----:B------:R-:W-:Y:S01]  /*6fb40*/  IMAD.X R37, R37, 0x1, R0, P3 ;  /* 0x0000000125257824 */ /* 0x000fe200018e0600 */
[----:B------:R4:W-:Y:S01]  /*6fb50*/  STL [R1+0x18c4], R35 ;  /* 0x0018c42301007387 */ /* 0x0009e20000100800 */
[----:B---3--:R-:W-:-:S03]  /*6fb60*/  IADD3 R28, P4, R28, R29, RZ ;  /* 0x0000001d1c1c7210 */ /* 0x008fc60007f9e0ff */
[----:B------:R3:W-:Y:S01]  /*6fb70*/  STL [R1+0x18b8], R37 ;  /* 0x0018b82501007387 */ /* 0x0007e20000100800 */
[----:B-1----:R-:W-:Y:S02]  /*6fb80*/  IMAD.MOV.U32 R24, RZ, RZ, R35 ;  /* 0x000000ffff187224 */ /* 0x002fe400078e0023 */
[----:B------:R-:W-:Y:S01]  /*6fb90*/  IMAD.MOV.U32 R25, RZ, RZ, R37 ;  /* 0x000000ffff197224 */ /* 0x000fe200078e0025 */
[----:B--2---:R-:W-:Y:S01]  /*6fba0*/  IADD3.X R34, R34, R0, RZ, P4, !PT ;  /* 0x0000000022227210 */ /* 0x004fe200027fe4ff */
[----:B------:R-:W-:Y:S01]  /*6fbb0*/  STL [R1+0x188c], R28 ;  /* 0x00188c1c01007387 */ /* 0x000fe20000100800 */
[----:B------:R-:W2:Y:S03]  /*6fbc0*/  LDL.LU R42, [R1+0x1838] ;  /* 0x00183800012a7983 */ /* 0x000ea60000300800 */
[----:B------:R1:W-:Y:S04]  /*6fbd0*/  LDGSTS.E [R23+0x6a00], [R24.64], P1 ;  /* 0x06a0000018177fae */ /* 0x0003e80008921844 */
[----:B------:R1:W-:Y:S01]  /*6fbe0*/  STL [R1+0x1880], R34 ;  /* 0x0018802201007387 */ /* 0x0003e20000100800 */
[----:B----4-:R-:W4:Y:S02]  /*6fbf0*/  LDL.LU R35, [R1+0x1800] ;  /* 0x0018000001237983 */ /* 0x010f240000300800 */
[----:B---3--:R-:W3:Y:S01]  /*6fc00*/  LDL.LU R37, [R1+0x17f8] ;  /* 0x0017f80001257983 */ /* 0x008ee20000300800 */
[----:B-1----:R-:W-:-:S02]  /*6fc10*/  MOV R25, R34 ;  /* 0x0000002200197202 */ /* 0x002fc40000000f00 */
        /* <DEDUP_REMOVED lines=8> */
[----:B------:R-:W-:-:S11]  /*6fca0*/  ISETP.GT.AND P1, PT, R3, 0x22, PT ;  /* 0x000000220300780c */ /* 0x000fd60003f24270 */
[----:B------:R1:W-:Y:S01]  /*6fcb0*/  LDGSTS.E [R23+0x7800], [R24.64], P2 ;  /* 0x0780000018177fae */ /* 0x0003e20009121844 */
[-C--:B------:R-:W-:Y:S02]  /*6fcc0*/  IADD3 R31, P3, R31, R29.reuse, RZ ;  /* 0x0000001d1f1f7210 */ /* 0x080fe40007f7e0ff */
[----:B------:R-:W-:-:S03]  /*6fcd0*/  IADD3 R26, P4, R26, R29, RZ ;  /* 0x0000001d1a1a7210 */ /* 0x000fc60007f9e0ff */
[----:B------:R-:W-:Y:S01]  /*6fce0*/  STL [R1+0x1884], R31 ;  /* 0x0018841f01007387 */ /* 0x000fe20000100800 */
[----:B-1----:R-:W-:Y:S02]  /*6fcf0*/  IMAD.MOV.U32 R24, RZ, RZ, R31 ;  /* 0x000000ffff187224 */ /* 0x002fe400078e001f */
[--C-:B------:R-:W-:Y:S02]  /*6fd00*/  IMAD.X R36, R36, 0x1, R0.reuse, P3 ;  /* 0x0000000124247824 */ /* 0x100fe400018e0600 */
[----:B------:R-:W-:-:S03]  /*6fd10*/  IMAD.X R30, R30, 0x1, R0, P4 ;  /* 0x000000011e1e7824 */ /* 0x000fc600020e0600 */
[----:B------:R1:W-:Y:S01]  /*6fd20*/  STL [R1+0x1878], R36 ;  /* 0x0018782401007387 */ /* 0x0003e20000100800 */
[----:B------:R-:W-:Y:S01]  /*6fd30*/  MOV R25, R36 ;  /* 0x0000002400197202 */ /* 0x000fe20000000f00 */
[----:B------:R-:W-:Y:S02]  /*6fd40*/  STL [R1+0x184c], R26 ;  /* 0x00184c1a01007387 */ /* 0x000fe40000100800 */
[----:B------:R1:W-:Y:S02]  /*6fd50*/  STL [R1+0x1840], R30 ;  /* 0x0018401e01007387 */ /* 0x0003e40000100800 */
[----:B------:R1:W-:Y:S04]  /*6fd60*/  LDGSTS.E [R23+0x7a00], [R24.64], P2 ;  /* 0x07a0000018177fae */ /* 0x0003e80009121844 */
[----:B-1----:R-:W3:Y:S01]  /*6fd70*/  LDL.LU R36, [R1+0x17b8] ;  /* 0x0017b80001247983 */ /* 0x002ee20000300800 */
[----:B------:R-:W3:Y:S02]  /*6fd80*/  LDL.LU R31, [R1+0x17c4] ;  /* 0x0017c400011f7983 */ /* 0x000ee40000300800 */
[----:B------:R-:W-:-:S02]  /*6fd90*/  IMAD.MOV.U32 R25, RZ, RZ, R30 ;  /* 0x000000ffff197224 */ /* 0x000fc400078e001e */
[----:B------:R-:W-:Y:S01]  /*6fda0*/  IMAD.MOV.U32 R24, RZ, RZ, R26 ;  /* 0x000000ffff187224 */ /* 0x000fe200078e001a */
[----:B------:R-:W3:Y:S01]  /*6fdb0*/  LDL.LU R30, [R1+0x1780] ;  /* 0x00178000011e7983 */ /* 0x000ee20000300800 */
[----:B------:R-:W3:Y:S01]  /*6fdc0*/  LDL.LU R26, [R1+0x17ac] ;  /* 0x0017ac00011a7983 */ /* 0x000ee20000300800 */
        /* <DEDUP_REMOVED lines=12> */
[----:B--2---:R-:W-:-:S04]  /*6fe90*/  IMAD.X R42, R42, 0x1, R0, P3 ;  /* 0x000000012a2a7824 */ /* 0x004fc800018e0600 */
[----:B------:R-:W-:Y:S01]  /*6fea0*/  IMAD.MOV.U32 R25, RZ, RZ, R42 ;  /* 0x000000ffff197224 */ /* 0x000fe200078e002a */
[----:B----4-:R-:W-:Y:S01]  /*6feb0*/  IADD3.X R35, R35, R0, RZ, P4, !PT ;  /* 0x0000000023237210 */ /* 0x010fe200027fe4ff */
[----:B------:R-:W-:Y:S04]  /*6fec0*/  STL [R1+0x1838], R42 ;  /* 0x0018382a01007387 */ /* 0x000fe80000100800 */
[----:B------:R1:W-:Y:S01]  /*6fed0*/  LDGSTS.E [R23+0x8a00], [R24.64], P1 ;  /* 0x08a0000018177fae */ /* 0x0003e20008921844 */
[----:B------:R-:W-:Y:S02]  /*6fee0*/  STL [R1+0x180c], R27 ;  /* 0x00180c1b01007387 */ /* 0x000fe40000100800 */
[----:B------:R2:W-:Y:S01]  /*6fef0*/  STL [R1+0x1800], R35 ;  /* 0x0018002301007387 */ /* 0x0005e20000100800 */
[----:B---3--:R-:W-:-:S02]  /*6ff00*/  IADD3 R34, P3, R34, R29, RZ ;  /* 0x0000001d22227210 */ /* 0x008fc40007f7e0ff */
[----:B------:R-:W-:Y:S01]  /*6ff10*/  IADD3 R28, P4, R28, R29, RZ ;  /* 0x0000001d1c1c7210 */ /* 0x000fe20007f9e0ff */
[----:B-1----:R-:W-:Y:S01]  /*6ff20*/  IMAD.MOV.U32 R24, RZ, RZ, R27 ;  /* 0x000000ffff187224 */ /* 0x002fe200078e001b */
[----:B------:R-:W-:Y:S01]  /*6ff30*/  MOV R25, R35 ;  /* 0x0000002300197202 */ /* 0x000fe20000000f00 */
[--C-:B------:R-:W-:Y:S01]  /*6ff40*/  IMAD.X R37, R37, 0x1, R0.reuse, P3 ;  /* 0x0000000125257824 */ /* 0x100fe200018e0600 */
[----:B--2---:R-:W2:Y:S01]  /*6ff50*/  LDL.LU R35, [R1+0x1784] ;  /* 0x0017840001237983 */ /* 0x004ea20000300800 */
[----:B------:R-:W3:Y:S02]  /*6ff60*/  LDL.LU R27, [R1+0x176c] ;  /* 0x00176c00011b7983 */ /* 0x000ee40000300800 */
[----:B------:R-:W-:Y:S02]  /*6ff70*/  IMAD.X R38, R38, 0x1, R0, P4 ;  /* 0x0000000126267824 */ /* 0x000fe400020e0600 */
[----:B------:R-:W-:Y:S01]  /*6ff80*/  STL [R1+0x1804], R34 ;  /* 0x0018042201007387 */ /* 0x000fe20000100800 */
[----:B------:R1:W-:Y:S04]  /*6ff90*/  LDGSTS.E [R23+0x9800], [R24.64], P2 ;  /* 0x0980000018177fae */ /* 0x0003e80009121844 */
[----:B------:R4:W-:Y:S01]  /*6ffa0*/  STL [R1+0x17f8], R37 ;  /* 0x0017f82501007387 */ /* 0x0009e20000100800 */
[----:B------:R1:W-:Y:S02]  /*6ffb0*/  STL [R1+0x17ec], R28 ;  /* 0x0017ec1c01007387 */ /* 0x0003e40000100800 */
[----:B-1----:R-:W-:Y:S01]  /*6ffc0*/  MOV R25, R37 ;  /* 0x0000002500197202 */ /* 0x002fe20000000f00 */
        /* <DEDUP_REMOVED lines=16> */
[----:B------:R1:W-:Y:S01]  /*700d0*/  STL [R1+0x17c4], R31 ;  /* 0x0017c41f01007387 */ /* 0x0003e20000100800 */
[----:B------:R-:W-:-:S03]  /*700e0*/  IADD3 R26, P4, R26, R29, RZ ;  /* 0x0000001d1a1a7210 */ /* 0x000fc60007f9e0ff */
[----:B------:R1:W-:Y:S02]  /*700f0*/  STL [R1+0x17b8], R36 ;  /* 0x0017b82401007387 */ /* 0x0003e40000100800 */
[----:B-1----:R-:W-:Y:S02]  /*70100*/  IMAD.MOV.U32 R24, RZ, RZ, R31 ;  /* 0x000000ffff187224 */ /* 0x002fe400078e001f */
[----:B------:R-:W-:Y:S01]  /*70110*/  IMAD.MOV.U32 R25, RZ, RZ, R36 ;  /* 0x000000ffff197224 */ /* 0x000fe200078e0024 */
[----:B------:R-:W-:Y:S01]  /*70120*/  IADD3.X R30, R30, R0, RZ, P4, !PT ;  /* 0x000000001e1e7210 */ /* 0x000fe200027fe4ff */
[----:B------:R-:W-:Y:S01]  /*70130*/  STL [R1+0x17ac], R26 ;  /* 0x0017ac1a01007387 */ /* 0x000fe20000100800 */
[----:B------:R-:W4:Y:S03]  /*70140*/  LDL.LU R42, [R1+0x1738] ;  /* 0x00173800012a7983 */ /* 0x000f260000300800 */
[----:B------:R1:W-:Y:S04]  /*70150*/  LDGSTS.E [R23+0xaa00], [R24.64], P1 ;  /* 0x0aa0000018177fae */ /* 0x0003e80008921844 */
[----:B------:R1:W-:Y:S01]  /*70160*/  STL [R1+0x1780], R30 ;  /* 0x0017801e01007387 */ /* 0x0003e20000100800 */
[----:B------:R-:W4:Y:S02]  /*70170*/  LDL.LU R31, [R1+0x1700] ;  /* 0x00170000011f7983 */ /* 0x000f240000300800 */
        /* <DEDUP_REMOVED lines=41> */
[----:B------:R-:W-:Y:S02]  /*70410*/  IMAD.X R42, R42, 0x1, R0, P3 ;  /* 0x000000012a2a7824 */ /* 0x000fe400018e0600 */
[----:B-1----:R-:W-:Y:S02]  /*70420*/  IMAD.MOV.U32 R24, RZ, RZ, R39 ;  /* 0x000000ffff187224 */ /* 0x002fe400078e0027 */
[----:B------:R-:W-:Y:S01]  /*70430*/  IMAD.MOV.U32 R25, RZ, RZ, R42 ;  /* 0x000000ffff197224 */ /* 0x000fe200078e002a */
[----:B------:R-:W-:Y:S01]  /*70440*/  IADD3.X R31, R31, R0, RZ, P4, !PT ;  /* 0x000000001f1f7210 */ /* 0x000fe200027fe4ff */
[----:B------:R-:W-:Y:S04]  /*70450*/  STL [R1+0x1738], R42 ;  /* 0x0017382a01007387 */ /* 0x000fe80000100800 */
[----:B------:R1:W-:Y:S01]  /*70460*/  LDGSTS.E [R23+0xca00], [R24.64], P1 ;  /* 0x0ca0000018177fae */ /* 0x0003e20008921844 */
[----:B------:R-:W-:Y:S02]  /*70470*/  STL [R1+0x172c], R28 ;  /* 0x00172c1c01007387 */ /* 0x000fe40000100800 */
[----:B------:R1:W-:Y:S01]  /*70480*/  STL [R1+0x1700], R31 ;  /* 0x0017001f01007387 */ /* 0x0003e20000100800 */
[----:B------:R-:W-:-:S02]  /*70490*/  IADD3 R30, P3, R30, R29, RZ ;  /* 0x0000001d1e1e7210 */ /* 0x000fc40007f7e0ff */
[----:B------:R-:W-:Y:S01]  /*704a0*/  IADD3 R26, P4, R26, R29, RZ ;  /* 0x0000001d1a1a7210 */ /* 0x000fe20007f9e0ff */
[----:B-1----:R-:W-:Y:S01]  /*704b0*/  IMAD.MOV.U32 R24, RZ, RZ, R28 ;  /* 0x000000ffff187224 */ /* 0x002fe200078e001c */
[----:B------:R-:W-:Y:S01]  /*704c0*/  MOV R25, R31 ;  /* 0x0000001f00197202 */ /* 0x000fe20000000f00 */
[--C-:B------:R-:W-:Y:S01]  /*704d0*/  IMAD.X R36, R36, 0x1, R0.reuse, P3 ;  /* 0x0000000124247824 */ /* 0x100fe200018e0600 */
[----:B------:R-:W2:Y:S01]  /*704e0*/  LDL.LU R31, [R1+0x16a8] ;  /* 0x0016a800011f7983 */ /* 0x000ea20000300800 */
[----:B------:R-:W2:Y:S02]  /*704f0*/  LDL.LU R28, [R1+0x1660] ;  /* 0x00166000011c7983 */ /* 0x000ea40000300800 */
[----:B------:R-:W-:Y:S01]  /*70500*/  STL [R1+0x1704], R30 ;  /* 0x0017041e01007387 */ /* 0x000fe20000100800 */
[----:B------:R1:W-:Y:S04]  /*70510*/  LDGSTS.E [R23+0xd800], [R24.64], P2 ;  /* 0x0d80000018177fae */ /* 0x0003e80009121844 */
[----:B------:R1:W-:Y:S01]  /*70520*/  STL [R1+0x16f8], R36 ;  /* 0x0016f82401007387 */ /* 0x0003e20000100800 */
[----:B------:R-:W-:-:S02]  /*70530*/  IMAD.X R38, R38, 0x1, R0, P4 ;  /* 0x0000000126267824 */ /* 0x000fc400020e0600 */
[----:B------:R1:W-:Y:S02]  /*70540*/  STL [R1+0x16e0], R26 ;  /* 0x0016e01a01007387 */ /* 0x0003e40000100800 */
[----:B-1----:R-:W-:Y:S02]  /*70550*/  MOV R25, R36 ;  /* 0x0000002400197202 */ /* 0x002fe40000000f00 */
[----:B------:R-:W2:Y:S01]  /*70560*/  LDL.LU R36, [R1+0x16a4] ;  /* 0x0016a40001247983 */ /* 0x000ea20000300800 */
[----:B------:R-:W-:Y:S02]  /*70570*/  IMAD.MOV.U32 R24, RZ, RZ, R30 ;  /* 0x000000ffff187224 */ /* 0x000fe400078e001e */
[----:B------:R-:W-:Y:S02]  /*70580*/  STL [R1+0x16dc], R38 ;  /* 0x0016dc2601007387 */ /* 0x000fe40000100800 */
[----:B------:R-:W2:Y:S01]  /*70590*/  LDL.LU R30, [R1+0x165c] ;  /* 0x00165c00011e7983 */ /* 0x000ea20000300800 */
[----:B------:R-:W-:Y:S01]  /*705a0*/  ISETP.GT.AND P1, PT, R3, 0x3a, PT ;  /* 0x0000003a0300780c */ /* 0x000fe20003f24270 */
[----:B------:R-:W2:Y:S04]  /*705b0*/  LDL.LU R39, [R1+0x1668] ;  /* 0x0016680001277983 */ /* 0x000ea80000300800 */
[----:B------:R1:W-:Y:S01]  /*705c0*/  LDGSTS.E [R23+0xda00], [R24.64], P2 ;  /* 0x0da0000018177fae */ /* 0x0003e20009121844 */
        /* <DEDUP_REMOVED lines=34> */
[----:B-1----:R-:W-:Y:S01]  /*707f0*/  IMAD.MOV.U32 R24, RZ, RZ, R31 ;  /* 0x000000ffff187224 */ /* 0x002fe200078e001f */
[----:B------:R-:W-:Y:S01]  /*70800*/  STL [R1+0x16a8], R31 ;  /* 0x0016a81f01007387 */ /* 0x000fe20000100800 */
[--C-:B------:R-:W-:Y:S02]  /*70810*/  IMAD.X R36, R36, 0x1, R0.reuse, P3 ;  /* 0x0000000124247824 */ /* 0x100fe400018e0600 */
[----:B------:R-:W-:-:S03]  /*70820*/  IMAD.X R30, R30, 0x1, R0, P4 ;  /* 0x000000011e1e7824 */ /* 0x000fc600020e0600 */
[----:B------:R-:W-:Y:S01]  /*70830*/  MOV R25, R36 ;  /* 0x0000002400197202 */ /* 0x000fe20000000f00 */
[----:B------:R1:W-:Y:S01]  /*70840*/  STL [R1+0x16a4], R36 ;  /* 0x0016a42401007387 */ /* 0x0003e20000100800 */
[----:B------:R-:W-:Y:S02]  /*70850*/  STL [R1+0x1660], R28 ;  /* 0x0016601c01007387 */ /* 0x000fe40000100800 */
[----:B------:R1:W-:Y:S01]  /*70860*/  STL [R1+0x165c], R30 ;  /* 0x00165c1e01007387 */ /* 0x0003e20000100800 */
[----:B------:R1:W-:Y:S04]  /*70870*/  LDGSTS.E [R23+0xfa00], [R24.64], P2 ;  /* 0x0fa0000018177fae */ /* 0x0003e80009121844 */
[----:B-1----:R-:W3:Y:S01]  /*70880*/  LDL.LU R36, [R1+0x15e4] ;  /* 0x0015e40001247983 */ /* 0x002ee20000300800 */
[----:B------:R-:W-:-:S03]  /*70890*/  IMAD.MOV.U32 R25, RZ, RZ, R30 ;  /* 0x000000ffff197224 */ /* 0x000fc600078e001e */
[----:B------:R-:W3:Y:S01]  /*708a0*/  LDL.LU R30, [R1+0x15e8] ;  /* 0x0015e800011e7983 */ /* 0x000ee20000300800 */
[----:B------:R-:W-:Y:S02]  /*708b0*/  IMAD.MOV.U32 R24, RZ, RZ, R28 ;  /* 0x000000ffff187224 */ /* 0x000fe400078e001c */
[----:B------:R-:W3:Y:S02]  /*708c0*/  LDL.LU R31, [R1+0x13a4] ;  /* 0x0013a400011f7983 */ /* 0x000ee40000300800 */
        /* <DEDUP_REMOVED lines=47> */
[----:B------:R-:W-:-:S02]  /*70bc0*/  ISETP.GT.AND P2, PT, R3, 0x4e, PT ;  /* 0x0000004e0300780c */ /* 0x000fc40003f44270 */
[-C--:B------:R-:W-:Y:S02]  /*70bd0*/  IADD3 R30, P3, R30, R29.reuse, RZ ;  /* 0x0000001d1e1e7210 */ /* 0x080fe40007f7e0ff */
[----:B------:R-:W-:-:S03]  /*70be0*/  IADD3 R28, P4, R28, R29, RZ ;  /* 0x0000001d1c1c7210 */ /* 0x000fc60007f9e0ff */
[----:B------:R-:W-:Y:S01]  /*70bf0*/  IMAD.X R36, R36, 0x1, R0, P3 ;  /* 0x0000000124247824 */ /* 0x000fe200018e0600 */
[----:B------:R1:W-:Y:S01]  /*70c00*/  STL [R1+0x15e8], R30 ;  /* 0x0015e81e01007387 */ /* 0x0003e20000100800 */
[----:B------:R-:W-:Y:S01]  /*70c10*/  IADD3.X R31, R31, R0, RZ, P4, !PT ;  /* 0x000000001f1f7210 */ /* 0x000fe200027fe4ff */
[----:B-1----:R-:W-:Y:S02]  /*70c20*/  IMAD.MOV.U32 R24, RZ, RZ, R30 ;  /* 0x000000ffff187224 */ /* 0x002fe400078e001e */
[----:B------:R-:W-:Y:S01]  /*70c30*/  IMAD.MOV.U32 R25, RZ, RZ, R36 ;  /* 0x000000ffff197224 */ /* 0x000fe200078e0024 */
[----:B------:R1:W-:Y:S01]  /*70c40*/  STL [R1+0x15e4], R36 ;  /* 0x0015e42401007387 */ /* 0x0003e20000100800 */
[----:B------:R1:W-:Y:S02]  /*70c50*/  STL [R1+0x13a8], R28 ;  /* 0x0013a81c01007387 */ /* 0x0003e40000100800 */
[----:B------:R-:W4:Y:S02]  /*70c60*/  LDL.LU R42, [R1+0x13ec] ;  /* 0x0013ec00012a7983 */ /* 0x000f240000300800 */
[----:B------:R1:W-:Y:S01]  /*70c70*/  STL [R1+0x13a4], R31 ;  /* 0x0013a41f01007387 */ /* 0x0003e20000100800 */
[----:B------:R1:W-:Y:S04]  /*70c80*/  LDGSTS.E [R23+0x12a00], [R24.64], P1 ;  /* 0x12a0000018177fae */ /* 0x0003e80008921844 */
[----:B------:R-:W4:Y:S04]  /*70c90*/  LDL.LU R30, [R1+0x1424] ;  /* 0x00142400011e7983 */ /* 0x000f280000300800 */
[----:B-1----:R-:W4:Y:S01]  /*70ca0*/  LDL.LU R36, [R1+0x142c] ;  /* 0x00142c0001247983 */ /* 0x002f220000300800 */
[----:B------:R-:W-:-:S03]  /*70cb0*/  IMAD.MOV.U32 R24, RZ, RZ, R28 ;  /* 0x000000ffff187224 */ /* 0x000fc600078e001c */
[----:B------:R-:W4:Y:S01]  /*70cc0*/  LDL.LU R28, [R1+0x1430] ;  /* 0x00143000011c7983 */ /* 0x000f220000300800 */
[----:B------:R-:W-:Y:S01]  /*70cd0*/  MOV R25, R31 ;  /* 0x0000001f00197202 */ /* 0x000fe20000000f00 */
[----:B------:R-:W4:Y:S02]  /*70ce0*/  LDL.LU R38, [R1+0x1464] ;  /* 0x0014640001267983 */ /* 0x000f240000300800 */
[----:B------:R-:W4:Y:S01]  /*70cf0*/  LDL.LU R31, [R1+0x1468] ;  /* 0x00146800011f7983 */ /* 0x000f220000300800 */
        /* <DEDUP_REMOVED lines=35> */
[----:B------:R-:W-:-:S04]  /*70f30*/  IMAD.X R42, R42, 0x1, R0, P3 ;  /* 0x000000012a2a7824 */ /* 0x000fc800018e0600 */
        /* <DEDUP_REMOVED lines=13> */
[----:B------:R-:W-:Y:S02]  /*71010*/  IMAD.X R38, R38, 0x1, R0, P4 ;  /* 0x0000000126267824 */ /* 0x000fe400020e0600 */
[----:B------:R-:W-:Y:S01]  /*71020*/  STL [R1+0x1430], R28 ;  /* 0x0014301c01007387 */ /* 0x000fe20000100800 */
[----:B------:R1:W-:Y:S04]  /*71030*/  LDGSTS.E [R23+0x15800], [R24.64], P2 ;  /* 0x1580000018177fae */ /* 0x0003e80009121844 */
[----:B------:R1:W-:Y:S01]  /*71040*/  STL [R1+0x142c], R36 ;  /* 0x00142c2401007387 */ /* 0x0003e20000100800 */
[----:B------:R1:W-:Y:S01]  /*71050*/  STL [R1+0x1468], R31 ;  /* 0x0014681f01007387 */ /* 0x0003e20000100800 */
[----:B------:R-:W-:-:S02]  /*71060*/  ISETP.GT.AND P1, PT, R3, 0x5a, PT ;  /* 0x0000005a0300780c */ /* 0x000fc40003f24270 */
[----:B-1----:R-:W-:Y:S01]  /*71070*/  MOV R25, R36 ;  /* 0x0000002400197202 */ /* 0x002fe20000000f00 */
[----:B------:R-:W-:Y:S01]  /*71080*/  IMAD.MOV.U32 R24, RZ, RZ, R28 ;  /* 0x000000ffff187224 */ /* 0x000fe200078e001c */
[----:B------:R-:W2:Y:S01]  /*71090*/  LDL.LU R36, [R1+0x14ac] ;  /* 0x0014ac0001247983 */ /* 0x000ea20000300800 */
[----:B------:R-:W-:Y:S02]  /*710a0*/  STL [R1+0x1464], R38 ;  /* 0x0014642601007387 */ /* 0x000fe40000100800 */
[----:B------:R-:W2:Y:S01]  /*710b0*/  LDL.LU R28, [R1+0x14e4] ;  /* 0x0014e400011c7983 */ /* 0x000ea20000300800 */
[----:B------:R-:W-:Y:S01]  /*710c0*/  SEL R20, RZ, 0x4, !P1 ;  /* 0x00000004ff147807 */ /* 0x000fe20004800000 */
[----:B------:R1:W-:Y:S04]  /*710d0*/  LDGSTS.E [R23+0x15a00], [R24.64], P2 ;  /* 0x15a0000018177fae */ /* 0x0003e80009121844 */
[----:B------:R-:W2:Y:S01]  /*710e0*/  LDL.LU R39, [R1+0x14f0] ;  /* 0x0014f00001277983 */ /* 0x000ea20000300800 */
        /* <DEDUP_REMOVED lines=38> */
[----:B------:R-:W-:Y:S01]  /*71350*/  STL [R1+0x14e8], R27 ;  /* 0x0014e81b01007387 */ /* 0x000fe20000100800 */
[----:B------:R-:W-:Y:S01]  /*71360*/  MOV R25, R36 ;  /* 0x0000002400197202 */ /* 0x000fe20000000f00 */
[----:B------:R1:W-:Y:S04]  /*71370*/  STL [R1+0x14e4], R28 ;  /* 0x0014e41c01007387 */ /* 0x0003e80000100800 */
[----:B------:R1:W-:Y:S04]  /*71380*/  LDGSTS.E [R23+0x17a00], [R24.64], P2 ;  /* 0x17a0000018177fae */ /* 0x0003e80009121844 */
[----:B-1----:R-:W3:Y:S01]  /*71390*/  LDL.LU R36, [R1+0x156c] ;  /* 0x00156c0001247983 */ /* 0x002ee20000300800 */
[----:B------:R-:W3:Y:S01]  /*713a0*/  LDL.LU R30, [R1+0x1570] ;  /* 0x00157000011e7983 */ /* 0x000ee20000300800 */
[----:B------:R-:W-:Y:S01]  /*713b0*/  SEL R20, RZ, 0x4, !P1 ;  /* 0x00000004ff147807 */ /* 0x000fe20004800000 */
[----:B------:R-:W-:-:S02]  /*713c0*/  IMAD.MOV.U32 R25, RZ, RZ, R28 ;  /* 0x000000ffff197224 */ /* 0x000fc400078e001c */
[----:B------:R-:W-:Y:S01]  /*713d0*/  IMAD.MOV.U32 R24, RZ, RZ, R27 ;  /* 0x000000ffff187224 */ /* 0x000fe200078e001b */
[----:B------:R-:W3:Y:S01]  /*713e0*/  LDL.LU R28, [R1+0x15a4] ;  /* 0x0015a400011c7983 */ /* 0x000ee20000300800 */
[----:B------:R-:W3:Y:S01]  /*713f0*/  LDL.LU R27, [R1+0x15a8] ;  /* 0x0015a800011b7983 */ /* 0x000ee20000300800 */
        /* <DEDUP_REMOVED lines=25> */
[----:B------:R-:W-:Y:S01]  /*71590*/  STL [R1+0x1530], R34 ;  /* 0x0015302201007387 */ /* 0x000fe20000100800 */
[----:B------:R1:W-:Y:S04]  /*715a0*/  LDGSTS.E [R23+0x19800], [R24.64], P2 ;  /* 0x1980000018177fae */ /* 0x0003e80009121844 */
[----:B------:R4:W-:Y:S01]  /*715b0*/  STL [R1+0x152c], R37 ;  /* 0x00152c2501007387 */ /* 0x0009e20000100800 */
[----:B------:R-:W-:-:S02]  /*715c0*/  IMAD.X R38, R38, 0x1, R0, P4 ;  /* 0x0000000126267824 */ /* 0x000fc400020e0600 */
[----:B------:R4:W-:Y:S01]  /*715d0*/  STL [R1+0x1568], R26 ;  /* 0x0015681a01007387 */ /* 0x0009e20000100800 */
[----:B-1----:R-:W-:Y:S02]  /*715e0*/  MOV R25, R37 ;  /* 0x0000002500197202 */ /* 0x002fe40000000f00 */
[----:B----4-:R-:W4:Y:S01]  /*715f0*/  LDL.LU R37, [R1+0x15ac] ;  /* 0x0015ac0001257983 */ /* 0x010f220000300800 */
[----:B------:R-:W-:Y:S02]  /*71600*/  IMAD.MOV.U32 R24, RZ, RZ, R34 ;  /* 0x000000ffff187224 */ /* 0x000fe400078e0022 */
[----:B------:R-:W-:Y:S02]  /*71610*/  STL [R1+0x1564], R38 ;  /* 0x0015642601007387 */ /* 0x000fe40000100800 */
[----:B------:R-:W4:Y:S01]  /*71620*/  LDL.LU R34, [R1+0x135c] ;  /* 0x00135c0001227983 */ /* 0x000f220000300800 */
[----:B------:R-:W-:Y:S01]  /*71630*/  ISETP.GT.AND P1, PT, R3, 0x6a, PT ;  /* 0x0000006a0300780c */ /* 0x000fe20003f24270 */
[----:B------:R-:W4:Y:S04]  /*71640*/  LDL.LU R39, [R1+0x1368] ;  /* 0x0013680001277983 */ /* 0x000f280000300800 */
[----:B------:R1:W-:Y:S01]  /*71650*/  LDGSTS.E [R23+0x19a00], [R24.64], P2 ;  /* 0x19a0000018177fae */ /* 0x0003e20009121844 */
[----:B------:R-:W-:-:S04]  /*71660*/  SEL R20, RZ, 0x4, !P1 ;  /* 0x00000004ff147807 */ /* 0x000fc80004800000 */
[----:B------:R-:W-:-:S04]  /*71670*/  SEL R20, R20, RZ, !P0 ;  /* 0x000000ff14147207 */ /* 0x000fc80004000000 */
[----:B------:R-:W-:Y:S01]  /*71680*/  ISETP.NE.U32.AND P1, PT, R20, RZ, PT ;  /* 0x000000ff1400720c */ /* 0x000fe20003f25070 */
[----:B-1----:R-:W-:Y:S02]  /*71690*/  IMAD.MOV.U32 R24, RZ, RZ, R26 ;  /* 0x000000ffff187224 */ /* 0x002fe400078e001a */
[----:B------:R-:W4:Y:S01]  /*716a0*/  LDL.LU R26, [R1+0x1320] ;  /* 0x00132000011a7983 */ /* 0x000f220000300800 */
[----:B------:R-:W-:Y:S01]  /*716b0*/  IMAD.MOV.U32 R25, RZ, RZ, R38 ;  /* 0x000000ffff197224 */ /* 0x000fe200078e0026 */
[----:B------:R-:W-:-:S08]  /*716c0*/  ISETP.GT.AND P2, PT, R3, 0x6e, PT ;  /* 0x0000006e0300780c */ /* 0x000fd00003f44270 */
[----:B------:R1:W-:Y:S01]  /*716d0*/  LDGSTS.E [R23+0x1a800], [R24.64], P1 ;  /* 0x1a80000018177fae */ /* 0x0003e20008921844 */
[----:B------:R-:W-:-:S05]  /*716e0*/  IADD3 R30, P3, R30, R29, RZ ;  /* 0x0000001d1e1e7210 */ /* 0x000fca0007f7e0ff */
[----:B------:R-:W-:Y:S01]  /*716f0*/  IMAD.X R36, R36, 0x1, R0, P3 ;  /* 0x0000000124247824 */ /* 0x000fe200018e0600 */
[----:B------:R1:W-:Y:S01]  /*71700*/  STL [R1+0x1570], R30 ;  /* 0x0015701e01007387 */ /* 0x0003e20000100800 */
[----:B------:R-:W-:-:S03]  /*71710*/  IADD3 R27, P4, R27, R29, RZ ;  /* 0x0000001d1b1b7210 */ /* 0x000fc60007f9e0ff */
[----:B------:R-:W-:Y:S01]  /*71720*/  STL [R1+0x156c], R36 ;  /* 0x00156c2401007387 */ /* 0x000fe20000100800 */
[----:B------:R-:W-:-:S03]  /*71730*/  IADD3.X R28, R28, R0, RZ, P4, !PT ;  /* 0x000000001c1c7210 */ /* 0x000fc600027fe4ff */
[----:B------:R1:W-:Y:S01]  /*71740*/  STL [R1+0x15a8], R27 ;  /* 0x0015a81b01007387 */ /* 0x0003e20000100800 */
[----:B------:R-:W4:Y:S02]  /*71750*/  LDL.LU R42, [R1+0x1364] ;  /* 0x00136400012a7983 */ /* 0x000f240000300800 */
[----:B-1----:R-:W-:Y:S01]  /*71760*/  IMAD.MOV.U32 R24, RZ, RZ, R30 ;  /* 0x000000ffff187224 */ /* 0x002fe200078e001e */
[----:B------:R1:W-:Y:S01]  /*71770*/  STL [R1+0x15a4], R28 ;  /* 0x0015a41c01007387 */ /* 0x0003e20000100800 */
[----:B------:R-:W4:Y:S02]  /*71780*/  LDL.LU R30, [R1+0x131c] ;  /* 0x00131c00011e7983 */ /* 0x000f240000300800 */
[----:B------:R-:W-:Y:S02]  /*71790*/  IMAD.MOV.U32 R25, RZ, RZ, R36 ;  /* 0x000000ffff197224 */ /* 0x000fe400078e0024 */
[----:B------:R-:W4:Y:S01]  /*717a0*/  LDL.LU R38, [R1+0x1324] ;  /* 0x0013240001267983 */ /* 0x000f220000300800 */
[----:B------:R-:W-:-:S02]  /*717b0*/  SEL R20, RZ, 0x4, !P2 ;  /* 0x00000004ff147807 */ /* 0x000fc40005000000 */
[----:B------:R1:W-:Y:S02]  /*717c0*/  LDGSTS.E [R23+0x1aa00], [R24.64], P1 ;  /* 0x1aa0000018177fae */ /* 0x0003e40008921844 */
[----:B------:R-:W-:Y:S01]  /*717d0*/  SEL R20, R20, RZ, !P0 ;  /* 0x000000ff14147207 */ /* 0x000fe20004000000 */
[----:B-1----:R-:W-:Y:S02]  /*717e0*/  IMAD.MOV.U32 R24, RZ, RZ, R27 ;  /* 0x000000ffff187224 */ /* 0x002fe400078e001b */
[----:B------:R-:W4:Y:S01]  /*717f0*/  LDL.LU R27, [R1+0x1328] ;  /* 0x00132800011b7983 */ /* 0x000f220000300800 */
[----:B------:R-:W-:Y:S01]  /*71800*/  MOV R25, R28 ;  /* 0x0000001c00197202 */ /* 0x000fe20000000f00 */
[----:B------:R-:W4:Y:S02]  /*71810*/  LDL.LU R36, [R1+0x12dc] ;  /* 0x0012dc0001247983 */ /* 0x000f240000300800 */
[----:B------:R-:W4:Y:S01]  /*71820*/  LDL.LU R28, [R1+0x12e0] ;  /* 0x0012e000011c7983 */ /* 0x000f220000300800 */
[----:B------:R-:W-:Y:S11]  /*71830*/  ISETP.NE.U32.AND P2, PT, R20, RZ, PT ;  /* 0x000000ff1400720c */ /* 0x000ff60003f45070 */
[----:B------:R-:W-:Y:S02]  /*71840*/  @!UPT UIADD3 URZ, URZ, URZ, URZ ;  /* 0x0000003f3f3ff290 */ /* 0x000fe4000fffe03f */
[----:B------:R1:W-:Y:S01]  /*71850*/  LDGSTS.E [R23+0x1b800], [R24.64], P2 ;  /* 0x1b80000018177fae */ /* 0x0003e20009121844 */
[-C--:B--2---:R-:W-:Y:S02]  /*71860*/  IADD3 R35, P3, R35, R29.reuse, RZ ;  /* 0x0000001d23237210 */ /* 0x084fe40007f7e0ff */
[----:B---3--:R-:W-:-:S03]  /*71870*/  IADD3 R31, P4, R31, R29, RZ ;  /* 0x0000001d1f1f7210 */ /* 0x008fc60007f9e0ff */
[----:B-1----:R-:W-:Y:S01]  /*71880*/  IMAD.MOV.U32 R24, RZ, RZ, R35 ;  /* 0x000000ffff187224 */ /* 0x002fe200078e0023 */
[----:B------:R-:W-:Y:S01]  /*71890*/  STL [R1+0x15b0], R35 ;  /* 0x0015b02301007387 */ /* 0x000fe20000100800 */
[--C-:B----4-:R-:W-:Y:S02]  /*718a0*/  IMAD.X R37, R37, 0x1, R0.reuse, P3 ;  /* 0x0000000125257824 */ /* 0x110fe400018e0600 */
[----:B------:R-:W-:-:S03]  /*718b0*/  IMAD.X R34, R34, 0x1, R0, P4 ;  /* 0x0000000122227824 */ /* 0x000fc600020e0600 */
[----:B------:R-:W-:Y:S01]  /*718c0*/  MOV R25, R37 ;  /* 0x0000002500197202 */ /* 0x000fe20000000f00 */
[----:B------:R1:W-:Y:S01]  /*718d0*/  STL [R1+0x15ac], R37 ;  /* 0x0015ac2501007387 */ /* 0x0003e20000100800 */
[----:B------:R-:W-:Y:S02]  /*718e0*/  STL [R1+0x1360], R31 ;  /* 0x0013601f01007387 */ /* 0x000fe40000100800 */
[----:B------:R2:W-:Y:S01]  /*718f0*/  STL [R1+0x135c], R34 ;  /* 0x00135c2201007387 */ /* 0x0005e20000100800 */
[----:B------:R3:W-:Y:S04]  /*71900*/  LDGSTS.E [R23+0x1ba00], [R24.64], P2 ;  /* 0x1ba0000018177fae */ /* 0x0007e80009121844 */
[----:B-1----:R-:W4:Y:S01]  /*71910*/  LDL.LU R37, [R1+0x12e4] ;  /* 0x0012e40001257983 */ /* 0x002f220000300800 */
[----:B---3--:R-:W-:-:S03]  /*71920*/  IMAD.MOV.U32 R25, RZ, RZ, R34 ;  /* 0x000000ffff197224 */ /* 0x008fc600078e0022 */
[----:B--2---:R-:W2:Y:S01]  /*71930*/  LDL.LU R34, [R1+0x12e8] ;  /* 0x0012e80001227983 */ /* 0x004ea20000300800 */
[----:B------:R-:W-:Y:S02]  /*71940*/  IMAD.MOV.U32 R24, RZ, RZ, R31 ;  /* 0x000000ffff187224 */ /* 0x000fe400078e001f */
[----:B------:R-:W3:Y:S02]  /*71950*/  LDL.LU R35, [R1+0x129c] ;  /* 0x00129c0001237983 */ /* 0x000ee40000300800 */
[----:B------:R-:W3:Y:S01]  /*71960*/  LDL.LU R31, [R1+0x12a0] ;  /* 0x0012a000011f7983 */ /* 0x000ee20000300800 */
[----:B------:R-:W-:-:S04]  /*71970*/  ISETP.GT.AND P1, PT, R3, 0x72, PT ;  /* 0x000000720300780c */ /* 0x000fc80003f24270 */
[----:B------:R-:W-:-:S04]  /*71980*/  SEL R20, RZ, 0x4, !P1 ;  /* 0x00000004ff147807 */ /* 0x000fc80004800000 */
[----:B------:R-:W-:-:S04]  /*71990*/  SEL R20, R20, RZ, !P0 ;  /* 0x000000ff14147207 */ /* 0x000fc80004000000 */
[----:B------:R-:W-:Y:S02]  /*719a0*/  ISETP.NE.U32.AND P1, PT, R20, RZ, PT ;  /* 0x000000ff1400720c */ /* 0x000fe40003f25070 */
[-C--:B------:R-:W-:Y:S02]  /*719b0*/  IADD3 R39, P3, R39, R29.reuse, RZ ;  /* 0x0000001d27277210 */ /* 0x080fe40007f7e0ff */
[----:B------:R-:W-:Y:S02]  /*719c0*/  ISETP.GT.AND P2, PT, R3, 0x76, PT ;  /* 0x000000760300780c */ /* 0x000fe40003f44270 */
[----:B------:R-:W-:Y:S02]  /*719d0*/  IADD3 R26, P4, R26, R29, RZ ;  /* 0x0000001d1a1a7210 */ /* 0x000fe40007f9e0ff */
[----:B------:R-:W-:Y:S01]  /*719e0*/  SEL R20, RZ, 0x4, !P2 ;  /* 0x00000004ff147807 */ /* 0x000fe20005000000 */
[----:B------:R-:W-:Y:S04]  /*719f0*/  STL [R1+0x1368], R39 ;  /* 0x0013682701007387 */ /* 0x000fe80000100800 */
[----:B------:R1:W-:Y:S01]  /*71a00*/  LDGSTS.E [R23+0x1c800], [R24.64], P1 ;  /* 0x1c80000018177fae */ /* 0x0003e20008921844 */
[----:B------:R-:W-:-:S04]  /*71a10*/  SEL R20, R20, RZ, !P0 ;  /* 0x000000ff14147207 */ /* 0x000fc80004000000 */
[----:B------:R-:W-:Y:S01]  /*71a20*/  ISETP.NE.U32.AND P2, PT, R20, RZ, PT ;  /* 0x000000ff1400720c */ /* 0x000fe20003f45070 */
[----:B-1----:R-:W-:Y:S02]  /*71a30*/  IMAD.MOV.U32 R24, RZ, RZ, R39 ;  /* 0x000000ffff187224 */ /* 0x002fe400078e0027 */
[----:B------:R-:W-:-:S04]  /*71a40*/  IMAD.X R42, R42, 0x1, R0, P3 ;  /* 0x000000012a2a7824 */ /* 0x000fc800018e0600 */
[----:B------:R-:W-:Y:S01]  /*71a50*/  IMAD.MOV.U32 R25, RZ, RZ, R42 ;  /* 0x000000ffff197224 */ /* 0x000fe200078e002a */
[----:B------:R-:W-:Y:S01]  /*71a60*/  IADD3.X R30, R30, R0, RZ, P4, !PT ;  /* 0x000000001e1e7210 */ /* 0x000fe200027fe4ff */
[----:B------:R-:W-:Y:S01]  /*71a70*/  STL [R1+0x1364], R42 ;  /* 0x0013642a01007387 */ /* 0x000fe20000100800 */
[----:B------:R-:W-:Y:S03]  /*71a80*/  STL [R1+0x1320], R26 ;  /* 0x0013201a01007387 */ /* 0x000fe60000100800 */
[----:B------:R1:W-:Y:S04]  /*71a90*/  LDGSTS.E [R23+0x1ca00], [R24.64], P1 ;  /* 0x1ca0000018177fae */ /* 0x0003e80008921844 */
[----:B------:R1:W-:Y:S02]  /*71aa0*/  STL [R1+0x131c], R30 ;  /* 0x00131c1e01007387 */ /* 0x0003e40000100800 */
[----:B-1----:R-:W-:Y:S01]  /*71ab0*/  MOV R25, R30 ;  /* 0x0000001e00197202 */ /* 0x002fe20000000f00 */
[----:B------:R-:W-:Y:S01]  /*71ac0*/  IMAD.MOV.U32 R24, RZ, RZ, R26 ;  /* 0x000000ffff187224 */ /* 0x000fe200078e001a */
[----:B------:R-:W4:Y:S01]  /*71ad0*/  LDL.LU R30, [R1+0x12a4] ;  /* 0x0012a400011e7983 */ /* 0x000f220000300800 */
[----:B------:R-:W4:Y:S01]  /*71ae0*/  LDL.LU R26, [R1+0x12a8] ;  /* 0x0012a800011a7983 */ /* 0x000f220000300800 */
[----:B------:R-:W-:-:S02]  /*71af0*/  IADD3 R27, P3, R27, R29, RZ ;  /* 0x0000001d1b1b7210 */ /* 0x000fc40007f7e0ff */
[----:B------:R1:W-:Y:S01]  /*71b00*/  LDGSTS.E [R23+0x1d800], [R24.64], P2 ;  /* 0x1d80000018177fae */ /* 0x0003e20009121844 */
[----:B------:R-:W-:Y:S02]  /*71b10*/  IADD3 R28, P4, R28, R29, RZ ;  /* 0x0000001d1c1c7210 */ /* 0x000fe40007f9e0ff */
[--C-:B------:R-:W-:Y:S01]  /*71b20*/  IMAD.X R38, R38, 0x1, R0.reuse, P3 ;  /* 0x0000000126267824 */ /* 0x100fe200018e0600 */
[----:B------:R-:W-:Y:S02]  /*71b30*/  STL [R1+0x1328], R27 ;  /* 0x0013281b01007387 */ /* 0x000fe40000100800 */
[----:B------:R-:W-:Y:S02]  /*71b40*/  IMAD.X R36, R36, 0x1, R0, P4 ;  /* 0x0000000124247824 */ /* 0x000fe400020e0600 */
[----:B------:R1:W-:Y:S01]  /*71b50*/  STL [R1+0x1324], R38 ;  /* 0x0013242601007387 */ /* 0x0003e20000100800 */
[----:B------:R-:W-:Y:S01]  /*71b60*/  STL [R1+0x12e0], R28 ;  /* 0x0012e01c01007387 */ /* 0x000fe20000100800 */
[----:B-1----:R-:W-:Y:S01]  /*71b70*/  MOV R25, R38 ;  /* 0x0000002600197202 */ /* 0x002fe20000000f00 */
[----:B------:R-:W-:Y:S01]  /*71b80*/  IMAD.MOV.U32 R24, RZ, RZ, R27 ;  /* 0x000000ffff187224 */ /* 0x000fe200078e001b */
[----:B------:R-:W-:Y:S01]  /*71b90*/  ISETP.GT.AND P1, PT, R3, 0x7a, PT ;  /* 0x0000007a0300780c */ /* 0x000fe20003f24270 */
[----:B------:R-:W4:Y:S01]  /*71ba0*/  LDL.LU R38, [R1+0x1a30] ;  /* 0x001a300001267983 */ /* 0x000f220000300800 */
[----:B------:R1:W-:Y:S02]  /*71bb0*/  STL [R1+0x12dc], R36 ;  /* 0x0012dc2401007387 */ /* 0x0003e40000100800 */
[----:B------:R-:W4:Y:S01]  /*71bc0*/  LDL.LU R27, [R1+0x1a3c] ;  /* 0x001a3c00011b7983 */ /* 0x000f220000300800 */
[----:B------:R-:W-:Y:S01]  /*71bd0*/  SEL R20, RZ, 0x4, !P1 ;  /* 0x00000004ff147807 */ /* 0x000fe20004800000 */
[----:B------:R1:W-:Y:S03]  /*71be0*/  LDGSTS.E [R23+0x1da00], [R24.64], P2 ;  /* 0x1da0000018177fae */ /* 0x0003e60009121844 */
[----:B------:R-:W-:-:S04]  /*71bf0*/  SEL R20, R20, RZ, !P0 ;  /* 0x000000ff14147207 */ /* 0x000fc80004000000 */
[----:B------:R-:W-:Y:S01]  /*71c00*/  ISETP.NE.U32.AND P1, PT, R20, RZ, PT ;  /* 0x000000ff1400720c */ /* 0x000fe20003f25070 */
[----:B-1----:R-:W-:Y:S02]  /*71c10*/  IMAD.MOV.U32 R24, RZ, RZ, R28 ;  /* 0x000000ffff187224 */ /* 0x002fe400078e001c */
[----:B------:R-:W-:Y:S02]  /*71c20*/  IMAD.MOV.U32 R25, RZ, RZ, R36 ;  /* 0x000000ffff197224 */ /* 0x000fe400078e0024 */
[----:B------:R-:W4:Y:S01]  /*71c30*/  LDL.LU R36, [R1+0x1a34] ;  /* 0x001a340001247983 */ /* 0x000f220000300800 */
[----:B------:R-:W4:Y:S07]  /*71c40*/  LDL.LU R28, [R1+0x19fc] ;  /* 0x0019fc00011c7983 */ /* 0x000f2e0000300800 */
[----:B------:R1:W-:Y:S01]  /*71c50*/  LDGSTS.E [R23+0x1e800], [R24.64], P1 ;  /* 0x1e80000018177fae */ /* 0x0003e20008921844 */
[----:B--2---:R-:W-:-:S02]  /*71c60*/  IADD3 R34, P3, R34, R29, RZ ;  /* 0x0000001d22227210 */ /* 0x004fc40007f7e0ff */
[----:B---3--:R-:W-:-:S03]  /*71c70*/  IADD3 R31, P4, R31, R29, RZ ;  /* 0x0000001d1f1f7210 */ /* 0x008fc60007f9e0ff */
[----:B----4-:R-:W-:Y:S01]  /*71c80*/  IMAD.X R37, R37, 0x1, R0, P3 ;  /* 0x0000000125257824 */ /* 0x010fe200018e0600 */
[----:B------:R-:W-:Y:S03]  /*71c90*/  STL [R1+0x12e8], R34 ;  /* 0x0012e82201007387 */ /* 0x000fe60000100800 */
[----:B-1----:R-:W-:Y:S01]  /*71ca0*/  IMAD.MOV.U32 R25, RZ, RZ, R37 ;  /* 0x000000ffff197224 */ /* 0x002fe200078e0025 */
[----:B------:R1:W-:Y:S01]  /*71cb0*/  STL [R1+0x12e4], R37 ;  /* 0x0012e42501007387 */ /* 0x0003e20000100800 */
[----:B------:R2:W-:Y:S01]  /*71cc0*/  STL [R1+0x12a0], R31 ;  /* 0x0012a01f01007387 */ /* 0x0005e20000100800 */
[----:B------:R-:W-:Y:S01]  /*71cd0*/  IADD3.X R35, R35, R0, RZ, P4, !PT ;  /* 0x0000000023237210 */ /* 0x000fe200027fe4ff */
[----:B------:R-:W-:Y:S01]  /*71ce0*/  IMAD.MOV.U32 R24, RZ, RZ, R34 ;  /* 0x000000ffff187224 */ /* 0x000fe200078e0022 */
[----:B------:R-:W-:Y:S01]  /*71cf0*/  ISETP.GT.AND P2, PT, R3, 0x7e, PT ;  /* 0x0000007e0300780c */ /* 0x000fe20003f44270 */
[----:B-1----:R-:W3:Y:S02]  /*71d00*/  LDL.LU R37, [R1+0x1a28] ;  /* 0x001a280001257983 */ /* 0x002ee40000300800 */
[----:B------:R-:W-:Y:S02]  /*71d10*/  STL [R1+0x129c], R35 ;  /* 0x00129c2301007387 */ /* 0x000fe40000100800 */
[----:B------:R-:W4:Y:S01]  /*71d20*/  LDL.LU R34, [R1+0x19f0] ;  /* 0x0019f00001227983 */ /* 0x000f220000300800 */
[----:B------:R-:W1:Y:S01]  /*71d30*/  S2R R45, SR_TID.X ;  /* 0x00000000002d7919 */ /* 0x000e620000002100 */
[----:B------:R-:W-:-:S03]  /*71d40*/  SEL R20, RZ, 0x4, !P2 ;  /* 0x00000004ff147807 */ /* 0x000fc60005000000 */
[----:B------:R2:W-:Y:S01]  /*71d50*/  LDGSTS.E [R23+0x1ea00], [R24.64], P1 ;  /* 0x1ea0000018177fae */ /* 0x0005e20008921844 */
[----:B------:R-:W-:-:S04]  /*71d60*/  SEL R20, R20, RZ, !P0 ;  /* 0x000000ff14147207 */ /* 0x000fc80004000000 */
[----:B------:R-:W-:Y:S01]  /*71d70*/  ISETP.NE.U32.AND P2, PT, R20, RZ, PT ;  /* 0x000000ff1400720c */ /* 0x000fe20003f45070 */
[----:B--2---:R-:W-:Y:S01]  /*71d80*/  IMAD.MOV.U32 R24, RZ, RZ, R31 ;  /* 0x000000ffff187224 */ /* 0x004fe200078e001f */
[----:B------:R-:W-:Y:S02]  /*71d90*/  MOV R25, R35 ;  /* 0x0000002300197202 */ /* 0x000fe40000000f00 */
[----:B------:R-:W-:-:S09]  /*71da0*/  ISETP.GT.AND P1, PT, R3, 0x3, PT ;  /* 0x000000030300780c */ /* 0x000fd20003f24270 */
[----:B------:R2:W-:Y:S01]  /*71db0*/  LDGSTS.E [R23+0x1f800], [R24.64], P2 ;  /* 0x1f80000018177fae */ /* 0x0005e20009121844 */
[----:B-1----:R-:W-:Y:S02]  /*71dc0*/  LOP3.LUT R45, R45, 0x7f, RZ, 0xc0, !PT ;  /* 0x0000007f2d2d7812 */ /* 0x002fe400078ec0ff */
[----:B------:R-:W-:-:S03]  /*71dd0*/  SEL R20, RZ, 0x4, !P1 ;  /* 0x00000004ff147807 */ /* 0x000fc60004800000 */
[----:B------:R-:W-:Y:S01]  /*71de0*/  IMAD.SHL.U32 R45, R45, 0x4, RZ ;  /* 0x000000042d2d7824 */ /* 0x000fe200078e00ff */
[----:B------:R-:W-:-:S05]  /*71df0*/  IADD3 R26, P3, R26, R29, RZ ;  /* 0x0000001d1a1a7210 */ /* 0x000fca0007f7e0ff */
[----:B------:R-:W-:Y:S02]  /*71e00*/  IMAD.X R30, R30, 0x1, R0, P3 ;  /* 0x000000011e1e7824 */ /* 0x000fe400018e0600 */
[----:B--2---:R-:W-:-:S03]  /*71e10*/  IMAD.MOV.U32 R24, RZ, RZ, R26 ;  /* 0x000000ffff187224 */ /* 0x004fc600078e001a */
[----:B------:R-:W-:Y:S01]  /*71e20*/  MOV R25, R30 ;  /* 0x0000001e00197202 */ /* 0x000fe20000000f00 */
[----:B------:R1:W-:Y:S04]  /*71e30*/  STL [R1+0x12a8], R26 ;  /* 0x0012a81a01007387 */ /* 0x0003e80000100800 */
[----:B------:R2:W-:Y:S01]  /*71e40*/  LDGSTS.E [R23+0x1fa00], [R24.64], P2 ;  /* 0x1fa0000018177fae */ /* 0x0005e20009121844 */
[----:B------:R2:W-:Y:S02]  /*71e50*/  STL [R1+0x12a4], R30 ;  /* 0x0012a41e01007387 */ /* 0x0005e40000100800 */
[----:B------:R-:W4:Y:S01]  /*71e60*/  LDL.LU R31, [R1+0x19f4] ;  /* 0x0019f400011f7983 */ /* 0x000f220000300800 */
[----:B------:R-:W-:Y:S01]  /*71e70*/  SEL R20, R20, RZ, !P0 ;  /* 0x000000ff14147207 */ /* 0x000fe20004000000 */
[----:B-1----:R-:W4:Y:S01]  /*71e80*/  LDL.LU R26, [R1+0x19bc] ;  /* 0x0019bc00011a7983 */ /* 0x002f220000300800 */
[----:B------:R-:W4:Y:S01]  /*71e90*/  LDL.LU R35, [R1+0x19e8] ;  /* 0x0019e80001237983 */ /* 0x000f220000300800 */
[----:B------:R-:W-:-:S02]  /*71ea0*/  IADD3 R27, P2, R27, R29, RZ ;  /* 0x0000001d1b1b7210 */ /* 0x000fc40007f5e0ff */
[----:B--2---:R-:W-:-:S03]  /*71eb0*/  LOP3.LUT R30, R45, 0x60, RZ, 0x3c, !PT ;  /* 0x000000602d1e7812 */ /* 0x004fc600078e3cff */
[----:B------:R-:W-:Y:S01]  /*71ec0*/  IMAD.X R38, R38, 0x1, R0, P2 ;  /* 0x0000000126267824 */ /* 0x000fe200010e0600 */
[----:B------:R-:W-:Y:S01]  /*71ed0*/  ISETP.NE.U32.AND P1, PT, R20, RZ, PT ;  /* 0x000000ff1400720c */ /* 0x000fe20003f25070 */
[----:B------:R1:W-:Y:S01]  /*71ee0*/  STL [R1+0x1a3c], R27 ;  /* 0x001a3c1b01007387 */ /* 0x0003e20000100800 */
[----:B------:R-:W-:Y:S02]  /*71ef0*/  IMAD R20, R40, 0x20000, R30 ;  /* 0x0002000028147824 */ /* 0x000fe400078e021e */
[----:B------:R-:W-:Y:S01]  /*71f00*/  STL [R1+0x1a30], R38 ;  /* 0x001a302601007387 */ /* 0x000fe20000100800 */
[----:B------:R-:W2:Y:S01]  /*71f10*/  LDL.LU R30, [R1+0x19b0] ;  /* 0x0019b000011e7983 */ /* 0x000ea20000300800 */
[----:B------:R-:W-:Y:S01]  /*71f20*/  IMAD.MOV.U32 R24, RZ, RZ, R27 ;  /* 0x000000ffff187224 */ /* 0x000fe200078e001b */
[----:B------:R-:W-:Y:S02]  /*71f30*/  MOV R25, R38 ;  /* 0x0000002600197202 */ /* 0x000fe40000000f00 */
[----:B------:R-:W-:-:S02]  /*71f40*/  IADD3 R36, P3, R36, R29, RZ ;  /* 0x0000001d24247210 */ /* 0x000fc40007f7e0ff */
[----:B------:R-:W-:Y:S02]  /*71f50*/  ISETP.GT.AND P2, PT, R3, 0x7, PT ;  /* 0x000000070300780c */ /* 0x000fe40003f44270 */
[----:B------:R-:W-:Y:S01]  /*71f60*/  IADD3 R28, P4, R28, R29, RZ ;  /* 0x0000001d1c1c7210 */ /* 0x000fe20007f9e0ff */
[----:B------:R-:W2:Y:S01]  /*71f70*/  LDL.LU R39, [R1+0x19b4] ;  /* 0x0019b40001277983 */ /* 0x000ea20000300800 */
[----:B-1----:R-:W2:Y:S03]  /*71f80*/  LDL.LU R27, [R1+0x197c] ;  /* 0x00197c00011b7983 */ /* 0x002ea60000300800 */
[----:B------:R1:W-:Y:S01]  /*71f90*/  LDGSTS.E [R20+0xc00], [R24.64], P1 ;  /* 0x00c0000018147fae */ /* 0x0003e20008921844 */
[----:B------:R1:W-:Y:S02]  /*71fa0*/  STL [R1+0x1a34], R36 ;  /* 0x001a342401007387 */ /* 0x0003e40000100800 */
[----:B-1----:R-:W-:-:S04]  /*71fb0*/  SEL R24, RZ, 0x4, !P2 ;  /* 0x00000004ff187807 */ /* 0x002fc80005000000 */
[----:B------:R-:W-:-:S04]  /*71fc0*/  SEL R24, R24, RZ, !P0 ;  /* 0x000000ff18187207 */ /* 0x000fc80004000000 */
[----:B------:R-:W-:Y:S01]  /*71fd0*/  ISETP.NE.U32.AND P2, PT, R24, RZ, PT ;  /* 0x000000ff1800720c */ /* 0x000fe20003f45070 */
[----:B------:R-:W-:Y:S02]  /*71fe0*/  IMAD.MOV.U32 R24, RZ, RZ, R36 ;  /* 0x000000ffff187224 */ /* 0x000fe400078e0024 */
[--C-:B---3--:R-:W-:Y:S02]  /*71ff0*/  IMAD.X R37, R37, 0x1, R0.reuse, P3 ;  /* 0x0000000125257824 */ /* 0x108fe400018e0600 */
[----:B----4-:R-:W-:-:S03]  /*72000*/  IMAD.X R34, R34, 0x1, R0, P4 ;  /* 0x0000000122227824 */ /* 0x010fc600020e0600 */
[----:B------:R1:W-:Y:S01]  /*72010*/  STL [R1+0x1a28], R37 ;  /* 0x001a282501007387 */ /* 0x0003e20000100800 */
[----:B------:R-:W-:Y:S02]  /*72020*/  STL [R1+0x19fc], R28 ;  /* 0x0019fc1c01007387 */ /* 0x000fe40000100800 */
[----:B------:R-:W3:Y:S01]  /*72030*/  LDL.LU R42, [R1+0x19a8] ;  /* 0x0019a800012a7983 */ /* 0x000ee20000300800 */
[----:B------:R-:W-:Y:S01]  /*72040*/  MOV R25, R37 ;  /* 0x0000002500197202 */ /* 0x000fe20000000f00 */
[----:B------:R4:W-:Y:S01]  /*72050*/  STL [R1+0x19f0], R34 ;  /* 0x0019f02201007387 */ /* 0x0009e20000100800 */
[----:B------:R-:W3:Y:S03]  /*72060*/  LDL.LU R36, [R1+0x1970] ;  /* 0x0019700001247983 */ /* 0x000ee60000300800 */
[----:B------:R4:W-:Y:S04]  /*72070*/  LDGSTS.E [R20+0xe00], [R24.64], P1 ;  /* 0x00e0000018147fae */ /* 0x0009e80008921844 */
[----:B-1----:R-:W3:Y:S01]  /*72080*/  LDL.LU R37, [R1+0x1968] ;  /* 0x0019680001257983 */ /* 0x002ee20000300800 */
[----:B----4-:R-:W-:-:S03]  /*72090*/  IMAD.MOV.U32 R25, RZ, RZ, R34 ;  /* 0x000000ffff197224 */ /* 0x010fc600078e0022 */
[----:B------:R-:W4:Y:S01]  /*720a0*/  LDL.LU R34, [R1+0x1974] ;  /* 0x0019740001227983 */ /* 0x000f220000300800 */
[----:B------:R-:W-:Y:S02]  /*720b0*/  IMAD.MOV.U32 R24, RZ, RZ, R28 ;  /* 0x000000ffff187224 */ /* 0x000fe400078e001c */
[----:B------:R-:W4:Y:S02]  /*720c0*/  LDL.LU R38, [R1+0x1930] ;  /* 0x0019300001267983 */ /* 0x000f240000300800 */
[----:B------:R-:W4:Y:S01]  /*720d0*/  LDL.LU R28, [R1+0x193c] ;  /* 0x00193c00011c7983 */ /* 0x000f220000300800 */
[----:B------:R-:W-:Y:S01]  /*720e0*/  ISETP.GT.AND P1, PT, R3, 0xb, PT ;  /* 0x0000000b0300780c */ /* 0x000fe20003f24270 */
[----:B------:R1:W-:Y:S03]  /*720f0*/  LDGSTS.E [R20+0x1c00], [R24.64], P2 ;  /* 0x01c0000018147fae */ /* 0x0003e60009121844 */
[----:B-1----:R-:W-:-:S04]  /*72100*/  SEL R24, RZ, 0x4, !P1 ;  /* 0x00000004ff187807 */ /* 0x002fc80004800000 */
[----:B------:R-:W-:-:S04]  /*72110*/  SEL R24, R24, RZ, !P0 ;  /* 0x000000ff18187207 */ /* 0x000fc80004000000 */
[----:B------:R-:W-:Y:S02]  /*72120*/  ISETP.NE.U32.AND P1, PT, R24, RZ, PT ;  /* 0x000000ff1800720c */ /* 0x000fe40003f25070 */
[-C--:B------:R-:W-:Y:S02]  /*72130*/  IADD3 R31, P3, R31, R29.reuse, RZ ;  /* 0x0000001d1f1f7210 */ /* 0x080fe40007f7e0ff */
[----:B------:R-:W-:-:S03]  /*72140*/  IADD3 R26, P4, R26, R29, RZ ;  /* 0x0000001d1a1a7210 */ /* 0x000fc60007f9e0ff */
[----:B------:R-:W-:Y:S01]  /*72150*/  IMAD.X R35, R35, 0x1, R0, P3 ;  /* 0x0000000123237824 */ /* 0x000fe200018e0600 */
[----:B------:R-:W-:Y:S01]  /*72160*/  STL [R1+0x19f4], R31 ;  /* 0x0019f41f01007387 */ /* 0x000fe20000100800 */
[----:B------:R-:W-:-:S03]  /*72170*/  IMAD.MOV.U32 R24, RZ, RZ, R31 ;  /* 0x000000ffff187224 */ /* 0x000fc600078e001f */
[----:B------:R1:W-:Y:S01]  /*72180*/  STL [R1+0x19e8], R35 ;  /* 0x0019e82301007387 */ /* 0x0003e20000100800 */
[----:B------:R-:W-:Y:S01]  /*72190*/  STL [R1+0x19bc], R26 ;  /* 0x0019bc1a01007387 */ /* 0x000fe20000100800 */
[----:B--2---:R-:W-:Y:S01]  /*721a0*/  IADD3.X R30, R30, R0, RZ, P4, !PT ;  /* 0x000000001e1e7210 */ /* 0x004fe200027fe4ff */
[----:B------:R-:W-:-:S04]  /*721b0*/  IMAD.MOV.U32 R25, RZ, RZ, R35 ;  /* 0x000000ffff197224 */ /* 0x000fc800078e0023 */
[----:B------:R2:W-:Y:S01]  /*721c0*/  STL [R1+0x19b0], R30 ;  /* 0x0019b01e01007387 */ /* 0x0005e20000100800 */
[----:B-1----:R-:W4:Y:S03]  /*721d0*/  LDL.LU R35, [R1+0x1928] ;  /* 0x0019280001237983 */ /* 0x002f260000300800 */
[----:B------:R-:W4:Y:S04]  /*721e0*/  LDL.LU R31, [R1+0x1934] ;  /* 0x00193400011f7983 */ /* 0x000f280000300800 */
[----:B------:R1:W-:Y:S01]  /*721f0*/  LDGSTS.E [R20+0x1e00], [R24.64], P2 ;  /* 0x01e0000018147fae */ /* 0x0003e20009121844 */
[----:B------:R-:W-:Y:S02]  /*72200*/  ISETP.GT.AND P2, PT, R3, 0xf, PT ;  /* 0x0000000f0300780c */ /* 0x000fe40003f44270 */
[----:B------:R-:W-:-:S02]  /*72210*/  IADD3 R39, P3, R39, R29, RZ ;  /* 0x0000001d27277210 */ /* 0x000fc40007f7e0ff */
[----:B-1----:R-:W-:Y:S01]  /*72220*/  MOV R25, R30 ;  /* 0x0000001e00197202 */ /* 0x002fe20000000f00 */
[----:B------:R-:W-:Y:S01]  /*72230*/  IMAD.MOV.U32 R24, RZ, RZ, R26 ;  /* 0x000000ffff187224 */ /* 0x000fe200078e001a */
[----:B--2---:R-:W2:Y:S01]  /*72240*/  LDL.LU R30, [R1+0x18f0] ;  /* 0x0018f000011e7983 */ /* 0x004ea20000300800 */
[----:B------:R-:W2:Y:S03]  /*72250*/  LDL.LU R26, [R1+0x18fc] ;  /* 0x0018fc00011a7983 */ /* 0x000ea60000300800 */
[----:B------:R1:W-:Y:S01]  /*72260*/  LDGSTS.E [R20+0x2c00], [R24.64], P1 ;  /* 0x02c0000018147fae */ /* 0x0003e20008921844 */
[----:B------:R-:W-:Y:S02]  /*72270*/  IADD3 R27, P4, R27, R29, RZ ;  /* 0x0000001d1b1b7210 */ /* 0x000fe40007f9e0ff */
[----:B-1----:R-:W-:-:S04]  /*72280*/  SEL R24, RZ, 0x4, !P2 ;  /* 0x00000004ff187807 */ /* 0x002fc80005000000 */
[----:B------:R-:W-:-:S04]  /*72290*/  SEL R24, R24, RZ, !P0 ;  /* 0x000000ff18187207 */ /* 0x000fc80004000000 */
[----:B------:R-:W-:Y:S01]  /*722a0*/  ISETP.NE.U32.AND P2, PT, R24, RZ, PT ;  /* 0x000000ff1800720c */ /* 0x000fe20003f45070 */
[----:B------:R-:W-:Y:S01]  /*722b0*/  IMAD.MOV.U32 R24, RZ, RZ, R39 ;  /* 0x000000ffff187224 */ /* 0x000fe200078e0027 */
[----:B------:R-:W-:Y:S01]  /*722c0*/  STL [R1+0x19b4], R39 ;  /* 0x0019b42701007387 */ /* 0x000fe20000100800 */
[--C-:B---3--:R-:W-:Y:S02]  /*722d0*/  IMAD.X R42, R42, 0x1, R0.reuse, P3 ;  /* 0x000000012a2a7824 */ /* 0x108fe400018e0600 */
[----:B------:R-:W-:-:S03]  /*722e0*/  IMAD.X R36, R36, 0x1, R0, P4 ;  /* 0x0000000124247824 */ /* 0x000fc600020e0600 */
[----:B------:R-:W-:-:S05]  /*722f0*/  MOV R25, R42 ;  /* 0x0000002a00197202 */ /* 0x000fca0000000f00 */
[----:B------:R1:W-:Y:S01]  /*72300*/  LDGSTS.E [R20+0x2e00], [R24.64], P1 ;  /* 0x02e0000018147fae */ /* 0x0003e20008921844 */
[----:B------:R-:W-:-:S03]  /*72310*/  ISETP.GT.AND P1, PT, R3, 0x13, PT ;  /* 0x000000130300780c */ /* 0x000fc60003f24270 */
[----:B------:R-:W-:Y:S01]  /*72320*/  STL [R1+0x19a8], R42 ;  /* 0x0019a82a01007387 */ /* 0x000fe20000100800 */
[----:B------:R-:W-:Y:S02]  /*72330*/  STL [R1+0x197c], R27 ;  /* 0x00197c1b01007387 */ /* 0x000fe40000100800 */
[----:B------:R3:W-:Y:S01]  /*72340*/  STL [R1+0x1970], R36 ;  /* 0x0019702401007387 */ /* 0x0007e20000100800 */
[-C--:B----4-:R-:W-:Y:S01]  /*72350*/  IADD3 R34, P3, R34, R29.reuse, RZ ;  /* 0x0000001d22227210 */ /* 0x090fe20007f7e0ff */
[----:B-1----:R-:W-:Y:S02]  /*72360*/  IMAD.MOV.U32 R24, RZ, RZ, R27 ;  /* 0x000000ffff187224 */ /* 0x002fe400078e001b */
[----:B------:R-:W-:Y:S01]  /*72370*/  IMAD.MOV.U32 R25, RZ, RZ, R36 ;  /* 0x000000ffff197224 */ /* 0x000fe200078e0024 */
[----:B------:R-:W-:Y:S01]  /*72380*/  IADD3 R28, P4, R28, R29, RZ ;  /* 0x0000001d1c1c7210 */ /* 0x000fe20007f9e0ff */
[----:B------:R-:W-:Y:S01]  /*72390*/  IMAD.X R37, R37, 0x1, R0, P3 ;  /* 0x0000000125257824 */ /* 0x000fe200018e0600 */
[----:B---3--:R-:W3:Y:S04]  /*723a0*/  LDL.LU R36, [R1+0x18f4] ;  /* 0x0018f40001247983 */ /* 0x008ee80000300800 */
[----:B------:R1:W-:Y:S01]  /*723b0*/  LDGSTS.E [R20+0x3c00], [R24.64], P2 ;  /* 0x03c0000018147fae */ /* 0x0003e20009121844 */
[----:B------:R-:W4:Y:S01]  /*723c0*/  LDL.LU R27, [R1+0x18bc] ;  /* 0x0018bc00011b7983 */ /* 0x000f220000300800 */
[----:B------:R-:W-:Y:S01]  /*723d0*/  IADD3.X R38, R38, R0, RZ, P4, !PT ;  /* 0x0000000026267210 */ /* 0x000fe200027fe4ff */
[----:B------:R-:W-:Y:S01]  /*723e0*/  STL [R1+0x1974], R34 ;  /* 0x0019742201007387 */ /* 0x000fe20000100800 */
[----:B------:R1:W-:Y:S01]  /*723f0*/  STL [R1+0x1968], R37 ;  /* 0x0019682501007387 */ /* 0x0003e20000100800 */
[----:B------:R1:W-:Y:S02]  /*72400*/  STL [R1+0x193c], R28 ;  /* 0x00193c1c01007387 */ /* 0x0003e40000100800 */
[----:B-1----:R-:W-:Y:S01]  /*72410*/  SEL R24, RZ, 0x4, !P1 ;  /* 0x00000004ff187807 */ /* 0x002fe20004800000 */
[----:B------:R-:W-:-:S02]  /*72420*/  IMAD.MOV.U32 R25, RZ, RZ, R37 ;  /* 0x000000ffff197224 */ /* 0x000fc400078e0025 */
[----:B------:R-:W4:Y:S01]  /*72430*/  LDL.LU R37, [R1+0x18d8] ;  /* 0x0018d80001257983 */ /* 0x000f220000300800 */
[----:B------:R-:W-:Y:S01]  /*72440*/  SEL R24, R24, RZ, !P0 ;  /* 0x000000ff18187207 */ /* 0x000fe20004000000 */
[----:B------:R-:W-:Y:S03]  /*72450*/  STL [R1+0x1930], R38 ;  /* 0x0019302601007387 */ /* 0x000fe60000100800 */
[----:B------:R-:W-:Y:S01]  /*72460*/  ISETP.NE.U32.AND P1, PT, R24, RZ, PT ;  /* 0x000000ff1800720c */ /* 0x000fe20003f25070 */
[----:B------:R-:W-:Y:S02]  /*72470*/  IMAD.MOV.U32 R24, RZ, RZ, R34 ;  /* 0x000000ffff187224 */ /* 0x000fe400078e0022 */
[----:B------:R-:W4:Y:S04]  /*72480*/  LDL.LU R34, [R1+0x18b0] ;  /* 0x0018b00001227983 */ /* 0x000f280000300800 */
[----:B------:R1:W-:Y:S01]  /*72490*/  LDGSTS.E [R20+0x3e00], [R24.64], P2 ;  /* 0x03e0000018147fae */ /* 0x0003e20009121844 */
[----:B------:R-:W-:Y:S01]  /*724a0*/  ISETP.GT.AND P2, PT, R3, 0x17, PT ;  /* 0x000000170300780c */ /* 0x000fe20003f44270 */
[----:B------:R-:W4:Y:S02]  /*724b0*/  LDL.LU R39, [R1+0x18b4] ;  /* 0x0018b40001277983 */ /* 0x000f240000300800 */
[----:B-1----:R-:W-:Y:S01]  /*724c0*/  IMAD.MOV.U32 R24, RZ, RZ, R28 ;  /* 0x000000ffff187224 */ /* 0x002fe200078e001c */
[----:B------:R-:W-:Y:S01]  /*724d0*/  MOV R25, R38 ;  /* 0x0000002600197202 */ /* 0x000fe20000000f00 */
[----:B------:R-:W4:Y:S04]  /*724e0*/  LDL.LU R28, [R1+0x187c] ;  /* 0x00187c00011c7983 */ /* 0x000f280000300800 */
[----:B------:R1:W-:Y:S01]  /*724f0*/  LDGSTS.E [R20+0x4c00], [R24.64], P1 ;  /* 0x04c0000018147fae */ /* 0x0003e20008921844 */
[----:B------:R-:W-:-:S02]  /*72500*/  IADD3 R31, P3, R31, R29, RZ ;  /* 0x0000001d1f1f7210 */ /* 0x000fc40007f7e0ff */
[----:B-1----:R-:W-:-:S03]  /*72510*/  SEL R24, RZ, 0x4, !P2 ;  /* 0x00000004ff187807 */ /* 0x002fc60005000000 */
[----:B------:R-:W-:Y:S01]  /*72520*/  IMAD.X R35, R35, 0x1, R0, P3 ;  /* 0x0000000123237824 */ /* 0x000fe200018e0600 */
[----:B------:R1:W-:Y:S01]  /*72530*/  STL [R1+0x1934], R31 ;  /* 0x0019341f01007387 */ /* 0x0003e20000100800 */
[----:B------:R-:W-:-:S03]  /*72540*/  SEL R24, R24, RZ, !P0 ;  /* 0x000000ff18187207 */ /* 0x000fc60004000000 */
[----:B------:R1:W-:Y:S01]  /*72550*/  STL [R1+0x1928], R35 ;  /* 0x0019282301007387 */ /* 0x0003e20000100800 */
[----:B--2---:R-:W-:Y:S02]  /*72560*/  IADD3 R26, P4, R26, R29, RZ ;  /* 0x0000001d1a1a7210 */ /* 0x004fe40007f9e0ff */
[----:B------:R-:W-:-:S03]  /*72570*/  ISETP.NE.U32.AND P2, PT, R24, RZ, PT ;  /* 0x000000ff1800720c */ /* 0x000fc60003f45070 */
[----:B------:R-:W-:Y:S01]  /*72580*/  STL [R1+0x18fc], R26 ;  /* 0x0018fc1a01007387 */ /* 0x000fe20000100800 */
[----:B------:R-:W2:Y:S02]  /*72590*/  LDL.LU R42, [R1+0x1898] ;  /* 0x00189800012a7983 */ /* 0x000ea40000300800 */
[----:B------:R-:W-:Y:S02]  /*725a0*/  IMAD.X R30, R30, 0x1, R0, P4 ;  /* 0x000000011e1e7824 */ /* 0x000fe400020e0600 */
[----:B------:R-:W-:Y:S01]  /*725b0*/  IMAD.MOV.U32 R24, RZ, RZ, R31 ;  /* 0x000000ffff187224 */ /* 0x000fe200078e001f */
[----:B------:R-:W-:Y:S02]  /*725c0*/  MOV R25, R35 ;  /* 0x0000002300197202 */ /* 0x000fe40000000f00 */
[----:B------:R1:W-:Y:S02]  /*725d0*/  STL [R1+0x18f0], R30 ;  /* 0x0018f01e01007387 */ /* 0x0003e40000100800 */
[----:B-1----:R-:W2:Y:S02]  /*725e0*/  LDL.LU R31, [R1+0x1870] ;  /* 0x00187000011f7983 */ /* 0x002ea40000300800 */
[----:B------:R1:W-:Y:S01]  /*725f0*/  LDGSTS.E [R20+0x4e00], [R24.64], P1 ;  /* 0x04e0000018147fae */ /* 0x0003e20008921844 */
[----:B------:R-:W2:Y:S02]  /*72600*/  LDL.LU R35, [R1+0x1858] ;  /* 0x0018580001237983 */ /* 0x000ea40000300800 */
[----:B-1----:R-:W-:-:S02]  /*72610*/  IMAD.MOV.U32 R25, RZ, RZ, R30 ;  /* 0x000000ffff197224 */ /* 0x002fc400078e001e */
[----:B------:R-:W2:Y:S01]  /*72620*/  LDL.LU R30, [R1+0x1874] ;  /* 0x00187400011e7983 */ /* 0x000ea20000300800 */
[----:B------:R-:W-:Y:S02]  /*72630*/  IMAD.MOV.U32 R24, RZ, RZ, R26 ;  /* 0x000000ffff187224 */ /* 0x000fe400078e001a */
[----:B------:R-:W2:Y:S02]  /*72640*/  LDL.LU R38, [R1+0x1830] ;  /* 0x0018300001267983 */ /* 0x000ea40000300800 */
[----:B------:R-:W2:Y:S01]  /*72650*/  LDL.LU R26, [R1+0x183c] ;  /* 0x00183c00011a7983 */ /* 0x000ea20000300800 */
[----:B------:R-:W-:Y:S01]  /*72660*/  ISETP.GT.AND P1, PT, R3, 0x1b, PT ;  /* 0x0000001b0300780c */ /* 0x000fe20003f24270 */
[----:B------:R1:W-:Y:S03]  /*72670*/  LDGSTS.E [R20+0x5c00], [R24.64], P2 ;  /* 0x05c0000018147fae */ /* 0x0003e60009121844 */
[----:B-1----:R-:W-:-:S04]  /*72680*/  SEL R24, RZ, 0x4, !P1 ;  /* 0x00000004ff187807 */ /* 0x002fc80004800000 */
[----:B------:R-:W-:-:S04]  /*72690*/  SEL R24, R24, RZ, !P0 ;  /* 0x000000ff18187207 */ /* 0x000fc80004000000 */
[----:B------:R-:W-:Y:S02]  /*726a0*/  ISETP.NE.U32.AND P1, PT, R24, RZ, PT ;  /* 0x000000ff1800720c */ /* 0x000fe40003f25070 */
[-C--:B---3--:R-:W-:Y:S02]  /*726b0*/  IADD3 R36, P3, R36, R29.reuse, RZ ;  /* 0x0000001d24247210 */ /* 0x088fe40007f7e0ff */
[----:B----4-:R-:W-:-:S03]  /*726c0*/  IADD3 R27, P4, R27, R29, RZ ;  /* 0x0000001d1b1b7210 */ /* 0x010fc60007f9e0ff */
[----:B------:R-:W-:Y:S01]  /*726d0*/  STL [R1+0x18f4], R36 ;  /* 0x0018f42401007387 */ /* 0x000fe20000100800 */
[----:B------:R-:W-:Y:S02]  /*726e0*/  IMAD.MOV.U32 R24, RZ, RZ, R36 ;  /* 0x000000ffff187224 */ /* 0x000fe400078e0024 */
[----:B------:R-:W-:-:S05]  /*726f0*/  IMAD.X R37, R37, 0x1, R0, P3 ;  /* 0x0000000125257824 */ /* 0x000fca00018e0600 */
[----:B------:R1:W-:Y:S01]  /*72700*/  STL [R1+0x18d8], R37 ;  /* 0x0018d82501007387 */ /* 0x0003e20000100800 */
[----:B------:R-:W-:-:S03]  /*72710*/  IADD3.X R34, R34, R0, RZ, P4, !PT ;  /* 0x0000000022227210 */ /* 0x000fc600027fe4ff */
[----:B------:R-:W-:Y:S01]  /*72720*/  STL [R1+0x18bc], R27 ;  /* 0x0018bc1b01007387 */ /* 0x000fe20000100800 */
[----:B------:R-:W-:-:S03]  /*72730*/  IMAD.MOV.U32 R25, RZ, RZ, R37 ;  /* 0x000000ffff197224 */ /* 0x000fc600078e0025 */
[----:B------:R3:W-:Y:S04]  /*72740*/  STL [R1+0x18b0], R34 ;  /* 0x0018b02201007387 */ /* 0x0007e80000100800 */
[----:B-1----:R-:W4:Y:S01]  /*72750*/  LDL.LU R37, [R1+0x1818] ;  /* 0x0018180001257983 */ /* 0x002f220000300800 */
[----:B------:R-:W4:Y:S03]  /*72760*/  LDL.LU R36, [R1+0x1834] ;  /* 0x0018340001247983 */ /* 0x000f260000300800 */
[----:B------:R1:W-:Y:S02]  /*72770*/  LDGSTS.E [R20+0x5e00], [R24.64], P2 ;  /* 0x05e0000018147fae */ /* 0x0003e40009121844 */
[----:B-1----:R-:W-:Y:S01]  /*72780*/  MOV R25, R34 ;  /* 0x0000002200197202 */ /* 0x002fe20000000f00 */
[----:B------:R-:W-:Y:S01]  /*72790*/  IMAD.MOV.U32 R24, RZ, RZ, R27 ;  /* 0x000000ffff187224 */ /* 0x000fe200078e001b */
[----:B---3--:R-:W3:Y:S01]  /*727a0*/  LDL.LU R34, [R1+0x17f0] ;  /* 0x0017f00001227983 */ /* 0x008ee20000300800 */
[----:B------:R-:W3:Y:S01]  /*727b0*/  LDL.LU R27, [R1+0x17fc] ;  /* 0x0017fc00011b7983 */ /* 0x000ee20000300800 */
[----:B------:R-:W-:-:S02]  /*727c0*/  ISETP.GT.AND P2, PT, R3, 0x1f, PT ;  /* 0x0000001f0300780c */ /* 0x000fc40003f44270 */
[-C--:B------:R-:W-:Y:S01]  /*727d0*/  IADD3 R39, P3, R39, R29.reuse, RZ ;  /* 0x0000001d27277210 */ /* 0x080fe20007f7e0ff */
[----:B------:R1:W-:Y:S01]  /*727e0*/  LDGSTS.E [R20+0x6c00], [R24.64], P1 ;  /* 0x06c0000018147fae */ /* 0x0003e20008921844 */
[----:B------:R-:W-:Y:S02]  /*727f0*/  IADD3 R28, P4, R28, R29, RZ ;  /* 0x0000001d1c1c7210 */ /* 0x000fe40007f9e0ff */
[----:B-1----:R-:W-:-:S04]  /*72800*/  SEL R24, RZ, 0x4, !P2 ;  /* 0x00000004ff187807 */ /* 0x002fc80005000000 */
[----:B------:R-:W-:-:S04]  /*72810*/  SEL R24, R24, RZ, !P0 ;  /* 0x000000ff18187207 */ /* 0x000fc80004000000 */
[----:B------:R-:W-:Y:S01]  /*72820*/  ISETP.NE.U32.AND P2, PT, R24, RZ, PT ;  /* 0x000000ff1800720c */ /* 0x000fe20003f45070 */
[----:B------:R-:W-:Y:S02]  /*72830*/  IMAD.MOV.U32 R24, RZ, RZ, R39 ;  /* 0x000000ffff187224 */ /* 0x000fe400078e0027 */
[----:B--2---:R-:W-:-:S05]  /*72840*/  IMAD.X R42, R42, 0x1, R0, P3 ;  /* 0x000000012a2a7824 */ /* 0x004fca00018e0600 */
[----:B------:R-:W-:Y:S01]  /*72850*/  MOV R25, R42 ;  /* 0x0000002a00197202 */ /* 0x000fe20000000f00 */
[----:B------:R-:W-:-:S04]  /*72860*/  IMAD.X R31, R31, 0x1, R0, P4 ;  /* 0x000000011f1f7824 */ /* 0x000fc800020e0600 */
[----:B------:R1:W-:Y:S01]  /*72870*/  LDGSTS.E [R20+0x6e00], [R24.64], P1 ;  /* 0x06e0000018147fae */ /* 0x0003e20008921844 */
[----:B------:R-:W-:-:S03]  /*72880*/  ISETP.GT.AND P1, PT, R3, 0x23, PT ;  /* 0x000000230300780c */ /* 0x000fc60003f24270 */
[----:B------:R-:W-:Y:S01]  /*72890*/  STL [R1+0x18b4], R39 ;  /* 0x0018b42701007387 */ /* 0x000fe20000100800 */
[----:B------:R-:W-:Y:S02]  /*728a0*/  STL [R1+0x1898], R42 ;  /* 0x0018982a01007387 */ /* 0x000fe40000100800 */
[----:B------:R-:W-:Y:S02]  /*728b0*/  STL [R1+0x187c], R28 ;  /* 0x00187c1c01007387 */ /* 0x000fe40000100800 */
[----:B------:R2:W-:Y:S02]  /*728c0*/  STL [R1+0x1870], R31 ;  /* 0x0018701f01007387 */ /* 0x0005e40000100800 */
[----:B-1----:R-:W-:Y:S02]  /*728d0*/  IMAD.MOV.U32 R24, RZ, RZ, R28 ;  /* 0x000000ffff187224 */ /* 0x002fe400078e001c */
[----:B------:R-:W-:Y:S01]  /*728e0*/  IMAD.MOV.U32 R25, RZ, RZ, R31 ;  /* 0x000000ffff197224 */ /* 0x000fe200078e001f */
[----:B------:R-:W-:-:S02]  /*728f0*/  IADD3 R30, P3, R30, R29, RZ ;  /* 0x0000001d1e1e7210 */ /* 0x000fc40007f7e0ff */
[----:B------:R-:W-:Y:S01]  /*72900*/  IADD3 R26, P4, R26, R29, RZ ;  /* 0x0000001d1a1a7210 */ /* 0x000fe20007f9e0ff */
[----:B--2---:R-:W2:Y:S04]  /*72910*/  LDL.LU R31, [R1+0x17f4] ;  /* 0x0017f400011f7983 */ /* 0x004ea80000300800 */
[----:B------:R1:W-:Y:S01]  /*72920*/  LDGSTS.E [R20+0x7c00], [R24.64], P2 ;  /* 0x07c0000018147fae */ /* 0x0003e20009121844 */
[----:B------:R-:W2:Y:S02]  /*72930*/  LDL.LU R28, [R1+0x17bc] ;  /* 0x0017bc00011c7983 */ /* 0x000ea40000300800 */
[----:B------:R-:W-:Y:S02]  /*72940*/  IMAD.X R35, R35, 0x1, R0, P3 ;  /* 0x0000000123237824 */ /* 0x000fe400018e0600 */
[----:B------:R-:W-:Y:S01]  /*72950*/  STL [R1+0x1874], R30 ;  /* 0x0018741e01007387 */ /* 0x000fe20000100800 */
[----:B------:R-:W-:-:S02]  /*72960*/  IADD3.X R38, R38, R0, RZ, P4, !PT ;  /* 0x0000000026267210 */ /* 0x000fc400027fe4ff */
[----:B------:R1:W-:Y:S02]  /*72970*/  STL [R1+0x1858], R35 ;  /* 0x0018582301007387 */ /* 0x0003e40000100800 */
[----:B-1----:R-:W-:Y:S01]  /*72980*/  SEL R24, RZ, 0x4, !P1 ;  /* 0x00000004ff187807 */ /* 0x002fe20004800000 */
[----:B------:R-:W-:Y:S01]  /*72990*/  IMAD.MOV.U32 R25, RZ, RZ, R35 ;  /* 0x000000ffff197224 */ /* 0x000fe200078e0023 */
[----:B------:R1:W-:Y:S01]  /*729a0*/  STL [R1+0x183c], R26 ;  /* 0x00183c1a01007387 */ /* 0x0003e20000100800 */
[----:B------:R-:W2:Y:S01]  /*729b0*/  LDL.LU R35, [R1+0x17c8] ;  /* 0x0017c80001237983 */ /* 0x000ea20000300800 */
[----:B------:R-:W-:Y:S01]  /*729c0*/  SEL R24, R24, RZ, !P0 ;  /* 0x000000ff18187207 */ /* 0x000fe20004000000 */
[----:B------:R-:W-:Y:S03]  /*729d0*/  STL [R1+0x1830], R38 ;  /* 0x0018302601007387 */ /* 0x000fe60000100800 */
[----:B------:R-:W-:Y:S01]  /*729e0*/  ISETP.NE.U32.AND P1, PT, R24, RZ, PT ;  /* 0x000000ff1800720c */ /* 0x000fe20003f25070 */
[----:B------:R-:W-:-:S02]  /*729f0*/  IMAD.MOV.U32 R24, RZ, RZ, R30 ;  /* 0x000000ffff187224 */ /* 0x000fc400078e001e */
[----:B------:R-:W2:Y:S04]  /*72a00*/  LDL.LU R30, [R1+0x17b0] ;  /* 0x0017b000011e7983 */ /* 0x000ea80000300800 */
[----:B------:R1:W-:Y:S01]  /*72a10*/  LDGSTS.E [R20+0x7e00], [R24.64], P2 ;  /* 0x07e0000018147fae */ /* 0x0003e20009121844 */
[----:B------:R-:W-:Y:S01]  /*72a20*/  ISETP.GT.AND P2, PT, R3, 0x27, PT ;  /* 0x000000270300780c */ /* 0x000fe20003f44270 */
[----:B------:R-:W2:Y:S02]  /*72a30*/  LDL.LU R39, [R1+0x17b4] ;  /* 0x0017b40001277983 */ /* 0x000ea40000300800 */
[----:B-1----:R-:W-:Y:S01]  /*72a40*/  IMAD.MOV.U32 R24, RZ, RZ, R26 ;  /* 0x000000ffff187224 */ /* 0x002fe200078e001a */
[----:B------:R-:W-:Y:S01]  /*72a50*/  MOV R25, R38 ;  /* 0x0000002600197202 */ /* 0x000fe20000000f00 */
[----:B------:R-:W2:Y:S04]  /*72a60*/  LDL.LU R26, [R1+0x177c] ;  /* 0x00177c00011a7983 */ /* 0x000ea80000300800 */
[----:B------:R1:W-:Y:S02]  /*72a70*/  LDGSTS.E [R20+0x8c00], [R24.64], P1 ;  /* 0x08c0000018147fae */ /* 0x0003e40008921844 */
[----:B-1----:R-:W-:-:S04]  /*72a80*/  SEL R24, RZ, 0x4, !P2 ;  /* 0x00000004ff187807 */ /* 0x002fc80005000000 */
[----:B------:R-:W-:-:S04]  /*72a90*/  SEL R24, R24, RZ, !P0 ;  /* 0x000000ff18187207 */ /* 0x000fc80004000000 */
[----:B------:R-:W-:Y:S02]  /*72aa0*/  ISETP.NE.U32.AND P2, PT, R24, RZ, PT ;  /* 0x000000ff1800720c */ /* 0x000fe40003f45070 */
[----:B----4-:R-:W-:-:S05]  /*72ab0*/  IADD3 R36, P3, R36, R29, RZ ;  /* 0x0000001d24247210 */ /* 0x010fca0007f7e0ff */
[----:B------:R-:W-:Y:S01]  /*72ac0*/  IMAD.X R37, R37, 0x1, R0, P3 ;  /* 0x0000000125257824 */ /* 0x000fe200018e0600 */
[----:B------:R1:W-:Y:S04]  /*72ad0*/  STL [R1+0x1834], R36 ;  /* 0x0018342401007387 */ /* 0x0003e80000100800 */
[----:B------:R4:W-:Y:S01]  /*72ae0*/  STL [R1+0x1818], R37 ;  /* 0x0018182501007387 */ /* 0x0009e20000100800 */
[----:B---3--:R-:W-:-:S05]  /*72af0*/  IADD3 R27, P4, R27, R29, RZ ;  /* 0x0000001d1b1b7210 */ /* 0x008fca0007f9e0ff */
[----:B------:R-:W-:Y:S01]  /*72b00*/  STL [R1+0x17fc], R27 ;  /* 0x0017fc1b01007387 */ /* 0x000fe20000100800 */
[----:B------:R-:W3:Y:S02]  /*72b10*/  LDL.LU R42, [R1+0x1788] ;  /* 0x00178800012a7983 */ /* 0x000ee40000300800 */
[----:B------:R-:W-:Y:S02]  /*72b20*/  IMAD.X R34, R34, 0x1, R0, P4 ;  /* 0x0000000122227824 */ /* 0x000fe400020e0600 */
[----:B------:R-:W-:Y:S01]  /*72b30*/  IMAD.MOV.U32 R24, RZ, RZ, R36 ;  /* 0x000000ffff187224 */ /* 0x000fe200078e0024 */
[----:B------:R-:W-:Y:S02]  /*72b40*/  MOV R25, R37 ;  /* 0x0000002500197202 */ /* 0x000fe40000000f00 */
[----:B------:R4:W-:Y:S01]  /*72b50*/  STL [R1+0x17f0], R34 ;  /* 0x0017f02201007387 */ /* 0x0009e20000100800 */
[----:B-1----:R-:W3:Y:S03]  /*72b60*/  LDL.LU R36, [R1+0x1770] ;  /* 0x0017700001247983 */ /* 0x002ee60000300800 */
[----:B------:R1:W-:Y:S01]  /*72b70*/  LDGSTS.E [R20+0x8e00], [R24.64], P1 ;  /* 0x08e0000018147fae */ /* 0x0003e20008921844 */
[----:B----4-:R-:W4:Y:S02]  /*72b80*/  LDL.LU R37, [R1+0x1748] ;  /* 0x0017480001257983 */ /* 0x010f240000300800 */
[----:B-1----:R-:W-:-:S02]  /*72b90*/  IMAD.MOV.U32 R25, RZ, RZ, R34 ;  /* 0x000000ffff197224 */ /* 0x002fc400078e0022 */
[----:B------:R-:W4:Y:S01]  /*72ba0*/  LDL.LU R34, [R1+0x1774] ;  /* 0x0017740001227983 */ /* 0x000f220000300800 */
[----:B------:R-:W-:Y:S02]  /*72bb0*/  IMAD.MOV.U32 R24, RZ, RZ, R27 ;  /* 0x000000ffff187224 */ /* 0x000fe400078e001b */
[----:B------:R-:W4:Y:S02]  /*72bc0*/  LDL.LU R38, [R1+0x1730] ;  /* 0x0017300001267983 */ /* 0x000f240000300800 */
[----:B------:R-:W4:Y:S01]  /*72bd0*/  LDL.LU R27, [R1+0x173c] ;  /* 0x00173c00011b7983 */ /* 0x000f220000300800 */
[----:B------:R-:W-:Y:S01]  /*72be0*/  ISETP.GT.AND P1, PT, R3, 0x2b, PT ;  /* 0x0000002b0300780c */ /* 0x000fe20003f24270 */
[----:B------:R1:W-:Y:S03]  /*72bf0*/  LDGSTS.E [R20+0x9c00], [R24.64], P2 ;  /* 0x09c0000018147fae */ /* 0x0003e60009121844 */
[----:B-1----:R-:W-:-:S04]  /*72c00*/  SEL R24, RZ, 0x4, !P1 ;  /* 0x00000004ff187807 */ /* 0x002fc80004800000 */
[----:B------:R-:W-:Y:S02]  /*72c10*/  SEL R24, R24, RZ, !P0 ;  /* 0x000000ff18187207 */ /* 0x000fe40004000000 */
[-C--:B--2---:R-:W-:Y:S02]  /*72c20*/  IADD3 R31, P3, R31, R29.reuse, RZ ;  /* 0x0000001d1f1f7210 */ /* 0x084fe40007f7e0ff */
[----:B------:R-:W-:Y:S02]  /*72c30*/  IADD3 R28, P4, R28, R29, RZ ;  /* 0x0000001d1c1c7210 */ /* 0x000fe40007f9e0ff */
[----:B------:R-:W-:Y:S01]  /*72c40*/  ISETP.NE.U32.AND P1, PT, R24, RZ, PT ;  /* 0x000000ff1800720c */ /* 0x000fe20003f25070 */
[----:B------:R-:W-:Y:S01]  /*72c50*/  IMAD.MOV.U32 R24, RZ, RZ, R31 ;  /* 0x000000ffff187224 */ /* 0x000fe200078e001f */
[----:B------:R-:W-:Y:S01]  /*72c60*/  STL [R1+0x17f4], R31 ;  /* 0x0017f41f01007387 */ /* 0x000fe20000100800 */
[----:B------:R-:W-:-:S04]  /*72c70*/  IMAD.X R35, R35, 0x1, R0, P3 ;  /* 0x0000000123237824 */ /* 0x000fc800018e0600 */
[----:B------:R-:W-:Y:S01]  /*72c80*/  IMAD.MOV.U32 R25, RZ, RZ, R35 ;  /* 0x000000ffff197224 */ /* 0x000fe200078e0023 */
[----:B------:R1:W-:Y:S01]  /*72c90*/  STL [R1+0x17c8], R35 ;  /* 0x0017c82301007387 */ /* 0x0003e20000100800 */
[----:B------:R-:W-:-:S03]  /*72ca0*/  IADD3.X R30, R30, R0, RZ, P4, !PT ;  /* 0x000000001e1e7210 */ /* 0x000fc600027fe4ff */
[----:B------:R-:W-:Y:S04]  /*72cb0*/  STL [R1+0x17bc], R28 ;  /* 0x0017bc1c01007387 */ /* 0x000fe80000100800 */
[----:B------:R2:W-:Y:S04]  /*72cc0*/  LDGSTS.E [R20+0x9e00], [R24.64], P2 ;  /* 0x09e0000018147fae */ /* 0x0005e80009121844 */
[----:B------:R2:W-:Y:S04]  /*72cd0*/  STL [R1+0x17b0], R30 ;  /* 0x0017b01e01007387 */ /* 0x0005e80000100800 */
[----:B-1----:R-:W4:Y:S01]  /*72ce0*/  LDL.LU R35, [R1+0x1708] ;  /* 0x0017080001237983 */ /* 0x002f220000300800 */
[----:B--2---:R-:W-:-:S03]  /*72cf0*/  MOV R25, R30 ;  /* 0x0000001e00197202 */ /* 0x004fc60000000f00 */
[----:B------:R-:W2:Y:S01]  /*72d00*/  LDL.LU R30, [R1+0x1734] ;  /* 0x00173400011e7983 */ /* 0x000ea20000300800 */
[----:B------:R-:W-:Y:S02]  /*72d10*/  IMAD.MOV.U32 R24, RZ, RZ, R28 ;  /* 0x000000ffff187224 */ /* 0x000fe400078e001c */
[----:B------:R-:W2:Y:S02]  /*72d20*/  LDL.LU R31, [R1+0x16f0] ;  /* 0x0016f000011f7983 */ /* 0x000ea40000300800 */
[----:B------:R-:W2:Y:S01]  /*72d30*/  LDL.LU R28, [R1+0x16fc] ;  /* 0x0016fc00011c7983 */ /* 0x000ea20000300800 */
[----:B------:R-:W-:Y:S02]  /*72d40*/  ISETP.GT.AND P2, PT, R3, 0x2f, PT ;  /* 0x0000002f0300780c */ /* 0x000fe40003f44270 */
[-C--:B------:R-:W-:Y:S01]  /*72d50*/  IADD3 R39, P3, R39, R29.reuse, RZ ;  /* 0x0000001d27277210 */ /* 0x080fe20007f7e0ff */
[----:B------:R1:W-:Y:S01]  /*72d60*/  LDGSTS.E [R20+0xac00], [R24.64], P1 ;  /* 0x0ac0000018147fae */ /* 0x0003e20008921844 */
[----:B------:R-:W-:-:S02]  /*72d70*/  IADD3 R26, P4, R26, R29, RZ ;  /* 0x0000001d1a1a7210 */ /* 0x000fc40007f9e0ff */
[----:B-1----:R-:W-:-:S04]  /*72d80*/  SEL R24, RZ, 0x4, !P2 ;  /* 0x00000004ff187807 */ /* 0x002fc80005000000 */
[----:B------:R-:W-:-:S04]  /*72d90*/  SEL R24, R24, RZ, !P0 ;  /* 0x000000ff18187207 */ /* 0x000fc80004000000 */
[----:B------:R-:W-:Y:S01]  /*72da0*/  ISETP.NE.U32.AND P2, PT, R24, RZ, PT ;  /* 0x000000ff1800720c */ /* 0x000fe20003f45070 */
[----:B------:R-:W-:Y:S01]  /*72db0*/  IMAD.MOV.U32 R24, RZ, RZ, R39 ;  /* 0x000000ffff187224 */ /* 0x000fe200078e0027 */
[----:B------:R-:W-:Y:S01]  /*72dc0*/  STL [R1+0x17b4], R39 ;  /* 0x0017b42701007387 */ /* 0x000fe20000100800 */
[----:B---3--:R-:W-:-:S05]  /*72dd0*/  IMAD.X R42, R42, 0x1, R0, P3 ;  /* 0x000000012a2a7824 */ /* 0x008fca00018e0600 */
[----:B------:R-:W-:Y:S01]  /*72de0*/  MOV R25, R42 ;  /* 0x0000002a00197202 */ /* 0x000fe20000000f00 */
[----:B------:R-:W-:-:S04]  /*72df0*/  IMAD.X R36, R36, 0x1, R0, P4 ;  /* 0x0000000124247824 */ /* 0x000fc800020e0600 */
[----:B------:R1:W-:Y:S01]  /*72e00*/  LDGSTS.E [R20+0xae00], [R24.64], P1 ;  /* 0x0ae0000018147fae */ /* 0x0003e20008921844 */
[----:B------:R-:W-:-:S03]  /*72e10*/  ISETP.GT.AND P1, PT, R3, 0x33, PT ;  /* 0x000000330300780c */ /* 0x000fc60003f24270 */
[----:B------:R-:W-:Y:S01]  /*72e20*/  STL [R1+0x1788], R42 ;  /* 0x0017882a01007387 */ /* 0x000fe20000100800 */
[----:B------:R-:W-:Y:S02]  /*72e30*/  STL [R1+0x177c], R26 ;  /* 0x00177c1a01007387 */ /* 0x000fe40000100800 */
[----:B------:R3:W-:Y:S02]  /*72e40*/  STL [R1+0x1770], R36 ;  /* 0x0017702401007387 */ /* 0x0007e40000100800 */
[----:B-1----:R-:W-:Y:S02]  /*72e50*/  IMAD.MOV.U32 R24, RZ, RZ, R26 ;  /* 0x000000ffff187224 */ /* 0x002fe400078e001a */
[----:B------:R-:W-:Y:S01]  /*72e60*/  IMAD.MOV.U32 R25, RZ, RZ, R36 ;  /* 0x000000ffff197224 */ /* 0x000fe200078e0024 */
[-C--:B----4-:R-:W-:Y:S02]  /*72e70*/  IADD3 R34, P3, R34, R29.reuse, RZ ;  /* 0x0000001d22227210 */ /* 0x090fe40007f7e0ff */
[----:B------:R-:W-:Y:S01]  /*72e80*/  IADD3 R27, P4, R27, R29, RZ ;  /* 0x0000001d1b1b7210 */ /* 0x000fe20007f9e0ff */
[----:B---3--:R-:W3:Y:S04]  /*72e90*/  LDL.LU R36, [R1+0x16f4] ;  /* 0x0016f40001247983 */ /* 0x008ee80000300800 */
[----:B------:R1:W-:Y:S01]  /*72ea0*/  LDGSTS.E [R20+0xbc00], [R24.64], P2 ;  /* 0x0bc0000018147fae */ /* 0x0003e20009121844 */
[----:B------:R-:W4:Y:S02]  /*72eb0*/  LDL.LU R26, [R1+0x16ec] ;  /* 0x0016ec00011a7983 */ /* 0x000f240000300800 */
[----:B------:R-:W-:Y:S01]  /*72ec0*/  IMAD.X R37, R37, 0x1, R0, P3 ;  /* 0x0000000125257824 */ /* 0x000fe200018e0600 */
[----:B------:R-:W-:Y:S01]  /*72ed0*/  IADD3.X R38, R38, R0, RZ, P4, !PT ;  /* 0x0000000026267210 */ /* 0x000fe200027fe4ff */
[----:B------:R-:W-:Y:S03]  /*72ee0*/  STL [R1+0x1774], R34 ;  /* 0x0017742201007387 */ /* 0x000fe60000100800 */
[----:B------:R1:W-:Y:S02]  /*72ef0*/  STL [R1+0x1748], R37 ;  /* 0x0017482501007387 */ /* 0x0003e40000100800 */
[----:B-1----:R-:W-:Y:S01]  /*72f00*/  SEL R24, RZ, 0x4, !P1 ;  /* 0x00000004ff187807 */ /* 0x002fe20004800000 */
[----:B------:R-:W-:-:S03]  /*72f10*/  IMAD.MOV.U32 R25, RZ, RZ, R37 ;  /* 0x000000ffff197224 */ /* 0x000fc600078e0025 */
[----:B------:R-:W-:Y:S01]  /*72f20*/  SEL R24, R24, RZ, !P0 ;  /* 0x000000ff18187207 */ /* 0x000fe20004000000 */
[----:B------:R1:W-:Y:S01]  /*72f30*/  STL [R1+0x173c], R27 ;  /* 0x00173c1b01007387 */ /* 0x0003e20000100800 */
[----:B------:R-:W4:Y:S02]  /*72f40*/  LDL.LU R37, [R1+0x16b8] ;  /* 0x0016b80001257983 */ /* 0x000f240000300800 */
[----:B------:R-:W-:Y:S01]  /*72f50*/  STL [R1+0x1730], R38 ;  /* 0x0017302601007387 */ /* 0x000fe20000100800 */
        /* <DEDUP_REMOVED lines=9> */
[----:B------:R1:W-:Y:S02]  /*72ff0*/  LDGSTS.E [R20+0xcc00], [R24.64], P1 ;  /* 0x0cc0000018147fae */ /* 0x0003e40008921844 */
[----:B-1----:R-:W-:-:S02]  /*73000*/  SEL R24, RZ, 0x4, !P2 ;  /* 0x00000004ff187807 */ /* 0x002fc40005000000 */
[-C--:B--2---:R-:W-:Y:S02]  /*73010*/  IADD3 R30, P3, R30, R29.reuse, RZ ;  /* 0x0000001d1e1e7210 */ /* 0x084fe40007f7e0ff */
[----:B------:R-:W-:-:S03]  /*73020*/  IADD3 R28, P4, R28, R29, RZ ;  /* 0x0000001d1c1c7210 */ /* 0x000fc60007f9e0ff */
[----:B------:R-:W-:Y:S01]  /*73030*/  IMAD.X R35, R35, 0x1, R0, P3 ;  /* 0x0000000123237824 */ /* 0x000fe200018e0600 */
[----:B------:R1:W-:Y:S01]  /*73040*/  STL [R1+0x1734], R30 ;  /* 0x0017341e01007387 */ /* 0x0003e20000100800 */
[----:B------:R-:W-:-:S03]  /*73050*/  SEL R24, R24, RZ, !P0 ;  /* 0x000000ff18187207 */ /* 0x000fc60004000000 */
[----:B------:R2:W-:Y:S01]  /*73060*/  STL [R1+0x1708], R35 ;  /* 0x0017082301007387 */ /* 0x0005e20000100800 */
[----:B------:R2:W-:Y:S02]  /*73070*/  STL [R1+0x16fc], R28 ;  /* 0x0016fc1c01007387 */ /* 0x0005e40000100800 */
[----:B------:R-:W4:Y:S02]  /*73080*/  LDL.LU R42, [R1+0x1678] ;  /* 0x00167800012a7983 */ /* 0x000f240000300800 */
[----:B------:R-:W-:Y:S01]  /*73090*/  IMAD.X R31, R31, 0x1, R0, P4 ;  /* 0x000000011f1f7824 */ /* 0x000fe200020e0600 */
[----:B------:R-:W-:Y:S01]  /*730a0*/  ISETP.NE.U32.AND P2, PT, R24, RZ, PT ;  /* 0x000000ff1800720c */ /* 0x000fe20003f45070 */
[----:B------:R-:W-:Y:S01]  /*730b0*/  IMAD.MOV.U32 R24, RZ, RZ, R30 ;  /* 0x000000ffff187224 */ /* 0x000fe200078e001e */
[----:B------:R-:W-:Y:S02]  /*730c0*/  MOV R25, R35 ;  /* 0x0000002300197202 */ /* 0x000fe40000000f00 */
[----:B------:R2:W-:Y:S01]  /*730d0*/  STL [R1+0x16f0], R31 ;  /* 0x0016f01f01007387 */ /* 0x0005e20000100800 */
[----:B-1----:R-:W4:Y:S03]  /*730e0*/  LDL.LU R30, [R1+0x1670] ;  /* 0x00167000011e7983 */ /* 0x002f260000300800 */
[----:B------:R1:W-:Y:S01]  /*730f0*/  LDGSTS.E [R20+0xce00], [R24.64], P1 ;  /* 0x0ce0000018147fae */ /* 0x0003e20008921844 */
[----:B--2---:R-:W4:Y:S02]  /*73100*/  LDL.LU R35, [R1+0x1638] ;  /* 0x0016380001237983 */ /* 0x004f240000300800 */
        /* <DEDUP_REMOVED lines=14> */
[----:B------:R-:W-:Y:S01]  /*731f0*/  IMAD.X R37, R37, 0x1, R0, P3 ;  /* 0x0000000125257824 */ /* 0x000fe200018e0600 */
[----:B------:R-:W-:-:S04]  /*73200*/  IADD3.X R34, R34, R0, RZ, P4, !PT ;  /* 0x0000000022227210 */ /* 0x000fc800027fe4ff */
[----:B------:R1:W-:Y:S01]  /*73210*/  STL [R1+0x16b8], R37 ;  /* 0x0016b82501007387 */ /* 0x0003e20000100800 */
[----:B------:R-:W-:Y:S02]  /*73220*/  STL [R1+0x16ec], R26 ;  /* 0x0016ec1a01007387 */ /* 0x000fe40000100800 */
[----:B------:R-:W-:Y:S01]  /*73230*/  IMAD.MOV.U32 R25, RZ, RZ, R37 ;  /* 0x000000ffff197224 */ /* 0x000fe200078e0025 */
[----:B------:R3:W-:Y:S04]  /*73240*/  STL [R1+0x16b0], R34 ;  /* 0x0016b02201007387 */ /* 0x0007e80000100800 */
[----:B------:R4:W-:Y:S04]  /*73250*/  LDGSTS.E [R20+0xde00], [R24.64], P2 ;  /* 0x0de0000018147fae */ /* 0x0009e80009121844 */
[----:B-1----:R-:W2:Y:S01]  /*73260*/  LDL.LU R37, [R1+0x15f8] ;  /* 0x0015f80001257983 */ /* 0x002ea20000300800 */
[----:B------:R-:W2:Y:S01]  /*73270*/  LDL.LU R36, [R1+0x1634] ;  /* 0x0016340001247983 */ /* 0x000ea20000300800 */
[----:B----4-:R-:W-:Y:S01]  /*73280*/  MOV R25, R34 ;  /* 0x0000002200197202 */ /* 0x010fe20000000f00 */
[----:B------:R-:W-:Y:S01]  /*73290*/  IMAD.MOV.U32 R24, RZ, RZ, R26 ;  /* 0x000000ffff187224 */ /* 0x000fe200078e001a */
[----:B---3--:R-:W3:Y:S01]  /*732a0*/  LDL.LU R34, [R1+0x15f0] ;  /* 0x0015f00001227983 */ /* 0x008ee20000300800 */
[----:B------:R-:W4:Y:S01]  /*732b0*/  LDL.LU R26, [R1+0x162c] ;  /* 0x00162c00011a7983 */ /* 0x000f220000300800 */
        /* <DEDUP_REMOVED lines=8> */
[----:B------:R-:W-:-:S05]  /*73340*/  IMAD.X R42, R42, 0x1, R0, P3 ;  /* 0x000000012a2a7824 */ /* 0x000fca00018e0600 */
        /* <DEDUP_REMOVED lines=12> */
[----:B------:R-:W3:Y:S04]  /*73410*/  LDL.LU R30, [R1+0x15f4] ;  /* 0x0015f400011e7983 */ /* 0x000ee80000300800 */
[----:B------:R1:W-:Y:S01]  /*73420*/  LDGSTS.E [R20+0xfc00], [R24.64], P2 ;  /* 0x0fc0000018147fae */ /* 0x0003e20009121844 */
[----:B------:R-:W3:Y:S02]  /*73430*/  LDL.LU R27, [R1+0x15ec] ;  /* 0x0015ec00011b7983 */ /* 0x000ee40000300800 */
[----:B------:R-:W-:Y:S02]  /*73440*/  IMAD.X R35, R35, 0x1, R0, P3 ;  /* 0x0000000123237824 */ /* 0x000fe400018e0600 */
[----:B------:R-:W-:Y:S01]  /*73450*/  STL [R1+0x1674], R28 ;  /* 0x0016741c01007387 */ /* 0x000fe20000100800 */
[----:B------:R-:W-:-:S02]  /*73460*/  IADD3.X R38, R38, R0, RZ, P4, !PT ;  /* 0x0000000026267210 */ /* 0x000fc400027fe4ff */
[----:B------:R1:W-:Y:S02]  /*73470*/  STL [R1+0x1638], R35 ;  /* 0x0016382301007387 */ /* 0x0003e40000100800 */
[----:B-1----:R-:W-:Y:S01]  /*73480*/  SEL R24, RZ, 0x4, !P1 ;  /* 0x00000004ff187807 */ /* 0x002fe20004800000 */
[----:B------:R-:W-:Y:S01]  /*73490*/  IMAD.MOV.U32 R25, RZ, RZ, R35 ;  /* 0x000000ffff197224 */ /* 0x000fe200078e0023 */
[----:B------:R1:W-:Y:S01]  /*734a0*/  STL [R1+0x166c], R31 ;  /* 0x00166c1f01007387 */ /* 0x0003e20000100800 */
[----:B------:R-:W3:Y:S01]  /*734b0*/  LDL.LU R35, [R1+0x15b8] ;  /* 0x0015b80001237983 */ /* 0x000ee20000300800 */
[----:B------:R-:W-:Y:S01]  /*734c0*/  SEL R24, R24, RZ, !P0 ;  /* 0x000000ff18187207 */ /* 0x000fe20004000000 */
[----:B------:R-:W-:Y:S03]  /*734d0*/  STL [R1+0x1630], R38 ;  /* 0x0016302601007387 */ /* 0x000fe60000100800 */
[----:B------:R-:W-:Y:S01]  /*734e0*/  ISETP.NE.U32.AND P1, PT, R24, RZ, PT ;  /* 0x000000ff1800720c */ /* 0x000fe20003f25070 */
[----:B------:R-:W-:-:S02]  /*734f0*/  IMAD.MOV.U32 R24, RZ, RZ, R28 ;  /* 0x000000ffff187224 */ /* 0x000fc400078e001c */
[----:B------:R-:W3:Y:S04]  /*73500*/  LDL.LU R28, [R1+0x1378] ;  /* 0x00137800011c7983 */ /* 0x000ee80000300800 */
[----:B------:R1:W-:Y:S01]  /*73510*/  LDGSTS.E [R20+0xfe00], [R24.64], P2 ;  /* 0x0fe0000018147fae */ /* 0x0003e20009121844 */
[----:B------:R-:W-:Y:S01]  /*73520*/  ISETP.GT.AND P2, PT, R3, 0x47, PT ;  /* 0x000000470300780c */ /* 0x000fe20003f44270 */
[----:B------:R-:W3:Y:S02]  /*73530*/  LDL.LU R39, [R1+0x1380] ;  /* 0x0013800001277983 */ /* 0x000ee40000300800 */
[----:B-1----:R-:W-:Y:S01]  /*73540*/  IMAD.MOV.U32 R24, RZ, RZ, R31 ;  /* 0x000000ffff187224 */ /* 0x002fe200078e001f */
[----:B------:R-:W-:Y:S01]  /*73550*/  MOV R25, R38 ;  /* 0x0000002600197202 */ /* 0x000fe20000000f00 */
[----:B------:R-:W3:Y:S04]  /*73560*/  LDL.LU R31, [R1+0x13b8] ;  /* 0x0013b800011f7983 */ /* 0x000ee80000300800 */
[----:B------:R1:W-:Y:S02]  /*73570*/  LDGSTS.E [R20+0x10c00], [R24.64], P1 ;  /* 0x10c0000018147fae */ /* 0x0003e40008921844 */
[----:B-1----:R-:W-:-:S04]  /*73580*/  SEL R24, RZ, 0x4, !P2 ;  /* 0x00000004ff187807 */ /* 0x002fc80005000000 */
[----:B------:R-:W-:-:S04]  /*73590*/  SEL R24, R24, RZ, !P0 ;  /* 0x000000ff18187207 */ /* 0x000fc80004000000 */
[----:B------:R-:W-:Y:S02]  /*735a0*/  ISETP.NE.U32.AND P2, PT, R24, RZ, PT ;  /* 0x000000ff1800720c */ /* 0x000fe40003f45070 */
[----:B--2---:R-:W-:-:S05]  /*735b0*/  IADD3 R36, P3, R36, R29, RZ ;  /* 0x0000001d24247210 */ /* 0x004fca0007f7e0ff */
[----:B------:R-:W-:Y:S01]  /*735c0*/  IMAD.X R37, R37, 0x1, R0, P3 ;  /* 0x0000000125257824 */ /* 0x000fe200018e0600 */
[----:B------:R1:W-:Y:S01]  /*735d0*/  STL [R1+0x1634], R36 ;  /* 0x0016342401007387 */ /* 0x0003e20000100800 */
[----:B----4-:R-:W-:-:S03]  /*735e0*/  IADD3 R26, P4, R26, R29, RZ ;  /* 0x0000001d1a1a7210 */ /* 0x010fc60007f9e0ff */
[----:B------:R2:W-:Y:S04]  /*735f0*/  STL [R1+0x15f8], R37 ;  /* 0x0015f82501007387 */ /* 0x0005e80000100800 */
[----:B------:R-:W-:Y:S01]  /*73600*/  STL [R1+0x162c], R26 ;  /* 0x00162c1a01007387 */ /* 0x000fe20000100800 */
[----:B------:R-:W4:Y:S02]  /*73610*/  LDL.LU R42, [R1+0x137c] ;  /* 0x00137c00012a7983 */ /* 0x000f240000300800 */
[----:B---3--:R-:W-:Y:S02]  /*73620*/  IMAD.X R34, R34, 0x1, R0, P4 ;  /* 0x0000000122227824 */ /* 0x008fe400020e0600 */
[----:B------:R-:W-:Y:S01]  /*73630*/  IMAD.MOV.U32 R24, RZ, RZ, R36 ;  /* 0x000000ffff187224 */ /* 0x000fe200078e0024 */
[----:B------:R-:W-:-:S02]  /*73640*/  MOV R25, R37 ;  /* 0x0000002500197202 */ /* 0x000fc40000000f00 */
[----:B------:R3:W-:Y:S01]  /*73650*/  STL [R1+0x15f0], R34 ;  /* 0x0015f02201007387 */ /* 0x0007e20000100800 */
[----:B-1----:R-:W4:Y:S03]  /*73660*/  LDL.LU R36, [R1+0x13b4] ;  /* 0x0013b40001247983 */ /* 0x002f260000300800 */
[----:B------:R1:W-:Y:S01]  /*73670*/  LDGSTS.E [R20+0x10e00], [R24.64], P1 ;  /* 0x10e0000018147fae */ /* 0x0003e20008921844 */
[----:B--2---:R-:W2:Y:S02]  /*73680*/  LDL.LU R37, [R1+0x13bc] ;  /* 0x0013bc0001257983 */ /* 0x004ea40000300800 */
[----:B-1----:R-:W-:Y:S02]  /*73690*/  IMAD.MOV.U32 R25, RZ, RZ, R34 ;  /* 0x000000ffff197224 */ /* 0x002fe400078e0022 */
[----:B---3--:R-:W3:Y:S01]  /*736a0*/  LDL.LU R34, [R1+0x13c0] ;  /* 0x0013c00001227983 */ /* 0x008ee20000300800 */
[----:B------:R-:W-:-:S02]  /*736b0*/  IMAD.MOV.U32 R24, RZ, RZ, R26 ;  /* 0x000000ffff187224 */ /* 0x000fc400078e001a */
[----:B------:R-:W2:Y:S02]  /*736c0*/  LDL.LU R38, [R1+0x13f4] ;  /* 0x0013f40001267983 */ /* 0x000ea40000300800 */
[----:B------:R-:W2:Y:S01]  /*736d0*/  LDL.LU R26, [R1+0x13f8] ;  /* 0x0013f800011a7983 */ /* 0x000ea20000300800 */
[----:B------:R-:W-:Y:S01]  /*736e0*/  ISETP.GT.AND P1, PT, R3, 0x4b, PT ;  /* 0x0000004b0300780c */ /* 0x000fe20003f24270 */
[----:B------:R1:W-:Y:S03]  /*736f0*/  LDGSTS.E [R20+0x11c00], [R24.64], P2 ;  /* 0x11c0000018147fae */ /* 0x0003e60009121844 */
[----:B-1----:R-:W-:-:S04]  /*73700*/  SEL R24, RZ, 0x4, !P1 ;  /* 0x00000004ff187807 */ /* 0x002fc80004800000 */
[----:B------:R-:W-:Y:S02]  /*73710*/  SEL R24, R24, RZ, !P0 ;  /* 0x000000ff18187207 */ /* 0x000fe40004000000 */
[-C--:B------:R-:W-:Y:S02]  /*73720*/  IADD3 R30, P3, R30, R29.reuse, RZ ;  /* 0x0000001d1e1e7210 */ /* 0x080fe40007f7e0ff */
        /* <DEDUP_REMOVED lines=11> */
[----:B-1----:R-:W2:Y:S01]  /*737e0*/  LDL.LU R35, [R1+0x13fc] ;  /* 0x0013fc0001237983 */ /* 0x002ea20000300800 */
[----:B------:R-:W-:-:S03]  /*737f0*/  MOV R25, R28 ;  /* 0x0000001c00197202 */ /* 0x000fc60000000f00 */
        /* <DEDUP_REMOVED lines=13> */
[----:B----4-:R-:W-:-:S05]  /*738d0*/  IMAD.X R42, R42, 0x1, R0, P3 ;  /* 0x000000012a2a7824 */ /* 0x010fca00018e0600 */
        /* <DEDUP_REMOVED lines=9> */
[-C--:B---3--:R-:W-:Y:S02]  /*73970*/  IADD3 R34, P3, R34, R29.reuse, RZ ;  /* 0x0000001d22227210 */ /* 0x088fe40007f7e0ff */
[----:B--2---:R-:W-:Y:S01]  /*73980*/  IADD3 R26, P4, R26, R29, RZ ;  /* 0x0000001d1a1a7210 */ /* 0x004fe20007f9e0ff */
[----:B----4-:R-:W2:Y:S04]  /*73990*/  LDL.LU R36, [R1+0x1440] ;  /* 0x0014400001247983 */ /* 0x010ea80000300800 */
[----:B------:R1:W-:Y:S01]  /*739a0*/  LDGSTS.E [R20+0x13c00], [R24.64], P2 ;  /* 0x13c0000018147fae */ /* 0x0003e20009121844 */
[----:B------:R-:W3:Y:S02]  /*739b0*/  LDL.LU R31, [R1+0x1478] ;  /* 0x00147800011f7983 */ /* 0x000ee40000300800 */
[----:B------:R-:W-:Y:S01]  /*739c0*/  IMAD.X R37, R37, 0x1, R0, P3 ;  /* 0x0000000125257824 */ /* 0x000fe200018e0600 */
[----:B------:R-:W-:Y:S01]  /*739d0*/  IADD3.X R38, R38, R0, RZ, P4, !PT ;  /* 0x0000000026267210 */ /* 0x000fe200027fe4ff */
[----:B------:R-:W-:Y:S03]  /*739e0*/  STL [R1+0x13c0], R34 ;  /* 0x0013c02201007387 */ /* 0x000fe60000100800 */
[----:B------:R4:W-:Y:S01]  /*739f0*/  STL [R1+0x13bc], R37 ;  /* 0x0013bc2501007387 */ /* 0x0009e20000100800 */
[----:B-1----:R-:W-:Y:S01]  /*73a00*/  SEL R24, RZ, 0x4, !P1 ;  /* 0x00000004ff187807 */ /* 0x002fe20004800000 */
[----:B------:R-:W-:-:S03]  /*73a10*/  IMAD.MOV.U32 R25, RZ, RZ, R37 ;  /* 0x000000ffff197224 */ /* 0x000fc600078e0025 */
[----:B------:R-:W-:Y:S01]  /*73a20*/  SEL R24, R24, RZ, !P0 ;  /* 0x000000ff18187207 */ /* 0x000fe20004000000 */
[----:B------:R1:W-:Y:S01]  /*73a30*/  STL [R1+0x13f8], R26 ;  /* 0x0013f81a01007387 */ /* 0x0003e20000100800 */
[----:B----4-:R-:W4:Y:S02]  /*73a40*/  LDL.LU R37, [R1+0x143c] ;  /* 0x00143c0001257983 */ /* 0x010f240000300800 */
        /* <DEDUP_REMOVED lines=12> */
[-C--:B------:R-:W-:Y:S02]  /*73b10*/  IADD3 R28, P3, R28, R29.reuse, RZ ;  /* 0x0000001d1c1c7210 */ /* 0x080fe40007f7e0ff */
[----:B------:R-:W-:-:S03]  /*73b20*/  IADD3 R27, P4, R27, R29, RZ ;  /* 0x0000001d1b1b7210 */ /* 0x000fc60007f9e0ff */
[----:B------:R-:W-:Y:S01]  /*73b30*/  IMAD.X R35, R35, 0x1, R0, P3 ;  /* 0x0000000123237824 */ /* 0x000fe200018e0600 */
[----:B------:R1:W-:Y:S01]  /*73b40*/  STL [R1+0x1400], R28 ;  /* 0x0014001c01007387 */ /* 0x0003e20000100800 */
[----:B------:R-:W-:-:S03]  /*73b50*/  SEL R24, R24, RZ, !P0 ;  /* 0x000000ff18187207 */ /* 0x000fc60004000000 */
[----:B------:R-:W-:Y:S01]  /*73b60*/  STL [R1+0x13fc], R35 ;  /* 0x0013fc2301007387 */ /* 0x000fe20000100800 */
[----:B------:R-:W-:Y:S02]  /*73b70*/  STL [R1+0x1438], R27 ;  /* 0x0014381b01007387 */ /* 0x000fe40000100800 */
[----:B------:R-:W4:Y:S02]  /*73b80*/  LDL.LU R42, [R1+0x147c] ;  /* 0x00147c00012a7983 */ /* 0x000f240000300800 */
[----:B------:R-:W-:Y:S01]  /*73b90*/  IMAD.X R30, R30, 0x1, R0, P4 ;  /* 0x000000011e1e7824 */ /* 0x000fe200020e0600 */
[----:B------:R-:W-:Y:S01]  /*73ba0*/  ISETP.NE.U32.AND P2, PT, R24, RZ, PT ;  /* 0x000000ff1800720c */ /* 0x000fe20003f45070 */
[----:B------:R-:W-:Y:S01]  /*73bb0*/  IMAD.MOV.U32 R24, RZ, RZ, R28 ;  /* 0x000000ffff187224 */ /* 0x000fe200078e001c */
[----:B------:R-:W-:Y:S02]  /*73bc0*/  MOV R25, R35 ;  /* 0x0000002300197202 */ /* 0x000fe40000000f00 */
[----:B------:R1:W-:Y:S02]  /*73bd0*/  STL [R1+0x1434], R30 ;  /* 0x0014341e01007387 */ /* 0x0003e40000100800 */
[----:B-1----:R-:W4:Y:S02]  /*73be0*/  LDL.LU R28, [R1+0x14b4] ;  /* 0x0014b400011c7983 */ /* 0x002f240000300800 */
[----:B------:R1:W-:Y:S01]  /*73bf0*/  LDGSTS.E [R20+0x14e00], [R24.64], P1 ;  /* 0x14e0000018147fae */ /* 0x0003e20008921844 */
[----:B------:R-:W-:Y:S01]  /*73c00*/  ISETP.GT.AND P1, PT, R3, 0x5b, PT ;  /* 0x0000005b0300780c */ /* 0x000fe20003f24270 */
[----:B-1----:R-:W-:-:S02]  /*73c10*/  IMAD.MOV.U32 R25, RZ, RZ, R30 ;  /* 0x000000ffff197224 */ /* 0x002fc400078e001e */
[----:B------:R-:W-:Y:S01]  /*73c20*/  IMAD.MOV.U32 R24, RZ, RZ, R27 ;  /* 0x000000ffff187224 */ /* 0x000fe200078e001b */
[----:B------:R-:W4:Y:S01]  /*73c30*/  LDL.LU R30, [R1+0x14bc] ;  /* 0x0014bc00011e7983 */ /* 0x000f220000300800 */
[----:B------:R-:W4:Y:S02]  /*73c40*/  LDL.LU R27, [R1+0x14c0] ;  /* 0x0014c000011b7983 */ /* 0x000f240000300800 */
[----:B------:R-:W4:Y:S02]  /*73c50*/  LDL.LU R38, [R1+0x14f4] ;  /* 0x0014f40001267983 */ /* 0x000f240000300800 */
[----:B------:R-:W4:Y:S01]  /*73c60*/  LDL.LU R35, [R1+0x14f8] ;  /* 0x0014f80001237983 */ /* 0x000f220000300800 */
[----:B------:R1:W-:Y:S02]  /*73c70*/  LDGSTS.E [R20+0x15c00], [R24.64], P2 ;  /* 0x15c0000018147fae */ /* 0x0003e40009121844 */
[----:B-1----:R-:W-:-:S04]  /*73c80*/  SEL R24, RZ, 0x4, !P1 ;  /* 0x00000004ff187807 */ /* 0x002fc80004800000 */
[----:B------:R-:W-:-:S04]  /*73c90*/  SEL R24, R24, RZ, !P0 ;  /* 0x000000ff18187207 */ /* 0x000fc80004000000 */
[----:B------:R-:W-:Y:S02]  /*73ca0*/  ISETP.NE.U32.AND P1, PT, R24, RZ, PT ;  /* 0x000000ff1800720c */ /* 0x000fe40003f25070 */
[-C--:B--2---:R-:W-:Y:S02]  /*73cb0*/  IADD3 R36, P3, R36, R29.reuse, RZ ;  /* 0x0000001d24247210 */ /* 0x084fe40007f7e0ff */
[----:B---3--:R-:W-:-:S03]  /*73cc0*/  IADD3 R31, P4, R31, R29, RZ ;  /* 0x0000001d1f1f7210 */ /* 0x008fc60007f9e0ff */
[----:B------:R-:W-:Y:S01]  /*73cd0*/  STL [R1+0x1440], R36 ;  /* 0x0014402401007387 */ /* 0x000fe20000100800 */
[----:B------:R-:W-:Y:S02]  /*73ce0*/  IMAD.MOV.U32 R24, RZ, RZ, R36 ;  /* 0x000000ffff187224 */ /* 0x000fe400078e0024 */
[----:B----4-:R-:W-:Y:S01]  /*73cf0*/  IMAD.X R37, R37, 0x1, R0, P3 ;  /* 0x0000000125257824 */ /* 0x010fe200018e0600 */
[----:B------:R-:W-:-:S04]  /*73d00*/  IADD3.X R34, R34, R0, RZ, P4, !PT ;  /* 0x0000000022227210 */ /* 0x000fc800027fe4ff */
[----:B------:R1:W-:Y:S01]  /*73d10*/  STL [R1+0x143c], R37 ;  /* 0x00143c2501007387 */ /* 0x0003e20000100800 */
[----:B------:R-:W-:Y:S02]  /*73d20*/  IMAD.MOV.U32 R25, RZ, RZ, R37 ;  /* 0x000000ffff197224 */ /* 0x000fe400078e0025 */
[----:B------:R-:W-:Y:S01]  /*73d30*/  STL [R1+0x1478], R31 ;  /* 0x0014781f01007387 */ /* 0x000fe20000100800 */
[----:B------:R2:W-:Y:S04]  /*73d40*/  STL [R1+0x1474], R34 ;  /* 0x0014742201007387 */ /* 0x0005e80000100800 */
[----:B------:R3:W-:Y:S04]  /*73d50*/  LDGSTS.E [R20+0x15e00], [R24.64], P2 ;  /* 0x15e0000018147fae */ /* 0x0007e80009121844 */
[----:B-1----:R-:W4:Y:S01]  /*73d60*/  LDL.LU R37, [R1+0x14fc] ;  /* 0x0014fc0001257983 */ /* 0x002f220000300800 */
[----:B------:R-:W4:Y:S01]  /*73d70*/  LDL.LU R36, [R1+0x1500] ;  /* 0x0015000001247983 */ /* 0x000f220000300800 */
[----:B---3--:R-:W-:Y:S01]  /*73d80*/  MOV R25, R34 ;  /* 0x0000002200197202 */ /* 0x008fe20000000f00 */
[----:B------:R-:W-:Y:S01]  /*73d90*/  IMAD.MOV.U32 R24, RZ, RZ, R31 ;  /* 0x000000ffff187224 */ /* 0x000fe200078e001f */
[----:B--2---:R-:W2:Y:S01]  /*73da0*/  LDL.LU R34, [R1+0x1534] ;  /* 0x0015340001227983 */ /* 0x004ea20000300800 */
        /* <DEDUP_REMOVED lines=17> */
[----:B-1----:R-:W-:Y:S02]  /*73ec0*/  IMAD.MOV.U32 R24, RZ, RZ, R26 ;  /* 0x000000ffff187224 */ /* 0x002fe400078e001a */
[----:B------:R-:W-:Y:S01]  /*73ed0*/  IMAD.MOV.U32 R25, RZ, RZ, R28 ;  /* 0x000000ffff197224 */ /* 0x000fe200078e001c */
[-C--:B------:R-:W-:Y:S02]  /*73ee0*/  IADD3 R27, P3, R27, R29.reuse, RZ ;  /* 0x0000001d1b1b7210 */ /* 0x080fe40007f7e0ff */
[----:B------:R-:W-:-:S02]  /*73ef0*/  IADD3 R35, P4, R35, R29, RZ ;  /* 0x0000001d23237210 */ /* 0x000fc40007f9e0ff */
[----:B------:R1:W-:Y:S01]  /*73f00*/  LDGSTS.E [R20+0x17c00], [R24.64], P2 ;  /* 0x17c0000018147fae */ /* 0x0003e20009121844 */
[----:B------:R-:W-:-:S03]  /*73f10*/  IMAD.X R30, R30, 0x1, R0, P3 ;  /* 0x000000011e1e7824 */ /* 0x000fc600018e0600 */
[----:B------:R1:W-:Y:S01]  /*73f20*/  STL [R1+0x14b4], R28 ;  /* 0x0014b41c01007387 */ /* 0x0003e20000100800 */
[----:B------:R-:W-:Y:S02]  /*73f30*/  IADD3.X R38, R38, R0, RZ, P4, !PT ;  /* 0x0000000026267210 */ /* 0x000fe400027fe4ff */
[----:B-1----:R-:W-:Y:S01]  /*73f40*/  SEL R24, RZ, 0x4, !P1 ;  /* 0x00000004ff187807 */ /* 0x002fe20004800000 */
[----:B------:R-:W2:Y:S01]  /*73f50*/  LDL.LU R28, [R1+0x1540] ;  /* 0x00154000011c7983 */ /* 0x000ea20000300800 */
[----:B------:R-:W2:Y:S02]  /*73f60*/  LDL.LU R26, [R1+0x1578] ;  /* 0x00157800011a7983 */ /* 0x000ea40000300800 */
[----:B------:R-:W-:Y:S01]  /*73f70*/  STL [R1+0x14c0], R27 ;  /* 0x0014c01b01007387 */ /* 0x000fe20000100800 */
[----:B------:R-:W-:Y:S01]  /*73f80*/  SEL R24, R24, RZ, !P0 ;  /* 0x000000ff18187207 */ /* 0x000fe20004000000 */
[----:B------:R1:W-:Y:S01]  /*73f90*/  STL [R1+0x14bc], R30 ;  /* 0x0014bc1e01007387 */ /* 0x0003e20000100800 */
[----:B------:R-:W-:-:S02]  /*73fa0*/  IMAD.MOV.U32 R25, RZ, RZ, R30 ;  /* 0x000000ffff197224 */ /* 0x000fc400078e001e */
[----:B------:R1:W-:Y:S01]  /*73fb0*/  STL [R1+0x14f8], R35 ;  /* 0x0014f82301007387 */ /* 0x0003e20000100800 */
[----:B------:R-:W-:Y:S01]  /*73fc0*/  ISETP.NE.U32.AND P1, PT, R24, RZ, PT ;  /* 0x000000ff1800720c */ /* 0x000fe20003f25070 */
[----:B------:R-:W-:-:S05]  /*73fd0*/  IMAD.MOV.U32 R24, RZ, RZ, R27 ;  /* 0x000000ffff187224 */ /* 0x000fca00078e001b */
[----:B------:R1:W-:Y:S04]  /*73fe0*/  LDGSTS.E [R20+0x17e00], [R24.64], P2 ;  /* 0x17e0000018147fae */ /* 0x0003e80009121844 */
[----:B-1----:R-:W2:Y:S01]  /*73ff0*/  LDL.LU R30, [R1+0x153c] ;  /* 0x00153c00011e7983 */ /* 0x002ea20000300800 */
[----:B------:R-:W-:Y:S02]  /*74000*/  STL [R1+0x14f4], R38 ;  /* 0x0014f42601007387 */ /* 0x000fe40000100800 */
[----:B------:R-:W2:Y:S01]  /*74010*/  LDL.LU R27, [R1+0x1574] ;  /* 0x00157400011b7983 */ /* 0x000ea20000300800 */
[----:B------:R-:W-:Y:S01]  /*74020*/  ISETP.GT.AND P2, PT, R3, 0x67, PT ;  /* 0x000000670300780c */ /* 0x000fe20003f44270 */
[----:B------:R-:W2:Y:S01]  /*74030*/  LDL.LU R39, [R1+0x1580] ;  /* 0x0015800001277983 */ /* 0x000ea20000300800 */
[----:B------:R-:W-:Y:S01]  /*74040*/  IMAD.MOV.U32 R24, RZ, RZ, R35 ;  /* 0x000000ffff187224 */ /* 0x000fe200078e0023 */
[----:B------:R-:W-:-:S02]  /*74050*/  MOV R25, R38 ;  /* 0x0000002600197202 */ /* 0x000fc40000000f00 */
[----:B------:R-:W2:Y:S04]  /*74060*/  LDL.LU R35, [R1+0x15b4] ;  /* 0x0015b40001237983 */ /* 0x000ea80000300800 */
[----:B------:R1:W-:Y:S02]  /*74070*/  LDGSTS.E [R20+0x18c00], [R24.64], P1 ;  /* 0x18c0000018147fae */ /* 0x0003e40008921844 */
[----:B-1----:R-:W-:-:S04]  /*74080*/  SEL R24, RZ, 0x4, !P2 ;  /* 0x00000004ff187807 */ /* 0x002fc80005000000 */
[----:B------:R-:W-:-:S04]  /*74090*/  SEL R24, R24, RZ, !P0 ;  /* 0x000000ff18187207 */ /* 0x000fc80004000000 */
[----:B------:R-:W-:Y:S02]  /*740a0*/  ISETP.NE.U32.AND P2, PT, R24, RZ, PT ;  /* 0x000000ff1800720c */ /* 0x000fe40003f45070 */
[----:B----4-:R-:W-:-:S05]  /*740b0*/  IADD3 R36, P3, R36, R29, RZ ;  /* 0x0000001d24247210 */ /* 0x010fca0007f7e0ff */
[--C-:B------:R-:W-:Y:S01]  /*740c0*/  IMAD.X R37, R37, 0x1, R0.reuse, P3 ;  /* 0x0000000125257824 */ /* 0x100fe200018e0600 */
[----:B---3--:R-:W-:Y:S01]  /*740d0*/  IADD3 R31, P4, R31, R29, RZ ;  /* 0x0000001d1f1f7210 */ /* 0x008fe20007f9e0ff */
[----:B------:R-:W-:Y:S03]  /*740e0*/  STL [R1+0x1500], R36 ;  /* 0x0015002401007387 */ /* 0x000fe60000100800 */
[----:B------:R1:W-:Y:S02]  /*740f0*/  STL [R1+0x14fc], R37 ;  /* 0x0014fc2501007387 */ /* 0x0003e40000100800 */
[----:B--2---:R-:W-:Y:S01]  /*74100*/  IMAD.X R34, R34, 0x1, R0, P4 ;  /* 0x0000000122227824 */ /* 0x004fe200020e0600 */
[----:B------:R-:W-:Y:S01]  /*74110*/  STL [R1+0x1538], R31 ;  /* 0x0015381f01007387 */ /* 0x000fe20000100800 */
[----:B------:R-:W2:Y:S02]  /*74120*/  LDL.LU R42, [R1+0x157c] ;  /* 0x00157c00012a7983 */ /* 0x000ea40000300800 */
[----:B------:R-:W-:Y:S01]  /*74130*/  IMAD.MOV.U32 R24, RZ, RZ, R36 ;  /* 0x000000ffff187224 */ /* 0x000fe200078e0024 */
[----:B------:R-:W-:Y:S01]  /*74140*/  MOV R25, R37 ;  /* 0x0000002500197202 */ /* 0x000fe20000000f00 */
[----:B------:R3:W-:Y:S01]  /*74150*/  STL [R1+0x1534], R34 ;  /* 0x0015342201007387 */ /* 0x0007e20000100800 */
[----:B-1----:R-:W4:Y:S02]  /*74160*/  LDL.LU R37, [R1+0x1370] ;  /* 0x0013700001257983 */ /* 0x002f240000300800 */
[----:B------:R-:W4:Y:S02]  /*74170*/  LDL.LU R38, [R1+0x1338] ;  /* 0x0013380001267983 */ /* 0x000f240000300800 */
[----:B------:R-:W4:Y:S01]  /*74180*/  LDL.LU R36, [R1+0x1374] ;  /* 0x0013740001247983 */ /* 0x000f220000300800 */
[----:B------:R1:W-:Y:S02]  /*74190*/  LDGSTS.E [R20+0x18e00], [R24.64], P1 ;  /* 0x18e0000018147fae */ /* 0x0003e40008921844 */
[----:B-1----:R-:W-:-:S02]  /*741a0*/  IMAD.MOV.U32 R25, RZ, RZ, R34 ;  /* 0x000000ffff197224 */ /* 0x002fc400078e0022 */
[----:B------:R-:W-:Y:S01]  /*741b0*/  IMAD.MOV.U32 R24, RZ, RZ, R31 ;  /* 0x000000ffff187224 */ /* 0x000fe200078e001f */
[----:B---3--:R-:W3:Y:S01]  /*741c0*/  LDL.LU R34, [R1+0x1330] ;  /* 0x0013300001227983 */ /* 0x008ee20000300800 */
[----:B------:R-:W3:Y:S01]  /*741d0*/  LDL.LU R31, [R1+0x136c] ;  /* 0x00136c00011f7983 */ /* 0x000ee20000300800 */
[----:B------:R-:W-:Y:S02]  /*741e0*/  ISETP.GT.AND P1, PT, R3, 0x6b, PT ;  /* 0x0000006b0300780c */ /* 0x000fe40003f24270 */
[----:B------:R1:W-:Y:S02]  /*741f0*/  LDGSTS.E [R20+0x19c00], [R24.64], P2 ;  /* 0x19c0000018147fae */ /* 0x0003e40009121844 */
[----:B-1----:R-:W-:-:S04]  /*74200*/  SEL R24, RZ, 0x4, !P1 ;  /* 0x00000004ff187807 */ /* 0x002fc80004800000 */
[----:B------:R-:W-:-:S04]  /*74210*/  SEL R24, R24, RZ, !P0 ;  /* 0x000000ff18187207 */ /* 0x000fc80004000000 */
[----:B------:R-:W-:Y:S02]  /*74220*/  ISETP.NE.U32.AND P1, PT, R24, RZ, PT ;  /* 0x000000ff1800720c */ /* 0x000fe40003f25070 */
[-C--:B------:R-:W-:Y:S02]  /*74230*/  IADD3 R28, P3, R28, R29.reuse, RZ ;  /* 0x0000001d1c1c7210 */ /* 0x080fe40007f7e0ff */
[----:B------:R-:W-:-:S03]  /*74240*/  IADD3 R26, P4, R26, R29, RZ ;  /* 0x0000001d1a1a7210 */ /* 0x000fc60007f9e0ff */
[----:B------:R-:W-:Y:S01]  /*74250*/  STL [R1+0x1540], R28 ;  /* 0x0015401c01007387 */ /* 0x000fe20000100800 */
[----:B------:R-:W-:Y:S02]  /*74260*/  IMAD.MOV.U32 R24, RZ, RZ, R28 ;  /* 0x000000ffff187224 */ /* 0x000fe400078e001c */
        /* <DEDUP_REMOVED lines=9> */
[----:B------:R-:W-:Y:S01]  /*74300*/  MOV R25, R27 ;  /* 0x0000001b00197202 */ /* 0x000fe20000000f00 */
[----:B------:R-:W-:Y:S01]  /*74310*/  IMAD.MOV.U32 R24, RZ, RZ, R26 ;  /* 0x000000ffff187224 */ /* 0x000fe200078e001a */
[----:B------:R-:W3:Y:S01]  /*74320*/  LDL.LU R27, [R1+0x12f0] ;  /* 0x0012f000011b7983 */ /* 0x000ee20000300800 */
        /* <DEDUP_REMOVED lines=8> */
[----:B------:R-:W-:Y:S01]  /*743b0*/  IMAD.MOV.U32 R24, RZ, RZ, R39 ;  /* 0x000000ffff187224 */ /* 0x000fe200078e0027 */
[----:B------:R-:W-:Y:S01]  /*743c0*/  STL [R1+0x1580], R39 ;  /* 0x0015802701007387 */ /* 0x000fe20000100800 */
[--C-:B--2---:R-:W-:Y:S02]  /*743d0*/  IMAD.X R42, R42, 0x1, R0.reuse, P3 ;  /* 0x000000012a2a7824 */ /* 0x104fe400018e0600 */
[----:B----4-:R-:W-:-:S03]  /*743e0*/  IMAD.X R37, R37, 0x1, R0, P4 ;  /* 0x0000000125257824 */ /* 0x010fc600020e0600 */
[----:B------:R-:W-:Y:S02]  /*743f0*/  MOV R25, R42 ;  /* 0x0000002a00197202 */ /* 0x000fe40000000f00 */
[----:B------:R-:W-:Y:S01]  /*74400*/  IADD3 R36, P3, R36, R29, RZ ;  /* 0x0000001d24247210 */ /* 0x000fe20007f7e0ff */
[----:B------:R-:W-:Y:S01]  /*74410*/  STL [R1+0x157c], R42 ;  /* 0x00157c2a01007387 */ /* 0x000fe20000100800 */
[----:B------:R1:W-:Y:S03]  /*74420*/  STL [R1+0x15b4], R35 ;  /* 0x0015b42301007387 */ /* 0x0003e60000100800 */
[----:B------:R2:W-:Y:S01]  /*74430*/  LDGSTS.E [R20+0x1ae00], [R24.64], P1 ;  /* 0x1ae0000018147fae */ /* 0x0005e20008921844 */
[----:B------:R4:W-:Y:S02]  /*74440*/  STL [R1+0x1370], R37 ;  /* 0x0013702501007387 */ /* 0x0009e40000100800 */
[----:B------:R-:W-:-:S02]  /*74450*/  IMAD.X R38, R38, 0x1, R0, P3 ;  /* 0x0000000126267824 */ /* 0x000fc400018e0600 */
[----:B--2---:R-:W-:Y:S01]  /*74460*/  IMAD.MOV.U32 R24, RZ, RZ, R35 ;  /* 0x000000ffff187224 */ /* 0x004fe200078e0023 */
[----:B---3--:R-:W-:Y:S01]  /*74470*/  IADD3 R31, P4, R31, R29, RZ ;  /* 0x0000001d1f1f7210 */ /* 0x008fe20007f9e0ff */
[----:B------:R-:W-:Y:S01]  /*74480*/  IMAD.MOV.U32 R25, RZ, RZ, R37 ;  /* 0x000000ffff197224 */ /* 0x000fe200078e0025 */
[----:B-1----:R-:W2:Y:S01]  /*74490*/  LDL.LU R35, [R1+0x12f4] ;  /* 0x0012f40001237983 */ /* 0x002ea20000300800 */
[----:B----4-:R-:W3:Y:S01]  /*744a0*/  LDL.LU R37, [R1+0x12ec] ;  /* 0x0012ec0001257983 */ /* 0x010ee20000300800 */
[----:B------:R-:W-:Y:S01]  /*744b0*/  IADD3.X R34, R34, R0, RZ, P4, !PT ;  /* 0x0000000022227210 */ /* 0x000fe200027fe4ff */
[----:B------:R-:W-:Y:S01]  /*744c0*/  STL [R1+0x1374], R36 ;  /* 0x0013742401007387 */ /* 0x000fe20000100800 */
[----:B------:R1:W-:Y:S01]  /*744d0*/  STL [R1+0x1338], R38 ;  /* 0x0013382601007387 */ /* 0x0003e20000100800 */
[----:B------:R-:W-:Y:S02]  /*744e0*/  STL [R1+0x136c], R31 ;  /* 0x00136c1f01007387 */ /* 0x000fe40000100800 */
[----:B------:R-:W4:Y:S01]  /*744f0*/  LDL.LU R39, [R1+0x12b8] ;  /* 0x0012b80001277983 */ /* 0x000f220000300800 */
[----:B------:R1:W-:Y:S01]  /*74500*/  LDGSTS.E [R20+0x1bc00], [R24.64], P2 ;  /* 0x1bc0000018147fae */ /* 0x0003e20009121844 */
[----:B------:R1:W-:Y:S02]  /*74510*/  STL [R1+0x1330], R34 ;  /* 0x0013302201007387 */ /* 0x0003e40000100800 */
[----:B-1----:R-:W-:-:S02]  /*74520*/  IMAD.MOV.U32 R25, RZ, RZ, R38 ;  /* 0x000000ffff197224 */ /* 0x002fc400078e0026 */
[----:B------:R-:W4:Y:S01]  /*74530*/  LDL.LU R38, [R1+0x12b0] ;  /* 0x0012b00001267983 */ /* 0x000f220000300800 */
[----:B------:R-:W-:-:S04]  /*74540*/  ISETP.GT.AND P1, PT, R3, 0x73, PT ;  /* 0x000000730300780c */ /* 0x000fc80003f24270 */
[----:B------:R-:W-:-:S04]  /*74550*/  SEL R24, RZ, 0x4, !P1 ;  /* 0x00000004ff187807 */ /* 0x000fc80004800000 */
[----:B------:R-:W-:-:S04]  /*74560*/  SEL R24, R24, RZ, !P0 ;  /* 0x000000ff18187207 */ /* 0x000fc80004000000 */
[----:B------:R-:W-:Y:S01]  /*74570*/  ISETP.NE.U32.AND P1, PT, R24, RZ, PT ;  /* 0x000000ff1800720c */ /* 0x000fe20003f25070 */
[----:B------:R-:W-:Y:S02]  /*74580*/  IMAD.MOV.U32 R24, RZ, RZ, R36 ;  /* 0x000000ffff187224 */ /* 0x000fe400078e0024 */
[----:B------:R-:W4:Y:S04]  /*74590*/  LDL.LU R36, [R1+0x1278] ;  /* 0x0012780001247983 */ /* 0x000f280000300800 */
[----:B------:R1:W-:Y:S01]  /*745a0*/  LDGSTS.E [R20+0x1be00], [R24.64], P2 ;  /* 0x1be0000018147fae */ /* 0x0003e20009121844 */
[----:B------:R-:W-:Y:S02]  /*745b0*/  ISETP.GT.AND P2, PT, R3, 0x77, PT ;  /* 0x000000770300780c */ /* 0x000fe40003f44270 */
[----:B-1----:R-:W-:Y:S01]  /*745c0*/  MOV R25, R34 ;  /* 0x0000002200197202 */ /* 0x002fe20000000f00 */
[----:B------:R-:W-:Y:S01]  /*745d0*/  IMAD.MOV.U32 R24, RZ, RZ, R31 ;  /* 0x000000ffff187224 */ /* 0x000fe200078e001f */
[----:B------:R-:W4:Y:S04]  /*745e0*/  LDL.LU R34, [R1+0x12b4] ;  /* 0x0012b40001227983 */ /* 0x000f280000300800 */
[----:B------:R1:W-:Y:S02]  /*745f0*/  LDGSTS.E [R20+0x1cc00], [R24.64], P1 ;  /* 0x1cc0000018147fae */ /* 0x0003e40008921844 */
[----:B-1----:R-:W-:-:S02]  /*74600*/  SEL R24, RZ, 0x4, !P2 ;  /* 0x00000004ff187807 */ /* 0x002fc40005000000 */
[----:B------:R-:W-:Y:S02]  /*74610*/  IADD3 R28, P3, R28, R29, RZ ;  /* 0x0000001d1c1c7210 */ /* 0x000fe40007f7e0ff */
[----:B------:R-:W-:-:S03]  /*74620*/  SEL R24, R24, RZ, !P0 ;  /* 0x000000ff18187207 */ /* 0x000fc60004000000 */
[--C-:B------:R-:W-:Y:S01]  /*74630*/  IMAD.X R30, R30, 0x1, R0.reuse, P3 ;  /* 0x000000011e1e7824 */ /* 0x100fe200018e0600 */
[----:B------:R-:W-:Y:S01]  /*74640*/  IADD3 R26, P4, R26, R29, RZ ;  /* 0x0000001d1a1a7210 */ /* 0x000fe20007f9e0ff */
[----:B------:R-:W-:Y:S03]  /*74650*/  STL [R1+0x1334], R28 ;  /* 0x0013341c01007387 */ /* 0x000fe60000100800 */
[----:B------:R1:W-:Y:S01]  /*74660*/  STL [R1+0x12f8], R30 ;  /* 0x0012f81e01007387 */ /* 0x0003e20000100800 */
[----:B------:R-:W-:Y:S01]  /*74670*/  MOV R25, R30 ;  /* 0x0000001e00197202 */ /* 0x000fe20000000f00 */
[----:B------:R-:W-:Y:S01]  /*74680*/  IMAD.X R27, R27, 0x1, R0, P4 ;  /* 0x000000011b1b7824 */ /* 0x000fe200020e0600 */
[----:B------:R-:W-:Y:S01]  /*74690*/  STL [R1+0x132c], R26 ;  /* 0x00132c1a01007387 */ /* 0x000fe20000100800 */
[----:B------:R-:W-:Y:S01]  /*746a0*/  ISETP.NE.U32.AND P2, PT, R24, RZ, PT ;  /* 0x000000ff1800720c */ /* 0x000fe20003f45070 */
[----:B------:R-:W-:-:S02]  /*746b0*/  IMAD.MOV.U32 R24, RZ, RZ, R28 ;  /* 0x000000ffff187224 */ /* 0x000fc400078e001c */
[----:B-1----:R-:W4:Y:S01]  /*746c0*/  LDL.LU R30, [R1+0x12ac] ;  /* 0x0012ac00011e7983 */ /* 0x002f220000300800 */
[----:B------:R1:W-:Y:S02]  /*746d0*/  STL [R1+0x12f0], R27 ;  /* 0x0012f01b01007387 */ /* 0x0003e40000100800 */
[----:B------:R-:W4:Y:S01]  /*746e0*/  LDL.LU R31, [R1+0x1270] ;  /* 0x00127000011f7983 */ /* 0x000f220000300800 */
[----:B------:R1:W-:Y:S01]  /*746f0*/  LDGSTS.E [R20+0x1ce00], [R24.64], P1 ;  /* 0x1ce0000018147fae */ /* 0x0003e20008921844 */
[----:B------:R-:W-:Y:S01]  /*74700*/  ISETP.GT.AND P1, PT, R3, 0x7b, PT ;  /* 0x0000007b0300780c */ /* 0x000fe20003f24270 */
[----:B-1----:R-:W-:Y:S02]  /*74710*/  IMAD.MOV.U32 R25, RZ, RZ, R27 ;  /* 0x000000ffff197224 */ /* 0x002fe400078e001b */
        /* <DEDUP_REMOVED lines=11> */
[----:B----4-:R-:W-:Y:S01]  /*747d0*/  IMAD.X R39, R39, 0x1, R0, P3 ;  /* 0x0000000127277824 */ /* 0x010fe200018e0600 */
[----:B------:R1:W-:Y:S01]  /*747e0*/  STL [R1+0x12f4], R35 ;  /* 0x0012f42301007387 */ /* 0x0003e20000100800 */
[----:B------:R-:W-:-:S03]  /*747f0*/  IMAD.MOV.U32 R24, RZ, RZ, R35 ;  /* 0x000000ffff187224 */ /* 0x000fc600078e0023 */
[----:B------:R-:W-:Y:S01]  /*74800*/  STL [R1+0x12b8], R39 ;  /* 0x0012b82701007387 */ /* 0x000fe20000100800 */
[----:B------:R-:W-:Y:S03]  /*74810*/  STL [R1+0x12ec], R37 ;  /* 0x0012ec2501007387 */ /* 0x000fe60000100800 */
[----:B-1----:R-:W2:Y:S01]  /*74820*/  LDL.LU R35, [R1+0xb3c] ;  /* 0x000b3c0001237983 */ /* 0x002ea20000300800 */
[----:B------:R-:W-:-:S05]  /*74830*/  IADD3.X R38, R38, R0, RZ, P4, !PT ;  /* 0x0000000026267210 */ /* 0x000fca00027fe4ff */
[----:B------:R1:W-:Y:S01]  /*74840*/  STL [R1+0x12b0], R38 ;  /* 0x0012b02601007387 */ /* 0x0003e20000100800 */
[----:B------:R-:W3:Y:S02]  /*74850*/  LDL.LU R45, [R1+0xb7c] ;  /* 0x000b7c00012d7983 */ /* 0x000ee40000300800 */
[----:B------:R-:W-:-:S05]  /*74860*/  IMAD.MOV.U32 R25, RZ, RZ, R39 ;  /* 0x000000ffff197224 */ /* 0x000fca00078e0027 */
[----:B------:R4:W-:Y:S01]  /*74870*/  LDGSTS.E [R20+0x1de00], [R24.64], P2 ;  /* 0x1de0000018147fae */ /* 0x0009e20009121844 */
[----:B------:R-:W-:Y:S01]  /*74880*/  ISETP.GT.AND P2, PT, R3, 0x7f, PT ;  /* 0x0000007f0300780c */ /* 0x000fe20003f44270 */
[----:B----4-:R-:W-:Y:S01]  /*74890*/  IMAD.MOV.U32 R24, RZ, RZ, R37 ;  /* 0x000000ffff187224 */ /* 0x010fe200078e0025 */
[----:B------:R-:W-:-:S05]  /*748a0*/  MOV R25, R38 ;  /* 0x0000002600197202 */ /* 0x000fca0000000f00 */
[----:B------:R4:W-:Y:S01]  /*748b0*/  LDGSTS.E [R20+0x1ec00], [R24.64], P1 ;  /* 0x1ec0000018147fae */ /* 0x0009e20008921844 */
[----:B------:R-:W-:-:S05]  /*748c0*/  IADD3 R34, P3, R34, R29, RZ ;  /* 0x0000001d22227210 */ /* 0x000fca0007f7e0ff */
[----:B------:R-:W-:Y:S01]  /*748d0*/  IMAD.X R36, R36, 0x1, R0, P3 ;  /* 0x0000000124247824 */ /* 0x000fe200018e0600 */
[----:B----4-:R-:W-:-:S04]  /*748e0*/  SEL R24, RZ, 0x4, !P2 ;  /* 0x00000004ff187807 */ /* 0x010fc80005000000 */
[----:B------:R-:W-:Y:S01]  /*748f0*/  SEL R24, R24, RZ, !P0 ;  /* 0x000000ff18187207 */ /* 0x000fe20004000000 */
[----:B------:R-:W-:-:S03]  /*74900*/  IMAD.MOV.U32 R25, RZ, RZ, R36 ;  /* 0x000000ffff197224 */ /* 0x000fc600078e0024 */
[----:B------:R-:W-:Y:S01]  /*74910*/  ISETP.NE.U32.AND P2, PT, R24, RZ, PT ;  /* 0x000000ff1800720c */ /* 0x000fe20003f45070 */
[----:B------:R-:W-:-:S05]  /*74920*/  IMAD.MOV.U32 R24, RZ, RZ, R34 ;  /* 0x000000ffff187224 */ /* 0x000fca00078e0022 */
[----:B------:R4:W-:Y:S04]  /*74930*/  LDGSTS.E [R20+0x1ee00], [R24.64], P1 ;  /* 0x1ee0000018147fae */ /* 0x0009e80008921844 */
[----:B------:R-:W-:Y:S01]  /*74940*/  STL [R1+0x12b4], R34 ;  /* 0x0012b42201007387 */ /* 0x000fe20000100800 */
[----:B------:R-:W-:Y:S01]  /*74950*/  STL [R1+0x1278], R36 ;  /* 0x0012782401007387 */ /* 0x000fe20000100800 */
[----:B------:R-:W-:-:S04]  /*74960*/  IADD3 R30, P1, R30, R29, RZ ;  /* 0x0000001d1e1e7210 */ /* 0x000fc80007f3e0ff */
[----:B------:R-:W-:Y:S01]  /*74970*/  IADD3.X R31, R31, R0, RZ, P1, !PT ;  /* 0x000000001f1f7210 */ /* 0x000fe20000ffe4ff */
[----:B------:R-:W-:Y:S04]  /*74980*/  STL [R1+0x12ac], R30 ;  /* 0x0012ac1e01007387 */ /* 0x000fe80000100800 */
[----:B------:R4:W-:Y:S02]  /*74990*/  STL [R1+0x1270], R31 ;  /* 0x0012701f01007387 */ /* 0x0009e40000100800 */
[----:B----4-:R-:W-:Y:S02]  /*749a0*/  IMAD.MOV.U32 R25, RZ, RZ, R31 ;  /* 0x000000ffff197224 */ /* 0x010fe400078e001f */
[----:B------:R-:W-:Y:S01]  /*749b0*/  IMAD.MOV.U32 R24, RZ, RZ, R30 ;  /* 0x000000ffff187224 */ /* 0x000fe200078e001e */
[----:B-1----:R-:W-:-:S04]  /*749c0*/  LOP3.LUT R38, R33, 0x7f, RZ, 0xc0, !PT ;  /* 0x0000007f21267812 */ /* 0x002fc800078ec0ff */
[----:B------:R1:W-:Y:S01]  /*749d0*/  LDGSTS.E [R20+0x1fc00], [R24.64], P2 ;  /* 0x1fc0000018147fae */ /* 0x0003e20009121844 */
[----:B------:R-:W-:Y:S02]  /*749e0*/  IADD3 R26, P3, R26, R29, RZ ;  /* 0x0000001d1a1a7210 */ /* 0x000fe40007f7e0ff */
[----:B------:R-:W-:-:S03]  /*749f0*/  MOV R31, c[0x0][0x18c] ;  /* 0x00006300001f7a02 */ /* 0x000fc60000000f00 */
[----:B------:R-:W-:Y:S02]  /*74a00*/  IMAD.X R27, R27, 0x1, R0, P3 ;  /* 0x000000011b1b7824 */ /* 0x000fe400018e0600 */
[----:B------:R-:W-:Y:S01]  /*74a10*/  IMAD.SHL.U32 R31, R31, 0x80, RZ ;  /* 0x000000801f1f7824 */ /* 0x000fe200078e00ff */
[----:B------:R-:W-:-:S03]  /*74a20*/  ISETP.GE.AND P1, PT, R38, R3, PT ;  /* 0x000000032600720c */ /* 0x000fc60003f26270 */
[----:B------:R-:W-:Y:S02]  /*74a30*/  IMAD.SHL.U32 R31, R31, 0x4, RZ ;  /* 0x000000041f1f7824 */ /* 0x000fe400078e00ff */
[----:B-1----:R-:W-:Y:S01]  /*74a40*/  IMAD.MOV.U32 R24, RZ, RZ, R26 ;  /* 0x000000ffff187224 */ /* 0x002fe200078e001a */
[----:B------:R-:W-:Y:S02]  /*74a50*/  MOV R25, R27 ;  /* 0x0000001b00197202 */ /* 0x000fe40000000f00 */
[----:B------:R-:W-:Y:S02]  /*74a60*/  SEL R3, RZ, 0x4, P1 ;  /* 0x00000004ff037807 */ /* 0x000fe40000800000 */
[-C--:B------:R-:W-:Y:S01]  /*74a70*/  IADD3 R28, P1, R28, R31.reuse, RZ ;  /* 0x0000001f1c1c7210 */ /* 0x080fe20007f3e0ff */
[----:B------:R1:W-:Y:S01]  /*74a80*/  LDGSTS.E [R20+0x1fe00], [R24.64], P2 ;  /* 0x1fe0000018147fae */ /* 0x0003e20009121844 */
[----:B------:R-:W-:-:S03]  /*74a90*/  IADD3 R43, P2, R43, R31, RZ ;  /* 0x0000001f2b2b7210 */ /* 0x000fc60007f5e0ff */
[----:B------:R1:W-:Y:S01]  /*74aa0*/  STL [R1+0x1274], R26 ;  /* 0x0012741a01007387 */ /* 0x0003e20000100800 */
[----:B------:R1:W-:Y:S02]  /*74ab0*/  STL [R1+0xb38], R27 ;  /* 0x000b381b01007387 */ /* 0x0003e40000100800 */
[----:B------:R1:W-:Y:S01]  /*74ac0*/  STL [R1+0xb40], R28 ;  /* 0x000b401c01007387 */ /* 0x0003e20000100800 */
[----:B------:R1:W-:Y:S01]  /*74ad0*/  STL [R1+0xb80], R43 ;  /* 0x000b802b01007387 */ /* 0x0003e20000100800 */
[----:B------:R-:W-:-:S04]  /*74ae0*/  SEL R3, R3, RZ, !P0 ;  /* 0x000000ff03037207 */ /* 0x000fc80004000000 */
[----:B------:R-:W-:Y:S01]  /*74af0*/  ISETP.NE.U32.AND P0, PT, R3, RZ, PT ;  /* 0x000000ff0300720c */ /* 0x000fe20003f05070 */
[----:B--2---:R-:W-:-:S05]  /*74b00*/  IMAD.X R35, R35, 0x1, R2, P1 ;  /* 0x0000000123237824 */ /* 0x004fca00008e0602 */
[----:B------:R1:W-:Y:S01]  /*74b10*/  STL [R1+0xb3c], R35 ;  /* 0x000b3c2301007387 */ /* 0x0003e20000100800 */
[----:B---3--:R-:W-:-:S05]  /*74b20*/  IMAD.X R45, R45, 0x1, R2, P2 ;  /* 0x000000012d2d7824 */ /* 0x008fca00010e0602 */
[----:B------:R1:W-:Y:S02]  /*74b30*/  STL [R1+0xb7c], R45 ;  /* 0x000b7c2d01007387 */ /* 0x0003e40000100800 */
        /* <DEDUP_REMOVED lines=10> */
[----:B------:R-:W-:-:S03]  /*74be0*/  MOV R25, R35 ;  /* 0x0000002300197202 */ /* 0x000fc60000000f00 */
[----:B------:R-:W4:Y:S04]  /*74bf0*/  LDL.LU R26, [R1+0xd04] ;  /* 0x000d0400011a7983 */ /* 0x000f280000300800 */
[----:B------:R-:W4:Y:S04]  /*74c00*/  LDL.LU R35, [R1+0xcc0] ;  /* 0x000cc00001237983 */ /* 0x000f280000300800 */
[----:B------:R-:W0:Y:S04]  /*74c10*/  LDGDEPBAR ;  /* 0x00000000000079af */ /* 0x000e280000000000 */
[----:B------:R1:W-:Y:S04]  /*74c20*/  LDGSTS.E [R21+0x40000], [R24.64], P0 ;  /* 0x4000000018157fae */ /* 0x0003e80008121844 */
[----:B------:R-:W4:Y:S01]  /*74c30*/  LDL.LU R28, [R1+0xd00] ;  /* 0x000d0000011c7983 */ /* 0x000f220000300800 */
[----:B-1----:R-:W-:-:S02]  /*74c40*/  IMAD.MOV.U32 R24, RZ, RZ, R43 ;  /* 0x000000ffff187224 */ /* 0x002fc400078e002b */
[----:B------:R-:W-:-:S05]  /*74c50*/  IMAD.MOV.U32 R25, RZ, RZ, R45 ;  /* 0x000000ffff197224 */ /* 0x000fca00078e002d */
[----:B------:R1:W-:Y:S01]  /*74c60*/  LDGSTS.E [R21+0x41000], [R24.64], P0 ;  /* 0x4100000018157fae */ /* 0x0003e20008121844 */
[----:B---3--:R-:W-:-:S05]  /*74c70*/  IADD3 R30, P1, R30, R31, RZ ;  /* 0x0000001f1e1e7210 */ /* 0x008fca0007f3e0ff */
[----:B--2---:R-:W-:Y:S01]  /*74c80*/  IMAD.X R37, R37, 0x1, R2, P1 ;  /* 0x0000000125257824 */ /* 0x004fe200008e0602 */
[----:B----4-:R-:W-:Y:S01]  /*74c90*/  IADD3 R29, P2, R29, R31, RZ ;  /* 0x0000001f1d1d7210 */ /* 0x010fe20007f5e0ff */
[----:B------:R2:W-:Y:S01]  /*74ca0*/  STL [R1+0xbc0], R30 ;  /* 0x000bc01e01007387 */ /* 0x0005e20000100800 */
[----:B-1----:R-:W-:Y:S02]  /*74cb0*/  IMAD.MOV.U32 R24, RZ, RZ, R30 ;  /* 0x000000ffff187224 */ /* 0x002fe400078e001e */
[----:B------:R-:W-:Y:S01]  /*74cc0*/  IADD3.X R39, R39, R2, RZ, P2, !PT ;  /* 0x0000000227277210 */ /* 0x000fe200017fe4ff */
[----:B------:R1:W-:Y:S01]  /*74cd0*/  STL [R1+0xbbc], R37 ;  /* 0x000bbc2501007387 */ /* 0x0003e20000100800 */
[----:B------:R-:W-:-:S03]  /*74ce0*/  IMAD.MOV.U32 R25, RZ, RZ, R37 ;  /* 0x000000ffff197224 */ /* 0x000fc600078e0025 */
[----:B------:R-:W-:Y:S04]  /*74cf0*/  STL [R1+0xc04], R29 ;  /* 0x000c041d01007387 */ /* 0x000fe80000100800 */
[----:B--2---:R-:W2:Y:S04]  /*74d00*/  LDL.LU R30, [R1+0xd44] ;  /* 0x000d4400011e7983 */ /* 0x004ea80000300800 */
[----:B------:R3:W-:Y:S04]  /*74d10*/  STL [R1+0xc00], R39 ;  /* 0x000c002701007387 */ /* 0x0007e80000100800 */
[----:B------:R4:W-:Y:S04]  /*74d20*/  LDGSTS.E [R21+0x42000], [R24.64], P0 ;  /* 0x4200000018157fae */ /* 0x0009e80008121844 */
[----:B-1----:R-:W2:Y:S01]  /*74d30*/  LDL.LU R37, [R1+0xd84] ;  /* 0x000d840001257983 */ /* 0x002ea20000300800 */
[----:B----4-:R-:W-:-:S03]  /*74d40*/  MOV R25, R39 ;  /* 0x0000002700197202 */ /* 0x010fc60000000f00 */
[----:B---3--:R-:W3:Y:S04]  /*74d50*/  LDL.LU R39, [R1+0xd40] ;  /* 0x000d400001277983 */ /* 0x008ee80000300800 */
[----:B------:R-:W4:Y:S01]  /*74d60*/  LDL.LU R43, [R1+0xd80] ;  /* 0x000d8000012b7983 */ /* 0x000f220000300800 */
[-C--:B------:R-:W-:Y:S01]  /*74d70*/  IADD3 R34, P1, R34, R31.reuse, RZ ;  /* 0x0000001f22227210 */ /* 0x080fe20007f3e0ff */
[----:B------:R-:W-:Y:S01]  /*74d80*/  IMAD.MOV.U32 R24, RZ, RZ, R29 ;  /* 0x000000ffff187224 */ /* 0x000fe200078e001d */
[----:B------:R-:W-:Y:S01]  /*74d90*/  IADD3 R42, P2, R42, R31, RZ ;  /* 0x0000001f2a2a7210 */ /* 0x000fe20007f5e0ff */
[----:B------:R-:W4:Y:S02]  /*74da0*/  LDL.LU R29, [R1+0xdc4] ;  /* 0x000dc400011d7983 */ /* 0x000f240000300800 */
[----:B------:R-:W-:-:S02]  /*74db0*/  IMAD.X R36, R36, 0x1, R2, P1 ;  /* 0x0000000124247824 */ /* 0x000fc400008e0602 */
[----:B------:R-:W4:Y:S01]  /*74dc0*/  LDL.LU R3, [R1+0xe04] ;  /* 0x000e040001037983 */ /* 0x000f220000300800 */
[----:B------:R-:W-:-:S03]  /*74dd0*/  IMAD.X R44, R44, 0x1, R2, P2 ;  /* 0x000000012c2c7824 */ /* 0x000fc600010e0602 */
[----:B------:R-:W-:Y:S04]  /*74de0*/  STL [R1+0xc44], R34 ;  /* 0x000c442201007387 */ /* 0x000fe80000100800 */
[----:B------:R1:W-:Y:S04]  /*74df0*/  LDGSTS.E [R21+0x43000], [R24.64], P0 ;  /* 0x4300000018157fae */ /* 0x0003e80008121844 */
[----:B------:R1:W-:Y:S04]  /*74e00*/  STL [R1+0xc40], R36 ;  /* 0x000c402401007387 */ /* 0x0003e80000100800 */
[----:B------:R-:W-:Y:S01]  /*74e10*/  STL [R1+0xc84], R42 ;  /* 0x000c842a01007387 */ /* 0x000fe20000100800 */
[----:B-1----:R-:W-:-:S03]  /*74e20*/  MOV R25, R36 ;  /* 0x0000002400197202 */ /* 0x002fc60000000f00 */
[----:B------:R-:W4:Y:S01]  /*74e30*/  LDL.LU R36, [R1+0xdc0] ;  /* 0x000dc00001247983 */ /* 0x000f220000300800 */
[----:B------:R-:W-:-:S03]  /*74e40*/  IMAD.MOV.U32 R24, RZ, RZ, R34 ;  /* 0x000000ffff187224 */ /* 0x000fc600078e0022 */
[----:B------:R-:W-:Y:S04]  /*74e50*/  STL [R1+0xc80], R44 ;  /* 0x000c802c01007387 */ /* 0x000fe80000100800 */
[----:B------:R-:W4:Y:S01]  /*74e60*/  LDL.LU R34, [R1+0xe00] ;  /* 0x000e000001227983 */ /* 0x000f220000300800 */
[----:B------:R-:W-:-:S03]  /*74e70*/  IADD3 R27, P1, R27, R31, RZ ;  /* 0x0000001f1b1b7210 */ /* 0x000fc60007f3e0ff */
[----:B------:R1:W-:Y:S01]  /*74e80*/  LDGSTS.E [R21+0x44000], [R24.64], P0 ;  /* 0x4400000018157fae */ /* 0x0003e20008121844 */
[----:B------:R-:W-:Y:S01]  /*74e90*/  IADD3 R26, P2, R26, R31, RZ ;  /* 0x0000001f1a1a7210 */ /* 0x000fe20007f5e0ff */
[----:B------:R-:W-:Y:S02]  /*74ea0*/  IMAD.X R35, R35, 0x1, R2, P1 ;  /* 0x0000000123237824 */ /* 0x000fe400008e0602 */
[----:B------:R1:W-:Y:S01]  /*74eb0*/  STL [R1+0xcc4], R27 ;  /* 0x000cc41b01007387 */ /* 0x0003e20000100800 */
[----:B------:R-:W-:Y:S01]  /*74ec0*/  IADD3.X R28, R28, R2, RZ, P2, !PT ;  /* 0x000000021c1c7210 */ /* 0x000fe200017fe4ff */
[----:B-1----:R-:W-:Y:S02]  /*74ed0*/  IMAD.MOV.U32 R24, RZ, RZ, R42 ;  /* 0x000000ffff187224 */ /* 0x002fe400078e002a */
[----:B------:R-:W-:Y:S01]  /*74ee0*/  IMAD.MOV.U32 R25, RZ, RZ, R44 ;  /* 0x000000ffff197224 */ /* 0x000fe200078e002c */
[----:B------:R1:W-:Y:S04]  /*74ef0*/  STL [R1+0xcc0], R35 ;  /* 0x000cc02301007387 */ /* 0x0003e80000100800 */
[----:B------:R1:W-:Y:S04]  /*74f00*/  LDGSTS.E [R21+0x45000], [R24.64], P0 ;  /* 0x4500000018157fae */ /* 0x0003e80008121844 */
[----:B------:R1:W-:Y:S02]  /*74f10*/  STL [R1+0xd04], R26 ;  /* 0x000d041a01007387 */ /* 0x0003e40000100800 */
[----:B-1----:R-:W-:-:S02]  /*74f20*/  IMAD.MOV.U32 R24, RZ, RZ, R27 ;  /* 0x000000ffff187224 */ /* 0x002fc400078e001b */
[----:B------:R-:W4:Y:S01]  /*74f30*/  LDL.LU R27, [R1+0xe44] ;  /* 0x000e4400011b7983 */ /* 0x000f220000300800 */
[----:B------:R-:W-:-:S03]  /*74f40*/  IMAD.MOV.U32 R25, RZ, RZ, R35 ;  /* 0x000000ffff197224 */ /* 0x000fc600078e0023 */
[----:B------:R1:W-:Y:S04]  /*74f50*/  STL [R1+0xd00], R28 ;  /* 0x000d001c01007387 */ /* 0x0003e80000100800 */
[----:B------:R-:W4:Y:S04]  /*74f60*/  LDL.LU R42, [R1+0xe84] ;  /* 0x000e8400012a7983 */ /* 0x000f280000300800 */
[----:B------:R-:W4:Y:S04]  /*74f70*/  LDL.LU R35, [R1+0xe40] ;  /* 0x000e400001237983 */ /* 0x000f280000300800 */
[----:B------:R1:W-:Y:S04]  /*74f80*/  LDGSTS.E [R21+0x46000], [R24.64], P0 ;  /* 0x4600000018157fae */ /* 0x0003e80008121844 */
[----:B------:R-:W4:Y:S01]  /*74f90*/  LDL.LU R44, [R1+0xe80] ;  /* 0x000e8000012c7983 */ /* 0x000f220000300800 */
[----:B-1----:R-:W-:Y:S01]  /*74fa0*/  IMAD.MOV.U32 R24, RZ, RZ, R26 ;  /* 0x000000ffff187224 */ /* 0x002fe200078e001a */
[----:B------:R-:W-:-:S02]  /*74fb0*/  MOV R25, R28 ;  /* 0x0000001c00197202 */ /* 0x000fc40000000f00 */
[----:B------:R-:W4:Y:S04]  /*74fc0*/  LDL.LU R26, [R1+0xec4] ;  /* 0x000ec400011a7983 */ /* 0x000f280000300800 */
[----:B------:R-:W4:Y:S04]  /*74fd0*/  LDL.LU R28, [R1+0xf04] ;  /* 0x000f0400011c7983 */ /* 0x000f280000300800 */
[----:B------:R1:W-:Y:S01]  /*74fe0*/  LDGSTS.E [R21+0x47000], [R24.64], P0 ;  /* 0x4700000018157fae */ /* 0x0003e20008121844 */
[----:B--2---:R-:W-:-:S05]  /*74ff0*/  IADD3 R30, P1, R30, R31, RZ ;  /* 0x0000001f1e1e7210 */ /* 0x004fca0007f3e0ff */
[----:B------:R-:W-:Y:S01]  /*75000*/  STL [R1+0xd44], R30 ;  /* 0x000d441e01007387 */ /* 0x000fe20000100800 */
[----:B------:R-:W-:Y:S01]  /*75010*/  IADD3 R37, P2, R37, R31, RZ ;  /* 0x0000001f25257210 */ /* 0x000fe20007f5e0ff */
[----:B---3--:R-:W-:-:S04]  /*75020*/  IMAD.X R39, R39, 0x1, R2, P1 ;  /* 0x0000000127277824 */ /* 0x008fc800008e0602 */
[----:B----4-:R-:W-:Y:S01]  /*75030*/  IMAD.X R43, R43, 0x1, R2, P2 ;  /* 0x000000012b2b7824 */ /* 0x010fe200010e0602 */
[----:B------:R2:W-:Y:S01]  /*75040*/  STL [R1+0xd40], R39 ;  /* 0x000d402701007387 */ /* 0x0005e20000100800 */
[----:B-1----:R-:W-:-:S03]  /*75050*/  MOV R25, R39 ;  /* 0x0000002700197202 */ /* 0x002fc60000000f00 */
[----:B------:R-:W-:Y:S01]  /*75060*/  STL [R1+0xd84], R37 ;  /* 0x000d842501007387 */ /* 0x000fe20000100800 */
[----:B------:R-:W-:-:S03]  /*75070*/  IMAD.MOV.U32 R24, RZ, RZ, R30 ;  /* 0x000000ffff187224 */ /* 0x000fc600078e001e */
[----:B--2---:R-:W2:Y:S04]  /*75080*/  LDL.LU R39, [R1+0xec0] ;  /* 0x000ec00001277983 */ /* 0x004ea80000300800 */
[----:B------:R-:W-:Y:S04]  /*75090*/  STL [R1+0xd80], R43 ;  /* 0x000d802b01007387 */ /* 0x000fe80000100800 */
[----:B------:R-:W3:Y:S01]  /*750a0*/  LDL.LU R30, [R1+0xf00] ;  /* 0x000f0000011e7983 */ /* 0x000ee20000300800 */
[----:B------:R-:W-:-:S03]  /*750b0*/  IADD3 R29, P1, R29, R31, RZ ;  /* 0x0000001f1d1d7210 */ /* 0x000fc60007f3e0ff */
[----:B------:R1:W-:Y:S01]  /*750c0*/  LDGSTS.E [R21+0x48000], [R24.64], P0 ;  /* 0x4800000018157fae */ /* 0x0003e20008121844 */
[----:B------:R-:W-:Y:S01]  /*750d0*/  IADD3 R3, P2, R3, R31, RZ ;  /* 0x0000001f03037210 */ /* 0x000fe20007f5e0ff */
[----:B------:R-:W-:Y:S02]  /*750e0*/  IMAD.X R36, R36, 0x1, R2, P1 ;  /* 0x0000000124247824 */ /* 0x000fe400008e0602 */
[----:B------:R4:W-:Y:S01]  /*750f0*/  STL [R1+0xdc4], R29 ;  /* 0x000dc41d01007387 */ /* 0x0009e20000100800 */
[----:B-1----:R-:W-:Y:S02]  /*75100*/  IMAD.MOV.U32 R24, RZ, RZ, R37 ;  /* 0x000000ffff187224 */ /* 0x002fe400078e0025 */
[----:B------:R-:W-:Y:S01]  /*75110*/  IMAD.MOV.U32 R25, RZ, RZ, R43 ;  /* 0x000000ffff197224 */ /* 0x000fe200078e002b */
[----:B------:R-:W-:Y:S01]  /*75120*/  IADD3.X R34, R34, R2, RZ, P2, !PT ;  /* 0x0000000222227210 */ /* 0x000fe200017fe4ff */
[----:B------:R1:W-:Y:S04]  /*75130*/  STL [R1+0xdc0], R36 ;  /* 0x000dc02401007387 */ /* 0x0003e80000100800 */
[----:B------:R1:W-:Y:S04]  /*75140*/  LDGSTS.E [R21+0x49000], [R24.64], P0 ;  /* 0x4900000018157fae */ /* 0x0003e80008121844 */
[----:B------:R-:W-:Y:S01]  /*75150*/  STL [R1+0xe04], R3 ;  /* 0x000e040301007387 */ /* 0x000fe20000100800 */
[----:B-1----:R-:W-:-:S03]  /*75160*/  IMAD.MOV.U32 R24, RZ, RZ, R29 ;  /* 0x000000ffff187224 */ /* 0x002fc600078e001d */
[----:B----4-:R-:W4:Y:S01]  /*75170*/  LDL.LU R29, [R1+0xf44] ;  /* 0x000f4400011d7983 */ /* 0x010f220000300800 */
[----:B------:R-:W-:-:S03]  /*75180*/  IMAD.MOV.U32 R25, RZ, RZ, R36 ;  /* 0x000000ffff197224 */ /* 0x000fc600078e0024 */
[----:B------:R1:W-:Y:S04]  /*75190*/  STL [R1+0xe00], R34 ;  /* 0x000e002201007387 */ /* 0x0003e80000100800 */
[----:B------:R-:W4:Y:S04]  /*751a0*/  LDL.LU R36, [R1+0xf84] ;  /* 0x000f840001247983 */ /* 0x000f280000300800 */
[----:B------:R-:W4:Y:S04]  /*751b0*/  LDL.LU R43, [R1+0xf40] ;  /* 0x000f4000012b7983 */ /* 0x000f280000300800 */
[----:B------:R-:W4:Y:S01]  /*751c0*/  LDL.LU R37, [R1+0xf80] ;  /* 0x000f800001257983 */ /* 0x000f220000300800 */
[----:B------:R-:W-:-:S03]  /*751d0*/  IADD3 R27, P1, R27, R31, RZ ;  /* 0x0000001f1b1b7210 */ /* 0x000fc60007f3e0ff */
[----:B------:R1:W-:Y:S01]  /*751e0*/  LDGSTS.E [R21+0x4a000], [R24.64], P0 ;  /* 0x4a00000018157fae */ /* 0x0003e20008121844 */
[----:B------:R-:W-:Y:S01]  /*751f0*/  IADD3 R42, P2, R42, R31, RZ ;  /* 0x0000001f2a2a7210 */ /* 0x000fe20007f5e0ff */
[--C-:B------:R-:W-:Y:S02]  /*75200*/  IMAD.X R35, R35, 0x1, R2.reuse, P1 ;  /* 0x0000000123237824 */ /* 0x100fe400008e0602 */
[----:B-1----:R-:W-:Y:S01]  /*75210*/  IMAD.MOV.U32 R24, RZ, RZ, R3 ;  /* 0x000000ffff187224 */ /* 0x002fe200078e0003 */
[----:B------:R-:W-:Y:S02]  /*75220*/  MOV R25, R34 ;  /* 0x0000002200197202 */ /* 0x000fe40000000f00 */
[----:B------:R-:W4:Y:S04]  /*75230*/  LDL.LU R34, [R1+0xfc4] ;  /* 0x000fc40001227983 */ /* 0x000f280000300800 */
[----:B------:R1:W-:Y:S01]  /*75240*/  LDGSTS.E [R21+0x4b000], [R24.64], P0 ;  /* 0x4b00000018157fae */ /* 0x0003e20008121844 */
[----:B------:R-:W-:-:S03]  /*75250*/  IMAD.X R44, R44, 0x1, R2, P2 ;  /* 0x000000012c2c7824 */ /* 0x000fc600010e0602 */
[----:B------:R-:W4:Y:S01]  /*75260*/  LDL.LU R3, [R1+0x1004] ;  /* 0x0010040001037983 */ /* 0x000f220000300800 */
[----:B------:R-:W-:Y:S01]  /*75270*/  IADD3 R26, P1, R26, R31, RZ ;  /* 0x0000001f1a1a7210 */ /* 0x000fe20007f3e0ff */
[----:B-1----:R-:W-:Y:S01]  /*75280*/  IMAD.MOV.U32 R24, RZ, RZ, R27 ;  /* 0x000000ffff187224 */ /* 0x002fe200078e001b */
[----:B------:R-:W-:Y:S01]  /*75290*/  MOV R25, R35 ;  /* 0x0000002300197202 */ /* 0x000fe20000000f00 */
[----:B------:R-:W-:Y:S01]  /*752a0*/  STL [R1+0xe44], R27 ;  /* 0x000e441b01007387 */ /* 0x000fe20000100800 */
[----:B------:R-:W-:-:S03]  /*752b0*/  IADD3 R28, P2, R28, R31, RZ ;  /* 0x0000001f1c1c7210 */ /* 0x000fc60007f5e0ff */
[----:B------:R1:W-:Y:S04]  /*752c0*/  LDGSTS.E [R21+0x4c000], [R24.64], P0 ;  /* 0x4c00000018157fae */ /* 0x0003e80008121844 */
[----:B------:R1:W-:Y:S04]  /*752d0*/  STL [R1+0xe40], R35 ;  /* 0x000e402301007387 */ /* 0x0003e80000100800 */
[----:B------:R-:W-:Y:S01]  /*752e0*/  STL [R1+0xe84], R42 ;  /* 0x000e842a01007387 */ /* 0x000fe20000100800 */
[----:B-1----:R-:W-:Y:S02]  /*752f0*/  IMAD.MOV.U32 R24, RZ, RZ, R42 ;  /* 0x000000ffff187224 */ /* 0x002fe400078e002a */
[----:B------:R-:W-:Y:S01]  /*75300*/  IMAD.MOV.U32 R25, RZ, RZ, R44 ;  /* 0x000000ffff197224 */ /* 0x000fe200078e002c */
[----:B------:R-:W4:Y:S04]  /*75310*/  LDL.LU R35, [R1+0xfc0] ;  /* 0x000fc00001237983 */ /* 0x000f280000300800 */
[----:B------:R-:W-:Y:S04]  /*75320*/  STL [R1+0xe80], R44 ;  /* 0x000e802c01007387 */ /* 0x000fe80000100800 */
[----:B------:R-:W4:Y:S04]  /*75330*/  LDL.LU R27, [R1+0x1000] ;  /* 0x00100000011b7983 */ /* 0x000f280000300800 */
[----:B------:R1:W-:Y:S04]  /*75340*/  LDGSTS.E [R21+0x4d000], [R24.64], P0 ;  /* 0x4d00000018157fae */ /* 0x0003e80008121844 */
[----:B------:R2:W-:Y:S01]  /*75350*/  STL [R1+0xec4], R26 ;  /* 0x000ec41a01007387 */ /* 0x0005e20000100800 */
[----:B-1----:R-:W-:-:S02]  /*75360*/  IMAD.MOV.U32 R24, RZ, RZ, R26 ;  /* 0x000000ffff187224 */ /* 0x002fc400078e001a */
[----:B--2---:R-:W-:-:S04]  /*75370*/  IMAD.X R39, R39, 0x1, R2, P1 ;  /* 0x0000000127277824 */ /* 0x004fc800008e0602 */
[----:B------:R-:W-:Y:S01]  /*75380*/  IMAD.MOV.U32 R25, RZ, RZ, R39 ;  /* 0x000000ffff197224 */ /* 0x000fe200078e0027 */
[----:B------:R-:W-:Y:S01]  /*75390*/  STL [R1+0xec0], R39 ;  /* 0x000ec02701007387 */ /* 0x000fe20000100800 */
[----:B---3--:R-:W-:-:S03]  /*753a0*/  IADD3.X R30, R30, R2, RZ, P2, !PT ;  /* 0x000000021e1e7210 */ /* 0x008fc600017fe4ff */
[----:B------:R-:W-:Y:S04]  /*753b0*/  STL [R1+0xf04], R28 ;  /* 0x000f041c01007387 */ /* 0x000fe80000100800 */
[----:B------:R-:W2:Y:S04]  /*753c0*/  LDL.LU R26, [R1+0x1044] ;  /* 0x00104400011a7983 */ /* 0x000ea80000300800 */
[----:B------:R1:W-:Y:S04]  /*753d0*/  STL [R1+0xf00], R30 ;  /* 0x000f001e01007387 */ /* 0x0003e80000100800 */
[----:B------:R3:W-:Y:S04]  /*753e0*/  LDGSTS.E [R21+0x4e000], [R24.64], P0 ;  /* 0x4e00000018157fae */ /* 0x0007e80008121844 */
[----:B------:R-:W2:Y:S01]  /*753f0*/  LDL.LU R42, [R1+0x1084] ;  /* 0x00108400012a7983 */ /* 0x000ea20000300800 */
[----:B---3--:R-:W-:-:S03]  /*75400*/  MOV R25, R30 ;  /* 0x0000001e00197202 */ /* 0x008fc60000000f00 */
[----:B-1----:R-:W3:Y:S04]  /*75410*/  LDL.LU R30, [R1+0x1040] ;  /* 0x00104000011e7983 */ /* 0x002ee80000300800 */
[----:B------:R-:W3:Y:S01]  /*75420*/  LDL.LU R44, [R1+0x1080] ;  /* 0x00108000012c7983 */ /* 0x000ee20000300800 */
[----:B------:R-:W-:-:S03]  /*75430*/  IMAD.MOV.U32 R24, RZ, RZ, R28 ;  /* 0x000000ffff187224 */ /* 0x000fc600078e001c */
[----:B------:R-:W3:Y:S01]  /*75440*/  LDL.LU R28, [R1+0x10c4] ;  /* 0x0010c400011c7983 */ /* 0x000ee20000300800 */
[----:B----4-:R-:W-:-:S03]  /*75450*/  IADD3 R29, P1, R29, R31, RZ ;  /* 0x0000001f1d1d7210 */ /* 0x010fc60007f3e0ff */
[----:B------:R-:W4:Y:S04]  /*75460*/  LDL.LU R39, [R1+0x1104] ;  /* 0x0011040001277983 */ /* 0x000f280000300800 */
[----:B------:R1:W-:Y:S01]  /*75470*/  STL [R1+0xf44], R29 ;  /* 0x000f441d01007387 */ /* 0x0003e20000100800 */
[----:B------:R-:W-:-:S03]  /*75480*/  IADD3 R36, P2, R36, R31, RZ ;  /* 0x0000001f24247210 */ /* 0x000fc60007f5e0ff */
[----:B------:R1:W-:Y:S01]  /*75490*/  LDGSTS.E [R21+0x4f000], [R24.64], P0 ;  /* 0x4f00000018157fae */ /* 0x0003e20008121844 */
[----:B------:R-:W-:-:S05]  /*754a0*/  IMAD.X R43, R43, 0x1, R2, P1 ;  /* 0x000000012b2b7824 */ /* 0x000fca00008e0602 */
[----:B------:R1:W-:Y:S01]  /*754b0*/  STL [R1+0xf40], R43 ;  /* 0x000f402b01007387 */ /* 0x0003e20000100800 */
[----:B------:R-:W-:Y:S02]  /*754c0*/  IMAD.X R37, R37, 0x1, R2, P2 ;  /* 0x0000000125257824 */ /* 0x000fe400010e0602 */
[----:B-1----:R-:W-:Y:S01]  /*754d0*/  IMAD.MOV.U32 R24, RZ, RZ, R29 ;  /* 0x000000ffff187224 */ /* 0x002fe200078e001d */
[----:B------:R1:W-:Y:S04]  /*754e0*/  STL [R1+0xf84], R36 ;  /* 0x000f842401007387 */ /* 0x0003e80000100800 */
[----:B------:R-:W4:Y:S01]  /*754f0*/  LDL.LU R29, [R1+0x10c0] ;  /* 0x0010c000011d7983 */ /* 0x000f220000300800 */
[----:B------:R-:W-:-:S03]  /*75500*/  MOV R25, R43 ;  /* 0x0000002b00197202 */ /* 0x000fc60000000f00 */
[----:B------:R-:W-:Y:S04]  /*75510*/  STL [R1+0xf80], R37 ;  /* 0x000f802501007387 */ /* 0x000fe80000100800 */
[----:B------:R-:W4:Y:S01]  /*75520*/  LDL.LU R43, [R1+0x1100] ;  /* 0x00110000012b7983 */ /* 0x000f220000300800 */
[----:B------:R-:W-:-:S03]  /*75530*/  IADD3 R34, P1, R34, R31, RZ ;  /* 0x0000001f22227210 */ /* 0x000fc60007f3e0ff */
[----:B------:R1:W-:Y:S01]  /*75540*/  LDGSTS.E [R21+0x50000], [R24.64], P0 ;  /* 0x5000000018157fae */ /* 0x0003e20008121844 */
[----:B------:R-:W-:-:S03]  /*75550*/  IADD3 R3, P2, R3, R31, RZ ;  /* 0x0000001f03037210 */ /* 0x000fc60007f5e0ff */
[----:B------:R1:W-:Y:S02]  /*75560*/  STL [R1+0xfc4], R34 ;  /* 0x000fc42201007387 */ /* 0x0003e40000100800 */
[----:B-1----:R-:W-:Y:S02]  /*75570*/  IMAD.MOV.U32 R24, RZ, RZ, R36 ;  /* 0x000000ffff187224 */ /* 0x002fe400078e0024 */
[----:B------:R-:W-:-:S05]  /*75580*/  IMAD.MOV.U32 R25, RZ, RZ, R37 ;  /* 0x000000ffff197224 */ /* 0x000fca00078e0025 */
[----:B------:R1:W-:Y:S01]  /*75590*/  LDGSTS.E [R21+0x51000], [R24.64], P0 ;  /* 0x5100000018157fae */ /* 0x0003e20008121844 */
[----:B------:R-:W-:Y:S02]  /*755a0*/  IMAD.X R35, R35, 0x1, R2, P1 ;  /* 0x0000000123237824 */ /* 0x000fe400008e0602 */
[----:B-1----:R-:W-:Y:S02]  /*755b0*/  IMAD.MOV.U32 R24, RZ, RZ, R34 ;  /* 0x000000ffff187224 */ /* 0x002fe400078e0022 */
[----:B------:R-:W-:Y:S01]  /*755c0*/  IMAD.MOV.U32 R25, RZ, RZ, R35 ;  /* 0x000000ffff197224 */ /* 0x000fe200078e0023 */
[----:B------:R1:W-:Y:S01]  /*755d0*/  STL [R1+0xfc0], R35 ;  /* 0x000fc02301007387 */ /* 0x0003e20000100800 */
[----:B------:R-:W-:-:S03]  /*755e0*/  IADD3.X R27, R27, R2, RZ, P2, !PT ;  /* 0x000000021b1b7210 */ /* 0x000fc600017fe4ff */
[----:B------:R-:W-:Y:S04]  /*755f0*/  STL [R1+0x1004], R3 ;  /* 0x0010040301007387 */ /* 0x000fe80000100800 */
[----:B------:R-:W4:Y:S04]  /*75600*/  LDL.LU R36, [R1+0x1144] ;  /* 0x0011440001247983 */ /* 0x000f280000300800 */
[----:B------:R1:W-:Y:S04]  /*75610*/  STL [R1+0x1000], R27 ;  /* 0x0010001b01007387 */ /* 0x0003e80000100800 */
[----:B------:R-:W4:Y:S04]  /*75620*/  LDL.LU R34, [R1+0x1184] ;  /* 0x0011840001227983 */ /* 0x000f280000300800 */
[----:B------:R1:W-:Y:S04]  /*75630*/  LDGSTS.E [R21+0x52000], [R24.64], P0 ;  /* 0x5200000018157fae */ /* 0x0003e80008121844 */
[----:B------:R-:W4:Y:S04]  /*75640*/  LDL.LU R37, [R1+0x1140] ;  /* 0x0011400001257983 */ /* 0x000f280000300800 */
[----:B-1----:R-:W4:Y:S01]  /*75650*/  LDL.LU R35, [R1+0x1180] ;  /* 0x0011800001237983 */ /* 0x002f220000300800 */
[----:B------:R-:W-:Y:S01]  /*75660*/  IMAD.MOV.U32 R24, RZ, RZ, R3 ;  /* 0x000000ffff187224 */ /* 0x000fe200078e0003 */
[----:B------:R-:W-:-:S02]  /*75670*/  MOV R25, R27 ;  /* 0x0000001b00197202 */ /* 0x000fc40000000f00 */
[----:B------:R-:W4:Y:S04]  /*75680*/  LDL.LU R27, [R1+0x11c4] ;  /* 0x0011c400011b7983 */ /* 0x000f280000300800 */
[----:B------:R-:W4:Y:S04]  /*75690*/  LDL.LU R3, [R1+0x1204] ;  /* 0x0012040001037983 */ /* 0x000f280000300800 */
[----:B------:R1:W-:Y:S01]  /*756a0*/  LDGSTS.E [R21+0x53000], [R24.64], P0 ;  /* 0x5300000018157fae */ /* 0x0003e20008121844 */
[----:B--2---:R-:W-:-:S05]  /*756b0*/  IADD3 R26, P1, R26, R31, RZ ;  /* 0x0000001f1a1a7210 */ /* 0x004fca0007f3e0ff */
[----:B------:R-:W-:Y:S01]  /*756c0*/  STL [R1+0x1044], R26 ;  /* 0x0010441a01007387 */ /* 0x000fe20000100800 */
[----:B------:R-:W-:Y:S01]  /*756d0*/  IADD3 R42, P2, R42, R31, RZ ;  /* 0x0000001f2a2a7210 */ /* 0x000fe20007f5e0ff */
[----:B---3--:R-:W-:-:S05]  /*756e0*/  IMAD.X R30, R30, 0x1, R2, P1 ;  /* 0x000000011e1e7824 */ /* 0x008fca00008e0602 */
[----:B------:R2:W-:Y:S01]  /*756f0*/  STL [R1+0x1040], R30 ;  /* 0x0010401e01007387 */ /* 0x0005e20000100800 */
[----:B-1----:R-:W-:Y:S01]  /*75700*/  MOV R25, R30 ;  /* 0x0000001e00197202 */ /* 0x002fe20000000f00 */
[----:B------:R-:W-:Y:S02]  /*75710*/  IMAD.X R44, R44, 0x1, R2, P2 ;  /* 0x000000012c2c7824 */ /* 0x000fe400010e0602 */
[----:B------:R-:W-:Y:S01]  /*75720*/  STL [R1+0x1084], R42 ;  /* 0x0010842a01007387 */ /* 0x000fe20000100800 */
[----:B------:R-:W-:-:S03]  /*75730*/  IMAD.MOV.U32 R24, RZ, RZ, R26 ;  /* 0x000000ffff187224 */ /* 0x000fc600078e001a */
[----:B--2---:R-:W2:Y:S04]  /*75740*/  LDL.LU R30, [R1+0x11c0] ;  /* 0x0011c000011e7983 */ /* 0x004ea80000300800 */
[----:B------:R-:W-:Y:S04]  /*75750*/  STL [R1+0x1080], R44 ;  /* 0x0010802c01007387 */ /* 0x000fe80000100800 */
[----:B------:R-:W3:Y:S01]  /*75760*/  LDL.LU R26, [R1+0x1200] ;  /* 0x00120000011a7983 */ /* 0x000ee20000300800 */
[----:B------:R-:W-:-:S03]  /*75770*/  IADD3 R28, P1, R28, R31, RZ ;  /* 0x0000001f1c1c7210 */ /* 0x000fc60007f3e0ff */
[----:B------:R1:W-:Y:S01]  /*75780*/  LDGSTS.E [R21+0x54000], [R24.64], P0 ;  /* 0x5400000018157fae */ /* 0x0003e20008121844 */
[----:B----4-:R-:W-:-:S03]  /*75790*/  IADD3 R39, P2, R39, R31, RZ ;  /* 0x0000001f27277210 */ /* 0x010fc60007f5e0ff */
[----:B------:R-:W-:Y:S01]  /*757a0*/  STL [R1+0x10c4], R28 ;  /* 0x0010c41c01007387 */ /* 0x000fe20000100800 */
[----:B------:R-:W-:Y:S02]  /*757b0*/  IMAD.X R29, R29, 0x1, R2, P1 ;  /* 0x000000011d1d7824 */ /* 0x000fe400008e0602 */
[----:B-1----:R-:W-:Y:S02]  /*757c0*/  IMAD.MOV.U32 R24, RZ, RZ, R42 ;  /* 0x000000ffff187224 */ /* 0x002fe400078e002a */
[----:B------:R-:W-:Y:S01]  /*757d0*/  IMAD.MOV.U32 R25, RZ, RZ, R44 ;  /* 0x000000ffff197224 */ /* 0x000fe200078e002c */
[----:B------:R1:W-:Y:S04]  /*757e0*/  STL [R1+0x10c0], R29 ;  /* 0x0010c01d01007387 */ /* 0x0003e80000100800 */
[----:B------:R4:W-:Y:S01]  /*757f0*/  LDGSTS.E [R21+0x55000], [R24.64], P0 ;  /* 0x5500000018157fae */ /* 0x0009e20008121844 */
[----:B------:R-:W-:-:S03]  /*75800*/  IADD3.X R43, R43, R2, RZ, P2, !PT ;  /* 0x000000022b2b7210 */ /* 0x000fc600017fe4ff */
[----:B------:R-:W-:Y:S01]  /*75810*/  STL [R1+0x1104], R39 ;  /* 0x0011042701007387 */ /* 0x000fe20000100800 */
[----:B----4-:R-:W-:Y:S02]  /*75820*/  IMAD.MOV.U32 R24, RZ, RZ, R28 ;  /* 0x000000ffff187224 */ /* 0x010fe400078e001c */
[----:B------:R-:W-:Y:S02]  /*75830*/  IMAD.MOV.U32 R25, RZ, RZ, R29 ;  /* 0x000000ffff197224 */ /* 0x000fe400078e001d */
[----:B-1----:R-:W4:Y:S04]  /*75840*/  LDL.LU.64 R28, [R1+0xaf0] ;  /* 0x000af000011c7983 */ /* 0x002f280000300a00 */
[----:B------:R1:W-:Y:S04]  /*75850*/  STL [R1+0x1100], R43 ;  /* 0x0011002b01007387 */ /* 0x0003e80000100800 */
[----:B------:R-:W4:Y:S04]  /*75860*/  LDL.LU R42, [R1+0x1244] ;  /* 0x00124400012a7983 */ /* 0x000f280000300800 */
[----:B------:R-:W4:Y:S04]  /*75870*/  LDL.LU.64 R52, [R1+0xac0] ;  /* 0x000ac00001347983 */ /* 0x000f280000300a00 */
[----:B------:R1:W-:Y:S04]  /*75880*/  LDGSTS.E [R21+0x56000], [R24.64], P0 ;  /* 0x5600000018157fae */ /* 0x0003e80008121844 */
[----:B------:R-:W4:Y:S01]  /*75890*/  LDL.LU.64 R50, [R1+0xa90] ;  /* 0x000a900001327983 */ /* 0x000f220000300a00 */
[----:B-1----:R-:W-:-:S03]  /*758a0*/  MOV R25, R43 ;  /* 0x0000002b00197202 */ /* 0x002fc60000000f00 */
[----:B------:R-:W4:Y:S01]  /*758b0*/  LDL.LU R43, [R1+0x1240] ;  /* 0x00124000012b7983 */ /* 0x000f220000300800 */
[-C--:B------:R-:W-:Y:S01]  /*758c0*/  IADD3 R36, P1, R36, R31.reuse, RZ ;  /* 0x0000001f24247210 */ /* 0x080fe20007f3e0ff */
[----:B------:R-:W-:Y:S01]  /*758d0*/  IMAD.MOV.U32 R24, RZ, RZ, R39 ;  /* 0x000000ffff187224 */ /* 0x000fe200078e0027 */
[----:B------:R-:W-:-:S03]  /*758e0*/  IADD3 R34, P2, R34, R31, RZ ;  /* 0x0000001f22227210 */ /* 0x000fc60007f5e0ff */
[----:B------:R1:W-:Y:S04]  /*758f0*/  STL [R1+0x1144], R36 ;  /* 0x0011442401007387 */ /* 0x0003e80000100800 */
[----:B------:R1:W-:Y:S01]  /*75900*/  LDGSTS.E [R21+0x57000], [R24.64], P0 ;  /* 0x5700000018157fae */ /* 0x0003e20008121844 */
[--C-:B------:R-:W-:Y:S02]  /*75910*/  IMAD.X R37, R37, 0x1, R2.reuse, P1 ;  /* 0x0000000125257824 */ /* 0x100fe400008e0602 */
[----:B------:R-:W-:-:S03]  /*75920*/  IMAD.X R35, R35, 0x1, R2, P2 ;  /* 0x0000000123237824 */ /* 0x000fc600010e0602 */
[----:B------:R-:W-:Y:S01]  /*75930*/  STL [R1+0x1140], R37 ;  /* 0x0011402501007387 */ /* 0x000fe20000100800 */
[----:B------:R-:W-:-:S03]  /*75940*/  IADD3 R27, P1, R27, R31, RZ ;  /* 0x0000001f1b1b7210 */ /* 0x000fc60007f3e0ff */
[----:B------:R-:W-:Y:S01]  /*75950*/  STL [R1+0x1184], R34 ;  /* 0x0011842201007387 */ /* 0x000fe20000100800 */
[----:B-1----:R-:W-:Y:S01]  /*75960*/  IMAD.MOV.U32 R24, RZ, RZ, R36 ;  /* 0x000000ffff187224 */ /* 0x002fe200078e0024 */
[----:B------:R-:W-:Y:S02]  /*75970*/  IADD3 R3, P2, R3, R31, RZ ;  /* 0x0000001f03037210 */ /* 0x000fe40007f5e0ff */
[----:B------:R1:W-:Y:S04]  /*75980*/  STL [R1+0x1180], R35 ;  /* 0x0011802301007387 */ /* 0x0003e80000100800 */
[----:B------:R-:W4:Y:S04]  /*75990*/  LDL.LU R36, [R1+0xb48] ;  /* 0x000b480001247983 */ /* 0x000f280000300800 */
[----:B------:R-:W4:Y:S04]  /*759a0*/  LDL.LU R44, [R1+0xb88] ;  /* 0x000b8800012c7983 */ /* 0x000f280000300800 */
[----:B------:R-:W-:Y:S01]  /*759b0*/  STL [R1+0x11c4], R27 ;  /* 0x0011c41b01007387 */ /* 0x000fe20000100800 */
[----:B--2---:R-:W-:-:S05]  /*759c0*/  IMAD.X R30, R30, 0x1, R2, P1 ;  /* 0x000000011e1e7824 */ /* 0x004fca00008e0602 */
[----:B------:R-:W-:Y:S01]  /*759d0*/  STL [R1+0x11c0], R30 ;  /* 0x0011c01e01007387 */ /* 0x000fe20000100800 */
[----:B---3--:R-:W-:-:S03]  /*759e0*/  IADD3.X R26, R26, R2, RZ, P2, !PT ;  /* 0x000000021a1a7210 */ /* 0x008fc600017fe4ff */
[----:B------:R-:W-:Y:S04]  /*759f0*/  STL [R1+0x1204], R3 ;  /* 0x0012040301007387 */ /* 0x000fe80000100800 */
[----:B------:R-:W2:Y:S04]  /*75a00*/  LDL.LU R46, [R1+0xb44] ;  /* 0x000b4400012e7983 */ /* 0x000ea80000300800 */
[----:B------:R4:W-:Y:S04]  /*75a10*/  STL [R1+0x1200], R26 ;  /* 0x0012001a01007387 */ /* 0x0009e80000100800 */
[----:B------:R-:W3:Y:S01]  /*75a20*/  LDL.LU R45, [R1+0xb84] ;  /* 0x000b8400012d7983 */ /* 0x000ee20000300800 */
[----:B------:R-:W-:-:S05]  /*75a30*/  MOV R25, R37 ;  /* 0x0000002500197202 */ /* 0x000fca0000000f00 */
[----:B------:R1:W-:Y:S02]  /*75a40*/  LDGSTS.E [R21+0x58000], [R24.64], P0 ;  /* 0x5800000018157fae */ /* 0x0003e40008121844 */
[----:B-1----:R-:W-:Y:S02]  /*75a50*/  IMAD.MOV.U32 R24, RZ, RZ, R34 ;  /* 0x000000ffff187224 */ /* 0x002fe400078e0022 */
[----:B------:R-:W-:Y:S02]  /*75a60*/  IMAD.MOV.U32 R25, RZ, RZ, R35 ;  /* 0x000000ffff197224 */ /* 0x000fe400078e0023 */
[----:B------:R-:W3:Y:S04]  /*75a70*/  LDL.LU R35, [R1+0xbc4] ;  /* 0x000bc40001237983 */ /* 0x000ee80000300800 */
[----:B------:R1:W-:Y:S04]  /*75a80*/  LDGSTS.E [R21+0x59000], [R24.64], P0 ;  /* 0x5900000018157fae */ /* 0x0003e80008121844 */
[----:B------:R-:W3:Y:S04]  /*75a90*/  LDL.LU R34, [R1+0xbc8] ;  /* 0x000bc80001227983 */ /* 0x000ee80000300800 */
[----:B------:R-:W3:Y:S01]  /*75aa0*/  LDL.LU R39, [R1+0xc08] ;  /* 0x000c080001277983 */ /* 0x000ee20000300800 */
[----:B-1----:R-:W-:-:S03]  /*75ab0*/  IMAD.MOV.U32 R24, RZ, RZ, R27 ;  /* 0x000000ffff187224 */ /* 0x002fc600078e001b */
[----:B------:R-:W3:Y:S01]  /*75ac0*/  LDL.LU R37, [R1+0xc0c] ;  /* 0x000c0c0001257983 */ /* 0x000ee20000300800 */
[----:B------:R-:W-:-:S05]  /*75ad0*/  IMAD.MOV.U32 R25, RZ, RZ, R30 ;  /* 0x000000ffff197224 */ /* 0x000fca00078e001e */
[----:B------:R1:W-:Y:S02]  /*75ae0*/  LDGSTS.E [R21+0x5a000], [R24.64], P0 ;  /* 0x5a00000018157fae */ /* 0x0003e40008121844 */
[----:B-1----:R-:W-:Y:S02]  /*75af0*/  MOV R25, R26 ;  /* 0x0000001a00197202 */ /* 0x002fe40000000f00 */
[-C--:B----4-:R-:W-:Y:S01]  /*75b00*/  IADD3 R26, P1, R28, R31.reuse, RZ ;  /* 0x0000001f1c1a7210 */ /* 0x090fe20007f3e0ff */
[----:B------:R-:W-:Y:S01]  /*75b10*/  IMAD.MOV.U32 R24, RZ, RZ, R3 ;  /* 0x000000ffff187224 */ /* 0x000fe200078e0003 */
[----:B------:R-:W-:-:S03]  /*75b20*/  IADD3 R28, P2, R52, R31, RZ ;  /* 0x0000001f341c7210 */ /* 0x000fc60007f5e0ff */
[--C-:B------:R-:W-:Y:S01]  /*75b30*/  IMAD.X R3, R29, 0x1, R2.reuse, P1 ;  /* 0x000000011d037824 */ /* 0x100fe200008e0602 */
[-C--:B------:R-:W-:Y:S01]  /*75b40*/  IADD3 R42, P1, R42, R31.reuse, RZ ;  /* 0x0000001f2a2a7210 */ /* 0x080fe20007f3e0ff */
[--C-:B------:R-:W-:Y:S01]  /*75b50*/  IMAD.X R27, R53, 0x1, R2.reuse, P2 ;  /* 0x00000001351b7824 */ /* 0x100fe200010e0602 */
[----:B------:R1:W-:Y:S03]  /*75b60*/  LDGSTS.E [R21+0x5b000], [R24.64], P0 ;  /* 0x5b00000018157fae */ /* 0x0003e60008121844 */
[----:B------:R-:W-:Y:S01]  /*75b70*/  IMAD.X R43, R43, 0x1, R2, P1 ;  /* 0x000000012b2b7824 */ /* 0x000fe200008e0602 */
[----:B------:R-:W-:Y:S01]  /*75b80*/  IADD3 R30, P1, R50, R31, RZ ;  /* 0x0000001f321e7210 */ /* 0x000fe20007f3e0ff */
[----:B------:R4:W-:Y:S01]  /*75b90*/  STL [R1+0x1244], R42 ;  /* 0x0012442a01007387 */ /* 0x0009e20000100800 */
[----:B------:R-:W-:Y:S01]  /*75ba0*/  IMAD.MOV.U32 R52, RZ, RZ, R26 ;  /* 0x000000ffff347224 */ /* 0x000fe200078e001a */
[----:B------:R-:W-:-:S02]  /*75bb0*/  MOV R53, R3 ;  /* 0x0000000300357202 */ /* 0x000fc40000000f00 */
[----:B------:R4:W-:Y:S01]  /*75bc0*/  STL [R1+0x1240], R43 ;  /* 0x0012402b01007387 */ /* 0x0009e20000100800 */
[----:B------:R-:W-:Y:S01]  /*75bd0*/  IADD3.X R29, R51, R2, RZ, P1, !PT ;  /* 0x00000002331d7210 */ /* 0x000fe20000ffe4ff */
[----:B-1----:R-:W-:Y:S02]  /*75be0*/  IMAD.MOV.U32 R24, RZ, RZ, R42 ;  /* 0x000000ffff187224 */ /* 0x002fe400078e002a */
[----:B------:R-:W-:Y:S02]  /*75bf0*/  IMAD.MOV.U32 R25, RZ, RZ, R43 ;  /* 0x000000ffff197224 */ /* 0x000fe400078e002b */
[----:B----4-:R-:W-:Y:S02]  /*75c00*/  IMAD.MOV.U32 R42, RZ, RZ, R28 ;  /* 0x000000ffff2a7224 */ /* 0x010fe400078e001c */
[----:B------:R-:W-:Y:S01]  /*75c10*/  IMAD.MOV.U32 R43, RZ, RZ, R27 ;  /* 0x000000ffff2b7224 */ /* 0x000fe200078e001b */
[----:B------:R-:W-:Y:S01]  /*75c20*/  MOV R51, R29 ;  /* 0x0000001d00337202 */ /* 0x000fe20000000f00 */
[----:B------:R-:W-:Y:S01]  /*75c30*/  IMAD.MOV.U32 R50, RZ, RZ, R30 ;  /* 0x000000ffff327224 */ /* 0x000fe200078e001e */
[----:B------:R-:W-:Y:S04]  /*75c40*/  STL.64 [R1+0xaf0], R52 ;  /* 0x000af03401007387 */ /* 0x000fe80000100a00 */
[----:B------:R1:W-:Y:S04]  /*75c50*/  STL.64 [R1+0xac0], R42 ;  /* 0x000ac02a01007387 */ /* 0x0003e80000100a00 */
[----:B------:R-:W4:Y:S01]  /*75c60*/  LDL.LU R27, [R1+0xc4c] ;  /* 0x000c4c00011b7983 */ /* 0x000f220000300800 */
[----:B------:R-:W-:-:S03]  /*75c70*/  LOP3.LUT R48, R33, 0x7f, RZ, 0xc0, !PT ;  /* 0x0000007f21307812 */ /* 0x000fc600078ec0ff */
[----:B------:R1:W-:Y:S04]  /*75c80*/  LDGSTS.E [R21+0x5c000], [R24.64], P0 ;  /* 0x5c00000018157fae */ /* 0x0003e80008121844 */
[----:B------:R1:W-:Y:S04]  /*75c90*/  LDGSTS.E [R21+0x5d000], [R52.64], P0 ;  /* 0x5d00000034157fae */ /* 0x0003e80008121844 */
[----:B------:R1:W-:Y:S04]  /*75ca0*/  LDGSTS.E [R21+0x5e000], [R42.64], P0 ;  /* 0x5e0000002a157fae */ /* 0x0003e80008121844 */
[----:B------:R-:W-:Y:S01]  /*75cb0*/  STL.64 [R1+0xa90], R50 ;  /* 0x000a903201007387 */ /* 0x000fe20000100a00 */
[----:B------:R-:W-:-:S02]  /*75cc0*/  IADD3 R36, P1, R36, R31, RZ ;  /* 0x0000001f24247210 */ /* 0x000fc40007f3e0ff */
[----:B------:R-:W-:Y:S01]  /*75cd0*/  IADD3 R44, P2, R44, R31, RZ ;  /* 0x0000001f2c2c7210 */ /* 0x000fe20007f5e0ff */
[----:B------:R-:W-:Y:S01]  /*75ce0*/  IMAD.SHL.U32 R48, R48, 0x4, RZ ;  /* 0x0000000430307824 */ /* 0x000fe200078e00ff */
[----:B------:R2:W-:Y:S04]  /*75cf0*/  LDGSTS.E [R21+0x5f000], [R50.64], P0 ;  /* 0x5f00000032157fae */ /* 0x0005e80008121844 */
[----:B-1----:R-:W4:Y:S04]  /*75d00*/  LDL.LU R42, [R1+0xc8c] ;  /* 0x000c8c00012a7983 */ /* 0x002f280000300800 */
[----:B------:R-:W4:Y:S04]  /*75d10*/  LDL.LU R33, [R1+0xc48] ;  /* 0x000c480001217983 */ /* 0x000f280000300800 */
[----:B------:R-:W4:Y:S04]  /*75d20*/  LDL.LU R43, [R1+0xc88] ;  /* 0x000c8800012b7983 */ /* 0x000f280000300800 */
[----:B------:R1:W-:Y:S01]  /*75d30*/  STL [R1+0xb48], R36 ;  /* 0x000b482401007387 */ /* 0x0003e20000100800 */
[----:B------:R-:W-:-:S02]  /*75d40*/  IMAD.MOV.U32 R24, RZ, RZ, R36 ;  /* 0x000000ffff187224 */ /* 0x000fc400078e0024 */
[----:B--2---:R-:W-:-:S05]  /*75d50*/  IMAD.X R46, R46, 0x1, R2, P1 ;  /* 0x000000012e2e7824 */ /* 0x004fca00008e0602 */
[----:B------:R-:W-:Y:S01]  /*75d60*/  STL [R1+0xb44], R46 ;  /* 0x000b442e01007387 */ /* 0x000fe20000100800 */
[----:B---3--:R-:W-:-:S03]  /*75d70*/  IMAD.X R45, R45, 0x1, R2, P2 ;  /* 0x000000012d2d7824 */ /* 0x008fc600010e0602 */
[----:B------:R-:W-:Y:S04]  /*75d80*/  STL [R1+0xb88], R44 ;  /* 0x000b882c01007387 */ /* 0x000fe80000100800 */
[----:B------:R-:W2:Y:S04]  /*75d90*/  LDL.LU R26, [R1+0xccc] ;  /* 0x000ccc00011a7983 */ /* 0x000ea80000300800 */
[----:B------:R-:W-:Y:S04]  /*75da0*/  STL [R1+0xb84], R45 ;  /* 0x000b842d01007387 */ /* 0x000fe80000100800 */
[----:B------:R-:W3:Y:S04]  /*75db0*/  LDL.LU R28, [R1+0xd0c] ;  /* 0x000d0c00011c7983 */ /* 0x000ee80000300800 */
[----:B-1----:R-:W3:Y:S04]  /*75dc0*/  LDL.LU R36, [R1+0xcc8] ;  /* 0x000cc80001247983 */ /* 0x002ee80000300800 */
[----:B------:R-:W3:Y:S01]  /*75dd0*/  LDL.LU R30, [R1+0xd08] ;  /* 0x000d0800011e7983 */ /* 0x000ee20000300800 */
[----:B------:R-:W-:Y:S01]  /*75de0*/  LOP3.LUT R47, R48, 0x10, RZ, 0x3c, !PT ;  /* 0x00000010302f7812 */ /* 0x000fe200078e3cff */
[----:B------:R-:W-:-:S03]  /*75df0*/  IMAD.MOV.U32 R25, RZ, RZ, R46 ;  /* 0x000000ffff197224 */ /* 0x000fc600078e002e */
[----:B------:R-:W-:Y:S02]  /*75e00*/  LEA R3, R40, R47, 0x11 ;  /* 0x0000002f28037211 */ /* 0x000fe400078e88ff */
[----:B------:R-:W-:-:S03]  /*75e10*/  IADD3 R34, P1, R34, R31, RZ ;  /* 0x0000001f22227210 */ /* 0x000fc60007f3e0ff */
[----:B------:R1:W-:Y:S02]  /*75e20*/  LDGSTS.E [R3+0x40200], [R24.64], P0 ;  /* 0x4020000018037fae */ /* 0x0003e40008121844 */
[----:B------:R-:W-:Y:S01]  /*75e30*/  IMAD.X R35, R35, 0x1, R2, P1 ;  /* 0x0000000123237824 */ /* 0x000fe200008e0602 */
[----:B------:R-:W-:Y:S01]  /*75e40*/  IADD3 R37, P2, R37, R31, RZ ;  /* 0x0000001f25257210 */ /* 0x000fe20007f5e0ff */
[----:B-1----:R-:W-:Y:S01]  /*75e50*/  IMAD.MOV.U32 R24, RZ, RZ, R44 ;  /* 0x000000ffff187224 */ /* 0x002fe200078e002c */
[----:B------:R-:W-:Y:S01]  /*75e60*/  MOV R25, R45 ;  /* 0x0000002d00197202 */ /* 0x000fe20000000f00 */
[----:B------:R1:W-:Y:S02]  /*75e70*/  STL [R1+0xbc8], R34 ;  /* 0x000bc82201007387 */ /* 0x0003e40000100800 */
[----:B------:R-:W-:Y:S02]  /*75e80*/  IMAD.X R39, R39, 0x1, R2, P2 ;  /* 0x0000000127277824 */ /* 0x000fe400010e0602 */
[----:B------:R1:W-:Y:S04]  /*75e90*/  LDGSTS.E [R3+0x41200], [R24.64], P0 ;  /* 0x4120000018037fae */ /* 0x0003e80008121844 */
[----:B------:R1:W-:Y:S04]  /*75ea0*/  STL [R1+0xbc4], R35 ;  /* 0x000bc42301007387 */ /* 0x0003e80000100800 */
[----:B------:R-:W-:Y:S01]  /*75eb0*/  STL [R1+0xc0c], R37 ;  /* 0x000c0c2501007387 */ /* 0x000fe20000100800 */
[----:B-1----:R-:W-:Y:S01]  /*75ec0*/  IMAD.MOV.U32 R24, RZ, RZ, R34 ;  /* 0x000000ffff187224 */ /* 0x002fe200078e0022 */
[----:B------:R-:W-:-:S02]  /*75ed0*/  MOV R25, R35 ;  /* 0x0000002300197202 */ /* 0x000fc40000000f00 */
[----:B------:R-:W3:Y:S04]  /*75ee0*/  LDL.LU R34, [R1+0xd4c] ;  /* 0x000d4c0001227983 */ /* 0x000ee80000300800 */
[----:B------:R1:W-:Y:S04]  /*75ef0*/  STL [R1+0xc08], R39 ;  /* 0x000c082701007387 */ /* 0x0003e80000100800 */
[----:B------:R1:W-:Y:S04]  /*75f00*/  LDGSTS.E [R3+0x42200], [R24.64], P0 ;  /* 0x4220000018037fae */ /* 0x0003e80008121844 */
[----:B------:R-:W3:Y:S01]  /*75f10*/  LDL.LU R35, [R1+0xd8c] ;  /* 0x000d8c0001237983 */ /* 0x000ee20000300800 */
[----:B-1----:R-:W-:-:S03]  /*75f20*/  IMAD.MOV.U32 R25, RZ, RZ, R39 ;  /* 0x000000ffff197224 */ /* 0x002fc600078e0027 */
[----:B------:R-:W3:Y:S01]  /*75f30*/  LDL.LU R39, [R1+0xd48] ;  /* 0x000d480001277983 */ /* 0x000ee20000300800 */
[----:B------:R-:W-:-:S03]  /*75f40*/  IMAD.MOV.U32 R24, RZ, RZ, R37 ;  /* 0x000000ffff187224 */ /* 0x000fc600078e0025 */
[----:B------:R-:W3:Y:S04]  /*75f50*/  LDL.LU R37, [R1+0xd88] ;  /* 0x000d880001257983 */ /* 0x000ee80000300800 */
[----:B------:R-:W3:Y:S01]  /*75f60*/  LDL.LU R29, [R1+0xdcc] ;  /* 0x000dcc00011d7983 */ /* 0x000ee20000300800 */
[----:B----4-:R-:W-:-:S03]  /*75f70*/  IADD3 R27, P1, R27, R31, RZ ;  /* 0x0000001f1b1b7210 */ /* 0x010fc60007f3e0ff */
[----:B------:R-:W4:Y:S04]  /*75f80*/  LDL.LU R21, [R1+0xe0c] ;  /* 0x000e0c0001157983 */ /* 0x000f280000300800 */
[----:B------:R-:W-:Y:S04]  /*75f90*/  STL [R1+0xc4c], R27 ;  /* 0x000c4c1b01007387 */ /* 0x000fe80000100800 */
[----:B------:R1:W-:Y:S01]  /*75fa0*/  LDGSTS.E [R3+0x43200], [R24.64], P0 ;  /* 0x4320000018037fae */ /* 0x0003e20008121844 */
[----:B------:R-:W-:Y:S01]  /*75fb0*/  IADD3 R42, P2, R42, R31, RZ ;  /* 0x0000001f2a2a7210 */ /* 0x000fe20007f5e0ff */
[----:B------:R-:W-:-:S03]  /*75fc0*/  IMAD.X R33, R33, 0x1, R2, P1 ;  /* 0x0000000121217824 */ /* 0x000fc600008e0602 */
[----:B------:R-:W-:Y:S02]  /*75fd0*/  IADD3.X R43, R43, R2, RZ, P2, !PT ;  /* 0x000000022b2b7210 */ /* 0x000fe400017fe4ff */
[----:B------:R1:W-:Y:S02]  /*75fe0*/  STL [R1+0xc48], R33 ;  /* 0x000c482101007387 */ /* 0x0003e40000100800 */
[----:B-1----:R-:W-:Y:S02]  /*75ff0*/  IMAD.MOV.U32 R25, RZ, RZ, R33 ;  /* 0x000000ffff197224 */ /* 0x002fe400078e0021 */
[----:B------:R-:W-:Y:S01]  /*76000*/  STL [R1+0xc8c], R42 ;  /* 0x000c8c2a01007387 */ /* 0x000fe20000100800 */
[----:B------:R-:W-:-:S03]  /*76010*/  IMAD.MOV.U32 R24, RZ, RZ, R27 ;  /* 0x000000ffff187224 */ /* 0x000fc600078e001b */
[----:B------:R-:W4:Y:S04]  /*76020*/  LDL.LU R33, [R1+0xdc8] ;  /* 0x000dc80001217983 */ /* 0x000f280000300800 */
[----:B------:R-:W-:Y:S04]  /*76030*/  STL [R1+0xc88], R43 ;  /* 0x000c882b01007387 */ /* 0x000fe80000100800 */
[----:B------:R-:W4:Y:S04]  /*76040*/  LDL.LU R27, [R1+0xe08] ;  /* 0x000e0800011b7983 */ /* 0x000f280000300800 */
[----:B------:R1:W-:Y:S02]  /*76050*/  LDGSTS.E [R3+0x44200], [R24.64], P0 ;  /* 0x4420000018037fae */ /* 0x0003e40008121844 */
[----:B-1----:R-:W-:Y:S01]  /*76060*/  IMAD.MOV.U32 R24, RZ, RZ, R42 ;  /* 0x000000ffff187224 */ /* 0x002fe200078e002a */
[----:B------:R-:W-:-:S05]  /*76070*/  MOV R25, R43 ;  /* 0x0000002b00197202 */ /* 0x000fca0000000f00 */
[----:B------:R1:W-:Y:S01]  /*76080*/  LDGSTS.E [R3+0x45200], [R24.64], P0 ;  /* 0x4520000018037fae */ /* 0x0003e20008121844 */
[-C--:B--2---:R-:W-:Y:S02]  /*76090*/  IADD3 R26, P1, R26, R31.reuse, RZ ;  /* 0x0000001f1a1a7210 */ /* 0x084fe40007f3e0ff */
[----:B---3--:R-:W-:-:S03]  /*760a0*/  IADD3 R28, P2, R28, R31, RZ ;  /* 0x0000001f1c1c7210 */ /* 0x008fc60007f5e0ff */
[----:B------:R-:W-:Y:S01]  /*760b0*/  IMAD.X R36, R36, 0x1, R2, P1 ;  /* 0x0000000124247824 */ /* 0x000fe200008e0602 */
[----:B------:R2:W-:Y:S01]  /*760c0*/  STL [R1+0xccc], R26 ;  /* 0x000ccc1a01007387 */ /* 0x0005e20000100800 */
[----:B-1----:R-:W-:Y:S02]  /*760d0*/  IMAD.MOV.U32 R24, RZ, RZ, R26 ;  /* 0x000000ffff187224 */ /* 0x002fe400078e001a */
[----:B------:R-:W-:Y:S01]  /*760e0*/  IMAD.X R30, R30, 0x1, R2, P2 ;  /* 0x000000011e1e7824 */ /* 0x000fe200010e0602 */
[----:B------:R-:W-:Y:S01]  /*760f0*/  STL [R1+0xcc8], R36 ;  /* 0x000cc82401007387 */ /* 0x000fe20000100800 */
[----:B------:R-:W-:-:S03]  /*76100*/  MOV R25, R36 ;  /* 0x0000002400197202 */ /* 0x000fc60000000f00 */
[----:B------:R-:W-:Y:S04]  /*76110*/  STL [R1+0xd0c], R28 ;  /* 0x000d0c1c01007387 */ /* 0x000fe80000100800 */
[----:B--2---:R-:W2:Y:S04]  /*76120*/  LDL.LU R26, [R1+0xe4c] ;  /* 0x000e4c00011a7983 */ /* 0x004ea80000300800 */
[----:B------:R1:W-:Y:S04]  /*76130*/  STL [R1+0xd08], R30 ;  /* 0x000d081e01007387 */ /* 0x0003e80000100800 */
[----:B------:R3:W-:Y:S04]  /*76140*/  LDGSTS.E [R3+0x46200], [R24.64], P0 ;  /* 0x4620000018037fae */ /* 0x0007e80008121844 */
[----:B------:R-:W2:Y:S01]  /*76150*/  LDL.LU R42, [R1+0xe8c] ;  /* 0x000e8c00012a7983 */ /* 0x000ea20000300800 */
[----:B---3--:R-:W-:-:S03]  /*76160*/  IMAD.MOV.U32 R25, RZ, RZ, R30 ;  /* 0x000000ffff197224 */ /* 0x008fc600078e001e */
[----:B-1----:R-:W3:Y:S04]  /*76170*/  LDL.LU R30, [R1+0xe48] ;  /* 0x000e4800011e7983 */ /* 0x002ee80000300800 */
[----:B------:R-:W3:Y:S01]  /*76180*/  LDL.LU R43, [R1+0xe88] ;  /* 0x000e8800012b7983 */ /* 0x000ee20000300800 */
[----:B------:R-:W-:-:S03]  /*76190*/  IMAD.MOV.U32 R24, RZ, RZ, R28 ;  /* 0x000000ffff187224 */ /* 0x000fc600078e001c */
[----:B------:R-:W3:Y:S01]  /*761a0*/  LDL.LU R36, [R1+0xecc] ;  /* 0x000ecc0001247983 */ /* 0x000ee20000300800 */
[----:B------:R-:W-:-:S03]  /*761b0*/  IADD3 R34, P1, R34, R31, RZ ;  /* 0x0000001f22227210 */ /* 0x000fc60007f3e0ff */
[----:B------:R-:W3:Y:S04]  /*761c0*/  LDL.LU R28, [R1+0xf0c] ;  /* 0x000f0c00011c7983 */ /* 0x000ee80000300800 */
[----:B------:R-:W-:Y:S04]  /*761d0*/  STL [R1+0xd4c], R34 ;  /* 0x000d4c2201007387 */ /* 0x000fe80000100800 */
[----:B------:R1:W-:Y:S01]  /*761e0*/  LDGSTS.E [R3+0x47200], [R24.64], P0 ;  /* 0x4720000018037fae */ /* 0x0003e20008121844 */
[----:B------:R-:W-:Y:S01]  /*761f0*/  IADD3 R35, P2, R35, R31, RZ ;  /* 0x0000001f23237210 */ /* 0x000fe20007f5e0ff */
[----:B------:R-:W-:-:S03]  /*76200*/  IMAD.X R39, R39, 0x1, R2, P1 ;  /* 0x0000000127277824 */ /* 0x000fc600008e0602 */
[----:B------:R-:W-:Y:S02]  /*76210*/  IADD3.X R37, R37, R2, RZ, P2, !PT ;  /* 0x0000000225257210 */ /* 0x000fe400017fe4ff */
[----:B------:R4:W-:Y:S01]  /*76220*/  STL [R1+0xd48], R39 ;  /* 0x000d482701007387 */ /* 0x0009e20000100800 */
[----:B-1----:R-:W-:Y:S02]  /*76230*/  IMAD.MOV.U32 R24, RZ, RZ, R34 ;  /* 0x000000ffff187224 */ /* 0x002fe400078e0022 */
[----:B------:R-:W-:Y:S01]  /*76240*/  IMAD.MOV.U32 R25, RZ, RZ, R39 ;  /* 0x000000ffff197224 */ /* 0x000fe200078e0027 */
[----:B------:R-:W-:Y:S01]  /*76250*/  STL [R1+0xd8c], R35 ;  /* 0x000d8c2301007387 */ /* 0x000fe20000100800 */
[----:B------:R-:W-:-:S03]  /*76260*/  IADD3 R29, P1, R29, R31, RZ ;  /* 0x0000001f1d1d7210 */ /* 0x000fc60007f3e0ff */
[----:B------:R1:W-:Y:S04]  /*76270*/  LDGSTS.E [R3+0x48200], [R24.64], P0 ;  /* 0x4820000018037fae */ /* 0x0003e80008121844 */
[----:B----4-:R-:W4:Y:S04]  /*76280*/  LDL.LU R39, [R1+0xec8] ;  /* 0x000ec80001277983 */ /* 0x010f280000300800 */
[----:B------:R-:W-:Y:S01]  /*76290*/  STL [R1+0xd88], R37 ;  /* 0x000d882501007387 */ /* 0x000fe20000100800 */
[----:B------:R-:W-:-:S03]  /*762a0*/  IADD3 R21, P2, R21, R31, RZ ;  /* 0x0000001f15157210 */ /* 0x000fc60007f5e0ff */
[----:B------:R-:W4:Y:S01]  /*762b0*/  LDL.LU R34, [R1+0xf08] ;  /* 0x000f080001227983 */ /* 0x000f220000300800 */
[----:B-1----:R-:W-:Y:S01]  /*762c0*/  IMAD.MOV.U32 R24, RZ, RZ, R35 ;  /* 0x000000ffff187224 */ /* 0x002fe200078e0023 */
[----:B------:R-:W-:Y:S02]  /*762d0*/  MOV R25, R37 ;  /* 0x0000002500197202 */ /* 0x000fe40000000f00 */
[----:B------:R1:W-:Y:S04]  /*762e0*/  STL [R1+0xdcc], R29 ;  /* 0x000dcc1d01007387 */ /* 0x0003e80000100800 */
[----:B------:R1:W-:Y:S02]  /*762f0*/  LDGSTS.E [R3+0x49200], [R24.64], P0 ;  /* 0x4920000018037fae */ /* 0x0003e40008121844 */
[----:B-1----:R-:W-:-:S02]  /*76300*/  IMAD.MOV.U32 R24, RZ, RZ, R29 ;  /* 0x000000ffff187224 */ /* 0x002fc400078e001d */
[----:B------:R-:W-:-:S05]  /*76310*/  IMAD.X R33, R33, 0x1, R2, P1 ;  /* 0x0000000121217824 */ /* 0x000fca00008e0602 */
[----:B------:R1:W-:Y:S01]  /*76320*/  STL [R1+0xdc8], R33 ;  /* 0x000dc82101007387 */ /* 0x0003e20000100800 */
[----:B------:R-:W-:-:S03]  /*76330*/  IMAD.X R27, R27, 0x1, R2, P2 ;  /* 0x000000011b1b7824 */ /* 0x000fc600010e0602 */
[----:B------:R-:W-:Y:S01]  /*76340*/  STL [R1+0xe0c], R21 ;  /* 0x000e0c1501007387 */ /* 0x000fe20000100800 */
[----:B------:R-:W-:-:S03]  /*76350*/  MOV R25, R33 ;  /* 0x0000002100197202 */ /* 0x000fc60000000f00 */
[----:B------:R-:W4:Y:S04]  /*76360*/  LDL.LU R29, [R1+0xf4c] ;  /* 0x000f4c00011d7983 */ /* 0x000f280000300800 */
[----:B------:R1:W-:Y:S04]  /*76370*/  STL [R1+0xe08], R27 ;  /* 0x000e081b01007387 */ /* 0x0003e80000100800 */
[----:B-1----:R-:W4:Y:S04]  /*76380*/  LDL.LU R33, [R1+0xf8c] ;  /* 0x000f8c0001217983 */ /* 0x002f280000300800 */
[----:B------:R-:W4:Y:S04]  /*76390*/  LDL.LU R37, [R1+0xf48] ;  /* 0x000f480001257983 */ /* 0x000f280000300800 */
[----:B------:R-:W4:Y:S04]  /*763a0*/  LDL.LU R35, [R1+0xf88] ;  /* 0x000f880001237983 */ /* 0x000f280000300800 */
[----:B------:R1:W-:Y:S02]  /*763b0*/  LDGSTS.E [R3+0x4a200], [R24.64], P0 ;  /* 0x4a20000018037fae */ /* 0x0003e40008121844 */
[----:B-1----:R-:W-:-:S02]  /*763c0*/  IMAD.MOV.U32 R24, RZ, RZ, R21 ;  /* 0x000000ffff187224 */ /* 0x002fc400078e0015 */
[----:B------:R-:W-:Y:S02]  /*763d0*/  IMAD.MOV.U32 R25, RZ, RZ, R27 ;  /* 0x000000ffff197224 */ /* 0x000fe400078e001b */
[----:B------:R-:W4:Y:S04]  /*763e0*/  LDL.LU R27, [R1+0xfcc] ;  /* 0x000fcc00011b7983 */ /* 0x000f280000300800 */
[----:B------:R-:W4:Y:S04]  /*763f0*/  LDL.LU R21, [R1+0x100c] ;  /* 0x00100c0001157983 */ /* 0x000f280000300800 */
[----:B------:R1:W-:Y:S01]  /*76400*/  LDGSTS.E [R3+0x4b200], [R24.64], P0 ;  /* 0x4b20000018037fae */ /* 0x0003e20008121844 */
[----:B--2---:R-:W-:-:S05]  /*76410*/  IADD3 R26, P1, R26, R31, RZ ;  /* 0x0000001f1a1a7210 */ /* 0x004fca0007f3e0ff */
[----:B------:R-:W-:Y:S01]  /*76420*/  STL [R1+0xe4c], R26 ;  /* 0x000e4c1a01007387 */ /* 0x000fe20000100800 */
[----:B------:R-:W-:Y:S01]  /*76430*/  IADD3 R42, P2, R42, R31, RZ ;  /* 0x0000001f2a2a7210 */ /* 0x000fe20007f5e0ff */
[----:B-1----:R-:W-:Y:S02]  /*76440*/  IMAD.MOV.U32 R24, RZ, RZ, R26 ;  /* 0x000000ffff187224 */ /* 0x002fe400078e001a */
[----:B---3--:R-:W-:Y:S01]  /*76450*/  IMAD.X R30, R30, 0x1, R2, P1 ;  /* 0x000000011e1e7824 */ /* 0x008fe200008e0602 */
[----:B------:R-:W-:-:S04]  /*76460*/  IADD3.X R43, R43, R2, RZ, P2, !PT ;  /* 0x000000022b2b7210 */ /* 0x000fc800017fe4ff */
[----:B------:R1:W-:Y:S01]  /*76470*/  STL [R1+0xe48], R30 ;  /* 0x000e481e01007387 */ /* 0x0003e20000100800 */
[----:B------:R-:W-:-:S03]  /*76480*/  IMAD.MOV.U32 R25, RZ, RZ, R30 ;  /* 0x000000ffff197224 */ /* 0x000fc600078e001e */
[----:B------:R-:W-:Y:S01]  /*76490*/  STL [R1+0xe8c], R42 ;  /* 0x000e8c2a01007387 */ /* 0x000fe20000100800 */
[-C--:B------:R-:W-:Y:S02]  /*764a0*/  IADD3 R36, P1, R36, R31.reuse, RZ ;  /* 0x0000001f24247210 */ /* 0x080fe40007f3e0ff */
[----:B------:R-:W-:Y:S01]  /*764b0*/  IADD3 R28, P2, R28, R31, RZ ;  /* 0x0000001f1c1c7210 */ /* 0x000fe20007f5e0ff */
[----:B------:R2:W-:Y:S04]  /*764c0*/  LDGSTS.E [R3+0x4c200], [R24.64], P0 ;  /* 0x4c20000018037fae */ /* 0x0005e80008121844 */
[----:B-1----:R-:W3:Y:S04]  /*764d0*/  LDL.LU R30, [R1+0xfc8] ;  /* 0x000fc800011e7983 */ /* 0x002ee80000300800 */
[----:B------:R1:W-:Y:S04]  /*764e0*/  STL [R1+0xe88], R43 ;  /* 0x000e882b01007387 */ /* 0x0003e80000100800 */
[----:B------:R-:W3:Y:S01]  /*764f0*/  LDL.LU R26, [R1+0x1008] ;  /* 0x00100800011a7983 */ /* 0x000ee20000300800 */
[----:B--2---:R-:W-:Y:S01]  /*76500*/  IMAD.MOV.U32 R24, RZ, RZ, R42 ;  /* 0x000000ffff187224 */ /* 0x004fe200078e002a */
[----:B------:R-:W-:-:S02]  /*76510*/  MOV R25, R43 ;  /* 0x0000002b00197202 */ /* 0x000fc40000000f00 */
[----:B------:R-:W-:Y:S04]  /*76520*/  STL [R1+0xecc], R36 ;  /* 0x000ecc2401007387 */ /* 0x000fe80000100800 */
[----:B------:R2:W-:Y:S01]  /*76530*/  LDGSTS.E [R3+0x4d200], [R24.64], P0 ;  /* 0x4d20000018037fae */ /* 0x0005e20008121844 */
[----:B----4-:R-:W-:-:S05]  /*76540*/  IMAD.X R39, R39, 0x1, R2, P1 ;  /* 0x0000000127277824 */ /* 0x010fca00008e0602 */
[----:B------:R-:W-:Y:S01]  /*76550*/  STL [R1+0xec8], R39 ;  /* 0x000ec82701007387 */ /* 0x000fe20000100800 */
[----:B------:R-:W-:-:S03]  /*76560*/  IMAD.X R34, R34, 0x1, R2, P2 ;  /* 0x0000000122227824 */ /* 0x000fc600010e0602 */
[----:B------:R-:W-:Y:S01]  /*76570*/  STL [R1+0xf0c], R28 ;  /* 0x000f0c1c01007387 */ /* 0x000fe20000100800 */
[----:B--2---:R-:W-:Y:S01]  /*76580*/  IMAD.MOV.U32 R24, RZ, RZ, R36 ;  /* 0x000000ffff187224 */ /* 0x004fe200078e0024 */
[----:B------:R-:W-:Y:S02]  /*76590*/  MOV R25, R39 ;  /* 0x0000002700197202 */ /* 0x000fe40000000f00 */
[----:B------:R2:W-:Y:S04]  /*765a0*/  STL [R1+0xf08], R34 ;  /* 0x000f082201007387 */ /* 0x0005e80000100800 */
[----:B------:R-:W4:Y:S04]  /*765b0*/  LDL.LU R45, [R1+0x1048] ;  /* 0x00104800012d7983 */ /* 0x000f280000300800 */
[----:B------:R-:W4:Y:S04]  /*765c0*/  LDL.LU R44, [R1+0x104c] ;  /* 0x00104c00012c7983 */ /* 0x000f280000300800 */
[----:B------:R2:W-:Y:S04]  /*765d0*/  LDGSTS.E [R3+0x4e200], [R24.64], P0 ;  /* 0x4e20000018037fae */ /* 0x0005e80008121844 */
[----:B-1----:R-:W4:Y:S01]  /*765e0*/  LDL.LU R43, [R1+0x1088] ;  /* 0x00108800012b7983 */ /* 0x002f220000300800 */
[----:B--2---:R-:W-:-:S03]  /*765f0*/  IMAD.MOV.U32 R25, RZ, RZ, R34 ;  /* 0x000000ffff197224 */ /* 0x004fc600078e0022 */
[----:B------:R-:W2:Y:S01]  /*76600*/  LDL.LU R34, [R1+0x108c] ;  /* 0x00108c0001227983 */ /* 0x000ea20000300800 */
[----:B------:R-:W-:-:S03]  /*76610*/  IMAD.MOV.U32 R24, RZ, RZ, R28 ;  /* 0x000000ffff187224 */ /* 0x000fc600078e001c */
[----:B------:R-:W2:Y:S04]  /*76620*/  LDL.LU R28, [R1+0x10cc] ;  /* 0x0010cc00011c7983 */ /* 0x000ea80000300800 */
[----:B------:R-:W2:Y:S04]  /*76630*/  LDL.LU R36, [R1+0x110c] ;  /* 0x00110c0001247983 */ /* 0x000ea80000300800 */
[----:B------:R1:W-:Y:S01]  /*76640*/  LDGSTS.E [R3+0x4f200], [R24.64], P0 ;  /* 0x4f20000018037fae */ /* 0x0003e20008121844 */
[----:B------:R-:W-:-:S05]  /*76650*/  IADD3 R29, P1, R29, R31, RZ ;  /* 0x0000001f1d1d7210 */ /* 0x000fca0007f3e0ff */
[----:B------:R1:W-:Y:S01]  /*76660*/  STL [R1+0xf4c], R29 ;  /* 0x000f4c1d01007387 */ /* 0x0003e20000100800 */
[----:B------:R-:W-:Y:S01]  /*76670*/  IADD3 R33, P2, R33, R31, RZ ;  /* 0x0000001f21217210 */ /* 0x000fe20007f5e0ff */
[----:B------:R-:W-:Y:S02]  /*76680*/  IMAD.X R37, R37, 0x1, R2, P1 ;  /* 0x0000000125257824 */ /* 0x000fe400008e0602 */
[----:B-1----:R-:W-:-:S03]  /*76690*/  IMAD.MOV.U32 R24, RZ, RZ, R29 ;  /* 0x000000ffff187224 */ /* 0x002fc600078e001d */
[----:B------:R1:W-:Y:S01]  /*766a0*/  STL [R1+0xf48], R37 ;  /* 0x000f482501007387 */ /* 0x0003e20000100800 */
[----:B------:R-:W-:-:S03]  /*766b0*/  IADD3.X R35, R35, R2, RZ, P2, !PT ;  /* 0x0000000223237210 */ /* 0x000fc600017fe4ff */
[----:B------:R1:W-:Y:S04]  /*766c0*/  STL [R1+0xf8c], R33 ;  /* 0x000f8c2101007387 */ /* 0x0003e80000100800 */
[----:B------:R-:W2:Y:S04]  /*766d0*/  LDL.LU R29, [R1+0x10c8] ;  /* 0x0010c800011d7983 */ /* 0x000ea80000300800 */
[----:B------:R1:W-:Y:S04]  /*766e0*/  STL [R1+0xf88], R35 ;  /* 0x000f882301007387 */ /* 0x0003e80000100800 */
[----:B------:R-:W2:Y:S01]  /*766f0*/  LDL.LU R42, [R1+0x1108] ;  /* 0x00110800012a7983 */ /* 0x000ea20000300800 */
[-C--:B------:R-:W-:Y:S01]  /*76700*/  IADD3 R27, P1, R27, R31.reuse, RZ ;  /* 0x0000001f1b1b7210 */ /* 0x080fe20007f3e0ff */
[----:B------:R-:W-:Y:S01]  /*76710*/  IMAD.MOV.U32 R25, RZ, RZ, R37 ;  /* 0x000000ffff197224 */ /* 0x000fe200078e0025 */
[----:B------:R-:W-:-:S03]  /*76720*/  IADD3 R21, P2, R21, R31, RZ ;  /* 0x0000001f15157210 */ /* 0x000fc60007f5e0ff */
[----:B------:R-:W-:Y:S04]  /*76730*/  STL [R1+0xfcc], R27 ;  /* 0x000fcc1b01007387 */ /* 0x000fe80000100800 */
[----:B------:R1:W-:Y:S02]  /*76740*/  LDGSTS.E [R3+0x50200], [R24.64], P0 ;  /* 0x5020000018037fae */ /* 0x0003e40008121844 */
[----:B-1----:R-:W-:Y:S01]  /*76750*/  IMAD.MOV.U32 R24, RZ, RZ, R33 ;  /* 0x000000ffff187224 */ /* 0x002fe200078e0021 */
[----:B------:R-:W-:-:S05]  /*76760*/  MOV R25, R35 ;  /* 0x0000002300197202 */ /* 0x000fca0000000f00 */
[----:B------:R1:W-:Y:S02]  /*76770*/  LDGSTS.E [R3+0x51200], [R24.64], P0 ;  /* 0x5120000018037fae */ /* 0x0003e40008121844 */
[----:B-1----:R-:W-:Y:S02]  /*76780*/  IMAD.MOV.U32 R24, RZ, RZ, R27 ;  /* 0x000000ffff187224 */ /* 0x002fe400078e001b */
[----:B---3--:R-:W-:-:S05]  /*76790*/  IMAD.X R30, R30, 0x1, R2, P1 ;  /* 0x000000011e1e7824 */ /* 0x008fca00008e0602 */
[----:B------:R1:W-:Y:S01]  /*767a0*/  STL [R1+0xfc8], R30 ;  /* 0x000fc81e01007387 */ /* 0x0003e20000100800 */
[----:B------:R-:W-:-:S03]  /*767b0*/  IMAD.X R26, R26, 0x1, R2, P2 ;  /* 0x000000011a1a7824 */ /* 0x000fc600010e0602 */
[----:B------:R-:W-:Y:S01]  /*767c0*/  STL [R1+0x100c], R21 ;  /* 0x00100c1501007387 */ /* 0x000fe20000100800 */
[----:B------:R-:W-:-:S03]  /*767d0*/  MOV R25, R30 ;  /* 0x0000001e00197202 */ /* 0x000fc60000000f00 */
[----:B------:R-:W3:Y:S04]  /*767e0*/  LDL.LU R37, [R1+0x114c] ;  /* 0x00114c0001257983 */ /* 0x000ee80000300800 */
[----:B------:R1:W-:Y:S04]  /*767f0*/  STL [R1+0x1008], R26 ;  /* 0x0010081a01007387 */ /* 0x0003e80000100800 */
[----:B------:R-:W3:Y:S04]  /*76800*/  LDL.LU R33, [R1+0x118c] ;  /* 0x00118c0001217983 */ /* 0x000ee80000300800 */
[----:B------:R-:W3:Y:S04]  /*76810*/  LDL.LU R39, [R1+0x1148] ;  /* 0x0011480001277983 */ /* 0x000ee80000300800 */
[----:B------:R-:W3:Y:S04]  /*76820*/  LDL.LU R35, [R1+0x1188] ;  /* 0x0011880001237983 */ /* 0x000ee80000300800 */
[----:B-1----:R-:W3:Y:S04]  /*76830*/  LDL.LU R30, [R1+0x11c8] ;  /* 0x0011c800011e7983 */ /* 0x002ee80000300800 */
[----:B------:R-:W3:Y:S04]  /*76840*/  LDL.LU R27, [R1+0x11cc] ;  /* 0x0011cc00011b7983 */ /* 0x000ee80000300800 */
[----:B------:R1:W-:Y:S02]  /*76850*/  LDGSTS.E [R3+0x52200], [R24.64], P0 ;  /* 0x5220000018037fae */ /* 0x0003e40008121844 */
[----:B-1----:R-:W-:-:S02]  /*76860*/  IMAD.MOV.U32 R25, RZ, RZ, R26 ;  /* 0x000000ffff197224 */ /* 0x002fc400078e001a */
[----:B------:R-:W-:Y:S01]  /*76870*/  IMAD.MOV.U32 R24, RZ, RZ, R21 ;  /* 0x000000ffff187224 */ /* 0x000fe200078e0015 */
[----:B------:R-:W3:Y:S04]  /*76880*/  LDL.LU R26, [R1+0x1208] ;  /* 0x00120800011a7983 */ /* 0x000ee80000300800 */
[----:B------:R-:W3:Y:S01]  /*76890*/  LDL.LU R21, [R1+0x120c] ;  /* 0x00120c0001157983 */ /* 0x000ee20000300800 */
[----:B----4-:R-:W-:-:S03]  /*768a0*/  IADD3 R44, P1, R44, R31, RZ ;  /* 0x0000001f2c2c7210 */ /* 0x010fc60007f3e0ff */
[----:B------:R1:W-:Y:S02]  /*768b0*/  LDGSTS.E [R3+0x53200], [R24.64], P0 ;  /* 0x5320000018037fae */ /* 0x0003e40008121844 */
[----:B------:R-:W-:Y:S01]  /*768c0*/  IMAD.X R45, R45, 0x1, R2, P1 ;  /* 0x000000012d2d7824 */ /* 0x000fe200008e0602 */
[-C--:B--2---:R-:W-:Y:S01]  /*768d0*/  IADD3 R34, P2, R34, R31.reuse, RZ ;  /* 0x0000001f22227210 */ /* 0x084fe20007f5e0ff */
[----:B-1----:R-:W-:Y:S01]  /*768e0*/  IMAD.MOV.U32 R24, RZ, RZ, R44 ;  /* 0x000000ffff187224 */ /* 0x002fe200078e002c */
[-C--:B------:R-:W-:Y:S01]  /*768f0*/  IADD3 R28, P1, R28, R31.reuse, RZ ;  /* 0x0000001f1c1c7210 */ /* 0x080fe20007f3e0ff */
[----:B------:R-:W-:Y:S01]  /*76900*/  IMAD.MOV.U32 R25, RZ, RZ, R45 ;  /* 0x000000ffff197224 */ /* 0x000fe200078e002d */
[----:B------:R-:W-:Y:S01]  /*76910*/  IADD3.X R43, R43, R2, RZ, P2, !PT ;  /* 0x000000022b2b7210 */ /* 0x000fe200017fe4ff */
[----:B------:R-:W-:Y:S01]  /*76920*/  STL [R1+0x104c], R44 ;  /* 0x00104c2c01007387 */ /* 0x000fe20000100800 */
[----:B------:R-:W-:-:S03]  /*76930*/  IADD3 R36, P2, R36, R31, RZ ;  /* 0x0000001f24247210 */ /* 0x000fc60007f5e0ff */
[----:B------:R1:W-:Y:S04]  /*76940*/  LDGSTS.E [R3+0x54200], [R24.64], P0 ;  /* 0x5420000018037fae */ /* 0x0003e80008121844 */
[----:B------:R-:W-:Y:S04]  /*76950*/  STL [R1+0x1048], R45 ;  /* 0x0010482d01007387 */ /* 0x000fe80000100800 */
[----:B------:R-:W-:Y:S01]  /*76960*/  STL [R1+0x108c], R34 ;  /* 0x00108c2201007387 */ /* 0x000fe20000100800 */
[----:B-1----:R-:W-:Y:S01]  /*76970*/  IMAD.MOV.U32 R24, RZ, RZ, R34 ;  /* 0x000000ffff187224 */ /* 0x002fe200078e0022 */
[----:B------:R-:W-:-:S02]  /*76980*/  MOV R25, R43 ;  /* 0x0000002b00197202 */ /* 0x000fc40000000f00 */
[----:B------:R-:W-:Y:S04]  /*76990*/  STL [R1+0x1088], R43 ;  /* 0x0010882b01007387 */ /* 0x000fe80000100800 */
[----:B------:R-:W-:Y:S04]  /*769a0*/  STL [R1+0x10cc], R28 ;  /* 0x0010cc1c01007387 */ /* 0x000fe80000100800 */
[----:B------:R1:W-:Y:S01]  /*769b0*/  LDGSTS.E [R3+0x55200], [R24.64], P0 ;  /* 0x5520000018037fae */ /* 0x0003e20008121844 */
[----:B------:R-:W-:-:S05]  /*769c0*/  IMAD.X R29, R29, 0x1, R2, P1 ;  /* 0x000000011d1d7824 */ /* 0x000fca00008e0602 */
[----:B------:R2:W-:Y:S01]  /*769d0*/  STL [R1+0x10c8], R29 ;  /* 0x0010c81d01007387 */ /* 0x0005e20000100800 */
[----:B-1----:R-:W-:Y:S01]  /*769e0*/  IMAD.MOV.U32 R24, RZ, RZ, R28 ;  /* 0x000000ffff187224 */ /* 0x002fe200078e001c */
[----:B------:R-:W-:Y:S02]  /*769f0*/  MOV R25, R29 ;  /* 0x0000001d00197202 */ /* 0x000fe40000000f00 */
[----:B------:R1:W-:Y:S01]  /*76a00*/  STL [R1+0x110c], R36 ;  /* 0x00110c2401007387 */ /* 0x0003e20000100800 */
[----:B------:R-:W-:-:S03]  /*76a10*/  IMAD.X R42, R42, 0x1, R2, P2 ;  /* 0x000000012a2a7824 */ /* 0x000fc600010e0602 */
[----:B------:R4:W-:Y:S04]  /*76a20*/  LDGSTS.E [R3+0x56200], [R24.64], P0 ;  /* 0x5620000018037fae */ /* 0x0009e80008121844 */
[----:B--2---:R-:W2:Y:S04]  /*76a30*/  LDL.LU.64 R28, [R1+0xae8] ;  /* 0x000ae800011c7983 */ /* 0x004ea80000300a00 */
[----:B------:R-:W-:Y:S04]  /*76a40*/  STL [R1+0x1108], R42 ;  /* 0x0011082a01007387 */ /* 0x000fe80000100800 */
[----:B------:R-:W2:Y:S01]  /*76a50*/  LDL.LU R34, [R1+0x124c] ;  /* 0x00124c0001227983 */ /* 0x000ea20000300800 */
[----:B----4-:R-:W-:-:S03]  /*76a60*/  IMAD.MOV.U32 R24, RZ, RZ, R36 ;  /* 0x000000ffff187224 */ /* 0x010fc600078e0024 */
[----:B------:R-:W4:Y:S04]  /*76a70*/  LDL.LU.64 R52, [R1+0xab8] ;  /* 0x000ab80001347983 */ /* 0x000f280000300a00 */
[----:B------:R-:W4:Y:S04]  /*76a80*/  LDL.LU.64 R50, [R1+0xa88] ;  /* 0x000a880001327983 */ /* 0x000f280000300a00 */
[----:B-1----:R-:W4:Y:S01]  /*76a90*/  LDL.LU R36, [R1+0x1248] ;  /* 0x0012480001247983 */ /* 0x002f220000300800 */
[----:B------:R-:W-:-:S05]  /*76aa0*/  IMAD.MOV.U32 R25, RZ, RZ, R42 ;  /* 0x000000ffff197224 */ /* 0x000fca00078e002a */
[----:B------:R1:W-:Y:S01]  /*76ab0*/  LDGSTS.E [R3+0x57200], [R24.64], P0 ;  /* 0x5720000018037fae */ /* 0x0003e20008121844 */
[-C--:B---3--:R-:W-:Y:S02]  /*76ac0*/  IADD3 R37, P1, R37, R31.reuse, RZ ;  /* 0x0000001f25257210 */ /* 0x088fe40007f3e0ff */
[----:B------:R-:W-:-:S03]  /*76ad0*/  IADD3 R33, P2, R33, R31, RZ ;  /* 0x0000001f21217210 */ /* 0x000fc60007f5e0ff */
[----:B------:R-:W-:Y:S01]  /*76ae0*/  IMAD.X R39, R39, 0x1, R2, P1 ;  /* 0x0000000127277824 */ /* 0x000fe200008e0602 */
[----:B------:R-:W-:Y:S01]  /*76af0*/  STL [R1+0x114c], R37 ;  /* 0x00114c2501007387 */ /* 0x000fe20000100800 */
[----:B-1----:R-:W-:Y:S01]  /*76b00*/  IMAD.MOV.U32 R24, RZ, RZ, R37 ;  /* 0x000000ffff187224 */ /* 0x002fe200078e0025 */
[----:B------:R-:W-:Y:S01]  /*76b10*/  IADD3.X R35, R35, R2, RZ, P2, !PT ;  /* 0x0000000223237210 */ /* 0x000fe200017fe4ff */
[----:B------:R-:W-:Y:S01]  /*76b20*/  IMAD.MOV.U32 R25, RZ, RZ, R39 ;  /* 0x000000ffff197224 */ /* 0x000fe200078e0027 */
[----:B------:R-:W-:Y:S01]  /*76b30*/  STL [R1+0x1148], R39 ;  /* 0x0011482701007387 */ /* 0x000fe20000100800 */
[----:B------:R-:W-:-:S03]  /*76b40*/  IADD3 R27, P1, R27, R31, RZ ;  /* 0x0000001f1b1b7210 */ /* 0x000fc60007f3e0ff */
[----:B------:R-:W-:Y:S02]  /*76b50*/  STL [R1+0x118c], R33 ;  /* 0x00118c2101007387 */ /* 0x000fe40000100800 */
[----:B------:R-:W-:Y:S02]  /*76b60*/  IMAD.X R30, R30, 0x1, R2, P1 ;  /* 0x000000011e1e7824 */ /* 0x000fe400008e0602 */
[----:B------:R1:W-:Y:S04]  /*76b70*/  STL [R1+0x1188], R35 ;  /* 0x0011882301007387 */ /* 0x0003e80000100800 */
[----:B------:R-:W-:Y:S04]  /*76b80*/  STL [R1+0x11cc], R27 ;  /* 0x0011cc1b01007387 */ /* 0x000fe80000100800 */
[----:B------:R3:W-:Y:S04]  /*76b90*/  LDGSTS.E [R3+0x58200], [R24.64], P0 ;  /* 0x5820000018037fae */ /* 0x0007e80008121844 */
[----:B------:R-:W-:Y:S01]  /*76ba0*/  STL [R1+0x11c8], R30 ;  /* 0x0011c81e01007387 */ /* 0x000fe20000100800 */
[----:B------:R-:W-:-:S02]  /*76bb0*/  IADD3 R21, P2, R21, R31, RZ ;  /* 0x0000001f15157210 */ /* 0x000fc40007f5e0ff */
[----:B---3--:R-:W-:-:S03]  /*76bc0*/  MOV R25, R35 ;  /* 0x0000002300197202 */ /* 0x008fc60000000f00 */
[----:B------:R-:W-:Y:S01]  /*76bd0*/  IMAD.X R26, R26, 0x1, R2, P2 ;  /* 0x000000011a1a7824 */ /* 0x000fe200010e0602 */
[----:B------:R-:W-:Y:S04]  /*76be0*/  STL [R1+0x120c], R21 ;  /* 0x00120c1501007387 */ /* 0x000fe80000100800 */
[----:B-1----:R-:W3:Y:S04]  /*76bf0*/  LDL.LU R35, [R1+0xb50] ;  /* 0x000b500001237983 */ /* 0x002ee80000300800 */
[----:B------:R2:W-:Y:S04]  /*76c00*/  STL [R1+0x1208], R26 ;  /* 0x0012081a01007387 */ /* 0x0005e80000100800 */
[----:B------:R-:W3:Y:S04]  /*76c10*/  LDL.LU R44, [R1+0xb90] ;  /* 0x000b9000012c7983 */ /* 0x000ee80000300800 */
[----:B------:R-:W3:Y:S04]  /*76c20*/  LDL.LU R46, [R1+0xb4c] ;  /* 0x000b4c00012e7983 */ /* 0x000ee80000300800 */
[----:B------:R-:W3:Y:S04]  /*76c30*/  LDL.LU R45, [R1+0xb8c] ;  /* 0x000b8c00012d7983 */ /* 0x000ee80000300800 */
[----:B------:R-:W3:Y:S04]  /*76c40*/  LDL.LU R43, [R1+0xbcc] ;  /* 0x000bcc00012b7983 */ /* 0x000ee80000300800 */
[----:B------:R-:W3:Y:S01]  /*76c50*/  LDL.LU R37, [R1+0xbd0] ;  /* 0x000bd00001257983 */ /* 0x000ee20000300800 */
[----:B------:R-:W-:-:S03]  /*76c60*/  IMAD.MOV.U32 R24, RZ, RZ, R33 ;  /* 0x000000ffff187224 */ /* 0x000fc600078e0021 */
[----:B------:R-:W3:Y:S04]  /*76c70*/  LDL.LU R42, [R1+0xc10] ;  /* 0x000c1000012a7983 */ /* 0x000ee80000300800 */
[----:B------:R-:W3:Y:S04]  /*76c80*/  LDL.LU R33, [R1+0xc14] ;  /* 0x000c140001217983 */ /* 0x000ee80000300800 */
[----:B------:R1:W-:Y:S02]  /*76c90*/  LDGSTS.E [R3+0x59200], [R24.64], P0 ;  /* 0x5920000018037fae */ /* 0x0003e40008121844 */
[----:B-1----:R-:W-:Y:S01]  /*76ca0*/  IMAD.MOV.U32 R24, RZ, RZ, R27 ;  /* 0x000000ffff187224 */ /* 0x002fe200078e001b */
[----:B------:R-:W-:-:S05]  /*76cb0*/  MOV R25, R30 ;  /* 0x0000001e00197202 */ /* 0x000fca0000000f00 */
[----:B------:R1:W-:Y:S02]  /*76cc0*/  LDGSTS.E [R3+0x5a200], [R24.64], P0 ;  /* 0x5a20000018037fae */ /* 0x0003e40008121844 */
[----:B-1----:R-:W-:Y:S01]  /*76cd0*/  IMAD.MOV.U32 R25, RZ, RZ, R26 ;  /* 0x000000ffff197224 */ /* 0x002fe200078e001a */
[----:B--2---:R-:W-:Y:S01]  /*76ce0*/  IADD3 R26, P1, R28, R31, RZ ;  /* 0x0000001f1c1a7210 */ /* 0x004fe20007f3e0ff */
[----:B------:R-:W-:-:S04]  /*76cf0*/  IMAD.MOV.U32 R24, RZ, RZ, R21 ;  /* 0x000000ffff187224 */ /* 0x000fc800078e0015 */
[----:B------:R-:W-:Y:S01]  /*76d00*/  IMAD.X R21, R29, 0x1, R2, P1 ;  /* 0x000000011d157824 */ /* 0x000fe200008e0602 */
[-C--:B------:R-:W-:Y:S02]  /*76d10*/  IADD3 R34, P1, R34, R31.reuse, RZ ;  /* 0x0000001f22227210 */ /* 0x080fe40007f3e0ff */
[-C--:B----4-:R-:W-:Y:S01]  /*76d20*/  IADD3 R28, P2, R52, R31.reuse, RZ ;  /* 0x0000001f341c7210 */ /* 0x090fe20007f5e0ff */
[----:B------:R-:W-:Y:S01]  /*76d30*/  IMAD.MOV.U32 R54, RZ, RZ, R26 ;  /* 0x000000ffff367224 */ /* 0x000fe200078e001a */
[----:B------:R1:W-:Y:S01]  /*76d40*/  LDGSTS.E [R3+0x5b200], [R24.64], P0 ;  /* 0x5b20000018037fae */ /* 0x0003e20008121844 */
[----:B------:R-:W-:Y:S01]  /*76d50*/  IMAD.X R36, R36, 0x1, R2, P1 ;  /* 0x0000000124247824 */ /* 0x000fe200008e0602 */
[----:B------:R-:W-:Y:S01]  /*76d60*/  IADD3 R30, P1, R50, R31, RZ ;  /* 0x0000001f321e7210 */ /* 0x000fe20007f3e0ff */
[----:B------:R-:W-:Y:S01]  /*76d70*/  IMAD.MOV.U32 R55, RZ, RZ, R21 ;  /* 0x000000ffff377224 */ /* 0x000fe200078e0015 */
[----:B------:R-:W-:-:S03]  /*76d80*/  IADD3.X R27, R53, R2, RZ, P2, !PT ;  /* 0x00000002351b7210 */ /* 0x000fc600017fe4ff */
[----:B------:R-:W-:Y:S01]  /*76d90*/  IMAD.X R29, R51, 0x1, R2, P1 ;  /* 0x00000001331d7824 */ /* 0x000fe200008e0602 */
[----:B------:R-:W-:Y:S01]  /*76da0*/  STL [R1+0x124c], R34 ;  /* 0x00124c2201007387 */ /* 0x000fe20000100800 */
[----:B------:R-:W-:Y:S01]  /*76db0*/  IMAD.MOV.U32 R52, RZ, RZ, R28 ;  /* 0x000000ffff347224 */ /* 0x000fe200078e001c */
[----:B------:R-:W-:Y:S01]  /*76dc0*/  MOV R53, R27 ;  /* 0x0000001b00357202 */ /* 0x000fe20000000f00 */
[----:B------:R-:W-:Y:S01]  /*76dd0*/  IMAD.MOV.U32 R50, RZ, RZ, R30 ;  /* 0x000000ffff327224 */ /* 0x000fe200078e001e */
[----:B------:R2:W-:Y:S01]  /*76de0*/  STL [R1+0x1248], R36 ;  /* 0x0012482401007387 */ /* 0x0005e20000100800 */
[----:B------:R-:W-:-:S03]  /*76df0*/  IMAD.MOV.U32 R51, RZ, RZ, R29 ;  /* 0x000000ffff337224 */ /* 0x000fc600078e001d */
[----:B------:R-:W-:Y:S01]  /*76e00*/  STL.64 [R1+0xae8], R54 ;  /* 0x000ae83601007387 */ /* 0x000fe20000100a00 */
[----:B-1----:R-:W-:-:S03]  /*76e10*/  MOV R25, R36 ;  /* 0x0000002400197202 */ /* 0x002fc60000000f00 */
[----:B------:R-:W4:Y:S04]  /*76e20*/  LDL.LU R29, [R1+0xc54] ;  /* 0x000c5400011d7983 */ /* 0x000f280000300800 */
[----:B------:R-:W-:Y:S04]  /*76e30*/  STL.64 [R1+0xab8], R52 ;  /* 0x000ab83401007387 */ /* 0x000fe80000100a00 */
[----:B--2---:R-:W2:Y:S04]  /*76e40*/  LDL.LU R36, [R1+0xc94] ;  /* 0x000c940001247983 */ /* 0x004ea80000300800 */
[----:B------:R-:W-:Y:S04]  /*76e50*/  STL.64 [R1+0xa88], R50 ;  /* 0x000a883201007387 */ /* 0x000fe80000100a00 */
[----:B------:R-:W2:Y:S04]  /*76e60*/  LDL.LU R30, [R1+0xc50] ;  /* 0x000c5000011e7983 */ /* 0x000ea80000300800 */
[----:B------:R-:W2:Y:S01]  /*76e70*/  LDL.LU R39, [R1+0xc90] ;  /* 0x000c900001277983 */ /* 0x000ea20000300800 */
[----:B------:R-:W-:-:S03]  /*76e80*/  IMAD.MOV.U32 R24, RZ, RZ, R34 ;  /* 0x000000ffff187224 */ /* 0x000fc600078e0022 */
[----:B------:R-:W2:Y:S04]  /*76e90*/  LDL.LU R34, [R1+0xcd4] ;  /* 0x000cd40001227983 */ /* 0x000ea80000300800 */
[----:B------:R1:W-:Y:S04]  /*76ea0*/  LDGSTS.E [R3+0x5c200], [R24.64], P0 ;  /* 0x5c20000018037fae */ /* 0x0003e80008121844 */
[----:B------:R-:W2:Y:S04]  /*76eb0*/  LDL.LU R21, [R1+0xd14] ;  /* 0x000d140001157983 */ /* 0x000ea80000300800 */
[----:B------:R1:W-:Y:S04]  /*76ec0*/  LDGSTS.E [R3+0x5d200], [R54.64], P0 ;  /* 0x5d20000036037fae */ /* 0x0003e80008121844 */
[----:B------:R1:W-:Y:S04]  /*76ed0*/  LDGSTS.E [R3+0x5e200], [R52.64], P0 ;  /* 0x5e20000034037fae */ /* 0x0003e80008121844 */
[----:B------:R1:W-:Y:S01]  /*76ee0*/  LDGSTS.E [R3+0x5f200], [R50.64], P0 ;  /* 0x5f20000032037fae */ /* 0x0003e20008121844 */
[----:B---3--:R-:W-:-:S05]  /*76ef0*/  IADD3 R35, P1, R35, R31, RZ ;  /* 0x0000001f23237210 */ /* 0x008fca0007f3e0ff */
[----:B-1----:R-:W-:Y:S01]  /*76f00*/  IMAD.MOV.U32 R24, RZ, RZ, R35 ;  /* 0x000000ffff187224 */ /* 0x002fe200078e0023 */
[-C--:B------:R-:W-:Y:S01]  /*76f10*/  IADD3 R44, P2, R44, R31.reuse, RZ ;  /* 0x0000001f2c2c7210 */ /* 0x080fe20007f5e0ff */
[----:B------:R-:W-:Y:S01]  /*76f20*/  IMAD.X R46, R46, 0x1, R2, P1 ;  /* 0x000000012e2e7824 */ /* 0x000fe200008e0602 */
[----:B------:R1:W-:Y:S03]  /*76f30*/  STL [R1+0xb50], R35 ;  /* 0x000b502301007387 */ /* 0x0003e60000100800 */
[----:B------:R-:W-:Y:S01]  /*76f40*/  IMAD.MOV.U32 R25, RZ, RZ, R46 ;  /* 0x000000ffff197224 */ /* 0x000fe200078e002e */
[----:B------:R-:W-:Y:S01]  /*76f50*/  IADD3.X R45, R45, R2, RZ, P2, !PT ;  /* 0x000000022d2d7210 */ /* 0x000fe200017fe4ff */
[----:B------:R-:W-:Y:S04]  /*76f60*/  STL [R1+0xb4c], R46 ;  /* 0x000b4c2e01007387 */ /* 0x000fe80000100800 */
[----:B------:R-:W-:Y:S01]  /*76f70*/  STL [R1+0xb90], R44 ;  /* 0x000b902c01007387 */ /* 0x000fe20000100800 */
[----:B------:R-:W-:-:S03]  /*76f80*/  IADD3 R37, P1, R37, R31, RZ ;  /* 0x0000001f25257210 */ /* 0x000fc60007f3e0ff */
[----:B-1----:R-:W3:Y:S04]  /*76f90*/  LDL.LU R35, [R1+0xcd0] ;  /* 0x000cd00001237983 */ /* 0x002ee80000300800 */
[----:B------:R1:W-:Y:S01]  /*76fa0*/  LDGSTS.E [R22+0x40400], [R24.64], P0 ;  /* 0x4040000018167fae */ /* 0x0003e20008121844 */
[----:B------:R-:W-:Y:S01]  /*76fb0*/  IMAD.X R43, R43, 0x1, R2, P1 ;  /* 0x000000012b2b7824 */ /* 0x000fe200008e0602 */
[----:B------:R-:W-:Y:S02]  /*76fc0*/  IADD3 R33, P2, R33, R31, RZ ;  /* 0x0000001f21217210 */ /* 0x000fe40007f5e0ff */
[----:B------:R-:W-:Y:S04]  /*76fd0*/  STL [R1+0xb8c], R45 ;  /* 0x000b8c2d01007387 */ /* 0x000fe80000100800 */
[----:B------:R-:W3:Y:S01]  /*76fe0*/  LDL.LU R26, [R1+0xd10] ;  /* 0x000d1000011a7983 */ /* 0x000ee20000300800 */
[----:B-1----:R-:W-:Y:S01]  /*76ff0*/  IMAD.MOV.U32 R24, RZ, RZ, R44 ;  /* 0x000000ffff187224 */ /* 0x002fe200078e002c */
[----:B------:R-:W-:-:S02]  /*77000*/  MOV R25, R45 ;  /* 0x0000002d00197202 */ /* 0x000fc40000000f00 */
[----:B------:R1:W-:Y:S01]  /*77010*/  STL [R1+0xbd0], R37 ;  /* 0x000bd02501007387 */ /* 0x0003e20000100800 */
[----:B------:R-:W-:-:S03]  /*77020*/  IMAD.X R42, R42, 0x1, R2, P2 ;  /* 0x000000012a2a7824 */ /* 0x000fc600010e0602 */
[----:B------:R1:W-:Y:S04]  /*77030*/  LDGSTS.E [R22+0x41400], [R24.64], P0 ;  /* 0x4140000018167fae */ /* 0x0003e80008121844 */
[----:B------:R-:W-:Y:S04]  /*77040*/  STL [R1+0xbcc], R43 ;  /* 0x000bcc2b01007387 */ /* 0x000fe80000100800 */
[----:B------:R1:W-:Y:S02]  /*77050*/  STL [R1+0xc14], R33 ;  /* 0x000c142101007387 */ /* 0x0003e40000100800 */
[----:B-1----:R-:W-:Y:S01]  /*77060*/  IMAD.MOV.U32 R24, RZ, RZ, R37 ;  /* 0x000000ffff187224 */ /* 0x002fe200078e0025 */
[----:B------:R-:W-:Y:S01]  /*77070*/  MOV R25, R43 ;  /* 0x0000002b00197202 */ /* 0x000fe20000000f00 */
        /* <DEDUP_REMOVED lines=8> */
[----:B------:R-:W3:Y:S04]  /*77100*/  LDL.LU R27, [R1+0xdd4] ;  /* 0x000dd400011b7983 */ /* 0x000ee80000300800 */
[----:B------:R-:W3:Y:S01]  /*77110*/  LDL.LU R3, [R1+0xe14] ;  /* 0x000e140001037983 */ /* 0x000ee20000300800 */
[----:B----4-:R-:W-:-:S03]  /*77120*/  IADD3 R29, P1, R29, R31, RZ ;  /* 0x0000001f1d1d7210 */ /* 0x010fc60007f3e0ff */
[----:B------:R1:W-:Y:S01]  /*77130*/  LDGSTS.E [R22+0x43400], [R24.64], P0 ;  /* 0x4340000018167fae */ /* 0x0003e20008121844 */
[----:B--2---:R-:W-:-:S03]  /*77140*/  IADD3 R36, P2, R36, R31, RZ ;  /* 0x0000001f24247210 */ /* 0x004fc60007f5e0ff */
[----:B------:R-:W-:Y:S01]  /*77150*/  STL [R1+0xc54], R29 ;  /* 0x000c541d01007387 */ /* 0x000fe20000100800 */
[----:B------:R-:W-:Y:S01]  /*77160*/  IMAD.X R30, R30, 0x1, R2, P1 ;  /* 0x000000011e1e7824 */ /* 0x000fe200008e0602 */
[----:B------:R-:W-:-:S04]  /*77170*/  IADD3.X R39, R39, R2, RZ, P2, !PT ;  /* 0x0000000227277210 */ /* 0x000fc800017fe4ff */
[----:B------:R2:W-:Y:S01]  /*77180*/  STL [R1+0xc50], R30 ;  /* 0x000c501e01007387 */ /* 0x0005e20000100800 */
[----:B-1----:R-:W-:-:S03]  /*77190*/  IMAD.MOV.U32 R25, RZ, RZ, R30 ;  /* 0x000000ffff197224 */ /* 0x002fc600078e001e */
[----:B------:R-:W-:Y:S01]  /*771a0*/  STL [R1+0xc94], R36 ;  /* 0x000c942401007387 */ /* 0x000fe20000100800 */
[----:B------:R-:W-:-:S03]  /*771b0*/  IMAD.MOV.U32 R24, RZ, RZ, R29 ;  /* 0x000000ffff187224 */ /* 0x000fc600078e001d */
[----:B--2---:R-:W2:Y:S04]  /*771c0*/  LDL.LU R30, [R1+0xdd0] ;  /* 0x000dd000011e7983 */ /* 0x004ea80000300800 */
[----:B------:R-:W-:Y:S04]  /*771d0*/  STL [R1+0xc90], R39 ;  /* 0x000c902701007387 */ /* 0x000fe80000100800 */
[----:B------:R-:W2:Y:S01]  /*771e0*/  LDL.LU R29, [R1+0xe10] ;  /* 0x000e1000011d7983 */ /* 0x000ea20000300800 */
[-C--:B------:R-:W-:Y:S02]  /*771f0*/  IADD3 R34, P1, R34, R31.reuse, RZ ;  /* 0x0000001f22227210 */ /* 0x080fe40007f3e0ff */
[----:B------:R-:W-:Y:S01]  /*77200*/  IADD3 R21, P2, R21, R31, RZ ;  /* 0x0000001f15157210 */ /* 0x000fe20007f5e0ff */
[----:B------:R1:W-:Y:S04]  /*77210*/  LDGSTS.E [R22+0x44400], [R24.64], P0 ;  /* 0x4440000018167fae */ /* 0x0003e80008121844 */
[----:B------:R3:W-:Y:S01]  /*77220*/  STL [R1+0xcd4], R34 ;  /* 0x000cd42201007387 */ /* 0x0007e20000100800 */
[----:B-1----:R-:W-:Y:S01]  /*77230*/  IMAD.MOV.U32 R24, RZ, RZ, R36 ;  /* 0x000000ffff187224 */ /* 0x002fe200078e0024 */
[----:B------:R-:W-:-:S05]  /*77240*/  MOV R25, R39 ;  /* 0x0000002700197202 */ /* 0x000fca0000000f00 */
[----:B------:R1:W-:Y:S02]  /*77250*/  LDGSTS.E [R22+0x45400], [R24.64], P0 ;  /* 0x4540000018167fae */ /* 0x0003e40008121844 */
[----:B-1----:R-:W-:Y:S02]  /*77260*/  IMAD.MOV.U32 R24, RZ, RZ, R34 ;  /* 0x000000ffff187224 */ /* 0x002fe400078e0022 */
[----:B---3--:R-:W-:-:S05]  /*77270*/  IMAD.X R35, R35, 0x1, R2, P1 ;  /* 0x0000000123237824 */ /* 0x008fca00008e0602 */
[----:B------:R1:W-:Y:S01]  /*77280*/  STL [R1+0xcd0], R35 ;  /* 0x000cd02301007387 */ /* 0x0003e20000100800 */
[----:B------:R-:W-:-:S03]  /*77290*/  MOV R25, R35 ;  /* 0x0000002300197202 */ /* 0x000fc60000000f00 */
[----:B------:R3:W-:Y:S01]  /*772a0*/  STL [R1+0xd14], R21 ;  /* 0x000d141501007387 */ /* 0x0007e20000100800 */
[----:B------:R-:W-:-:S03]  /*772b0*/  IMAD.X R26, R26, 0x1, R2, P2 ;  /* 0x000000011a1a7824 */ /* 0x000fc600010e0602 */
[----:B------:R-:W4:Y:S04]  /*772c0*/  LDL.LU R34, [R1+0xe54] ;  /* 0x000e540001227983 */ /* 0x000f280000300800 */
[----:B------:R3:W-:Y:S04]  /*772d0*/  STL [R1+0xd10], R26 ;  /* 0x000d101a01007387 */ /* 0x0007e80000100800 */
[----:B-1----:R-:W4:Y:S04]  /*772e0*/  LDL.LU R35, [R1+0xe94] ;  /* 0x000e940001237983 */ /* 0x002f280000300800 */
[----:B------:R-:W4:Y:S04]  /*772f0*/  LDL.LU R36, [R1+0xe50] ;  /* 0x000e500001247983 */ /* 0x000f280000300800 */
[----:B------:R1:W-:Y:S04]  /*77300*/  LDGSTS.E [R22+0x46400], [R24.64], P0 ;  /* 0x4640000018167fae */ /* 0x0003e80008121844 */
[----:B------:R-:W4:Y:S01]  /*77310*/  LDL.LU R39, [R1+0xe90] ;  /* 0x000e900001277983 */ /* 0x000f220000300800 */
[----:B------:R-:W-:Y:S01]  /*77320*/  IADD3 R28, P1, R28, R31, RZ ;  /* 0x0000001f1c1c7210 */ /* 0x000fe20007f3e0ff */
[----:B-1----:R-:W-:-:S02]  /*77330*/  IMAD.MOV.U32 R24, RZ, RZ, R21 ;  /* 0x000000ffff187224 */ /* 0x002fc400078e0015 */
[----:B------:R-:W-:Y:S01]  /*77340*/  IMAD.MOV.U32 R25, RZ, RZ, R26 ;  /* 0x000000ffff197224 */ /* 0x000fe200078e001a */
[----:B---3--:R-:W3:Y:S01]  /*77350*/  LDL.LU R21, [R1+0xed4] ;  /* 0x000ed40001157983 */ /* 0x008ee20000300800 */
[----:B------:R-:W-:-:S03]  /*77360*/  IADD3 R37, P2, R37, R31, RZ ;  /* 0x0000001f25257210 */ /* 0x000fc60007f5e0ff */
[----:B------:R-:W3:Y:S04]  /*77370*/  LDL.LU R26, [R1+0xf14] ;  /* 0x000f1400011a7983 */ /* 0x000ee80000300800 */
[----:B------:R-:W-:Y:S04]  /*77380*/  STL [R1+0xd54], R28 ;  /* 0x000d541c01007387 */ /* 0x000fe80000100800 */
[----:B------:R1:W-:Y:S01]  /*77390*/  LDGSTS.E [R22+0x47400], [R24.64], P0 ;  /* 0x4740000018167fae */ /* 0x0003e20008121844 */
[----:B------:R-:W-:Y:S01]  /*773a0*/  IMAD.X R33, R33, 0x1, R2, P1 ;  /* 0x0000000121217824 */ /* 0x000fe200008e0602 */
[----:B------:R-:W-:-:S04]  /*773b0*/  IADD3.X R42, R42, R2, RZ, P2, !PT ;  /* 0x000000022a2a7210 */ /* 0x000fc800017fe4ff */
[----:B------:R1:W-:Y:S04]  /*773c0*/  STL [R1+0xd50], R33 ;  /* 0x000d502101007387 */ /* 0x0003e80000100800 */
[----:B------:R-:W-:Y:S01]  /*773d0*/  STL [R1+0xd94], R37 ;  /* 0x000d942501007387 */ /* 0x000fe20000100800 */
[----:B-1----:R-:W-:-:S03]  /*773e0*/  IMAD.MOV.U32 R25, RZ, RZ, R33 ;  /* 0x000000ffff197224 */ /* 0x002fc600078e0021 */
[----:B------:R-:W3:Y:S01]  /*773f0*/  LDL.LU R33, [R1+0xed0] ;  /* 0x000ed00001217983 */ /* 0x000ee20000300800 */
[----:B------:R-:W-:-:S03]  /*77400*/  IMAD.MOV.U32 R24, RZ, RZ, R28 ;  /* 0x000000ffff187224 */ /* 0x000fc600078e001c */
[----:B------:R-:W-:Y:S04]  /*77410*/  STL [R1+0xd90], R42 ;  /* 0x000d902a01007387 */ /* 0x000fe80000100800 */
[----:B------:R-:W3:Y:S01]  /*77420*/  LDL.LU R28, [R1+0xf10] ;  /* 0x000f1000011c7983 */ /* 0x000ee20000300800 */
[----:B------:R-:W-:-:S03]  /*77430*/  IADD3 R27, P1, R27, R31, RZ ;  /* 0x0000001f1b1b7210 */ /* 0x000fc60007f3e0ff */
[----:B------:R1:W-:Y:S01]  /*77440*/  LDGSTS.E [R22+0x48400], [R24.64], P0 ;  /* 0x4840000018167fae */ /* 0x0003e20008121844 */
[----:B------:R-:W-:-:S03]  /*77450*/  IADD3 R3, P2, R3, R31, RZ ;  /* 0x0000001f03037210 */ /* 0x000fc60007f5e0ff */
[----:B------:R2:W-:Y:S01]  /*77460*/  STL [R1+0xdd4], R27 ;  /* 0x000dd41b01007387 */ /* 0x0005e20000100800 */
[----:B-1----:R-:W-:Y:S01]  /*77470*/  IMAD.MOV.U32 R24, RZ, RZ, R37 ;  /* 0x000000ffff187224 */ /* 0x002fe200078e0025 */
[----:B------:R-:W-:Y:S01]  /*77480*/  MOV R25, R42 ;  /* 0x0000002a00197202 */ /* 0x000fe20000000f00 */
[----:B--2---:R-:W-:-:S04]  /*77490*/  IMAD.X R30, R30, 0x1, R2, P1 ;  /* 0x000000011e1e7824 */ /* 0x004fc800008e0602 */
[----:B------:R1:W-:Y:S04]  /*774a0*/  LDGSTS.E [R22+0x49400], [R24.64], P0 ;  /* 0x4940000018167fae */ /* 0x0003e80008121844 */
[----:B------:R-:W-:Y:S01]  /*774b0*/  STL [R1+0xdd0], R30 ;  /* 0x000dd01e01007387 */ /* 0x000fe20000100800 */
[----:B------:R-:W-:-:S03]  /*774c0*/  IMAD.X R29, R29, 0x1, R2, P2 ;  /* 0x000000011d1d7824 */ /* 0x000fc600010e0602 */
[----:B------:R-:W-:Y:S01]  /*774d0*/  STL [R1+0xe14], R3 ;  /* 0x000e140301007387 */ /* 0x000fe20000100800 */
[----:B-1----:R-:W-:Y:S01]  /*774e0*/  IMAD.MOV.U32 R24, RZ, RZ, R27 ;  /* 0x000000ffff187224 */ /* 0x002fe200078e001b */
[----:B------:R-:W-:Y:S02]  /*774f0*/  MOV R25, R30 ;  /* 0x0000001e00197202 */ /* 0x000fe40000000f00 */
[----:B------:R-:W3:Y:S04]  /*77500*/  LDL.LU R27, [R1+0xf54] ;  /* 0x000f5400011b7983 */ /* 0x000ee80000300800 */
[----:B------:R1:W-:Y:S04]  /*77510*/  STL [R1+0xe10], R29 ;  /* 0x000e101d01007387 */ /* 0x0003e80000100800 */
[----:B------:R1:W-:Y:S04]  /*77520*/  LDGSTS.E [R22+0x4a400], [R24.64], P0 ;  /* 0x4a40000018167fae */ /* 0x0003e80008121844 */
[----:B------:R-:W3:Y:S01]  /*77530*/  LDL.LU R37, [R1+0xf94] ;  /* 0x000f940001257983 */ /* 0x000ee20000300800 */
[----:B-1----:R-:W-:-:S03]  /*77540*/  IMAD.MOV.U32 R25, RZ, RZ, R29 ;  /* 0x000000ffff197224 */ /* 0x002fc600078e001d */
[----:B------:R-:W3:Y:S04]  /*77550*/  LDL.LU R29, [R1+0xf50] ;  /* 0x000f5000011d7983 */ /* 0x000ee80000300800 */
[----:B------:R-:W3:Y:S01]  /*77560*/  LDL.LU R42, [R1+0xf90] ;  /* 0x000f9000012a7983 */ /* 0x000ee20000300800 */
[----:B------:R-:W-:-:S03]  /*77570*/  IMAD.MOV.U32 R24, RZ, RZ, R3 ;  /* 0x000000ffff187224 */ /* 0x000fc600078e0003 */
[----:B------:R-:W3:Y:S04]  /*77580*/  LDL.LU R30, [R1+0xfd4] ;  /* 0x000fd400011e7983 */ /* 0x000ee80000300800 */
[----:B------:R-:W3:Y:S04]  /*77590*/  LDL.LU R3, [R1+0x1014] ;  /* 0x0010140001037983 */ /* 0x000ee80000300800 */
[----:B------:R1:W-:Y:S01]  /*775a0*/  LDGSTS.E [R22+0x4b400], [R24.64], P0 ;  /* 0x4b40000018167fae */ /* 0x0003e20008121844 */
[----:B----4-:R-:W-:-:S05]  /*775b0*/  IADD3 R34, P1, R34, R31, RZ ;  /* 0x0000001f22227210 */ /* 0x010fca0007f3e0ff */
[----:B------:R-:W-:Y:S01]  /*775c0*/  STL [R1+0xe54], R34 ;  /* 0x000e542201007387 */ /* 0x000fe20000100800 */
[----:B------:R-:W-:Y:S01]  /*775d0*/  IADD3 R35, P2, R35, R31, RZ ;  /* 0x0000001f23237210 */ /* 0x000fe20007f5e0ff */
[----:B------:R-:W-:Y:S02]  /*775e0*/  IMAD.X R36, R36, 0x1, R2, P1 ;  /* 0x0000000124247824 */ /* 0x000fe400008e0602 */
[----:B-1----:R-:W-:Y:S02]  /*775f0*/  IMAD.MOV.U32 R24, RZ, RZ, R34 ;  /* 0x000000ffff187224 */ /* 0x002fe400078e0022 */
[----:B------:R-:W-:Y:S01]  /*77600*/  IMAD.MOV.U32 R25, RZ, RZ, R36 ;  /* 0x000000ffff197224 */ /* 0x000fe200078e0024 */
[----:B------:R1:W-:Y:S01]  /*77610*/  STL [R1+0xe50], R36 ;  /* 0x000e502401007387 */ /* 0x0003e20000100800 */
[----:B------:R-:W-:-:S03]  /*77620*/  IADD3.X R39, R39, R2, RZ, P2, !PT ;  /* 0x0000000227277210 */ /* 0x000fc600017fe4ff */
[----:B------:R-:W-:Y:S04]  /*77630*/  STL [R1+0xe94], R35 ;  /* 0x000e942301007387 */ /* 0x000fe80000100800 */
[----:B------:R4:W-:Y:S04]  /*77640*/  LDGSTS.E [R22+0x4c400], [R24.64], P0 ;  /* 0x4c40000018167fae */ /* 0x0009e80008121844 */
[----:B-1----:R-:W2:Y:S01]  /*77650*/  LDL.LU R36, [R1+0xfd0] ;  /* 0x000fd00001247983 */ /* 0x002ea20000300800 */
[----:B---3--:R-:W-:-:S03]  /*77660*/  IADD3 R21, P1, R21, R31, RZ ;  /* 0x0000001f15157210 */ /* 0x008fc60007f3e0ff */
[----:B------:R-:W-:Y:S01]  /*77670*/  STL [R1+0xe90], R39 ;  /* 0x000e902701007387 */ /* 0x000fe20000100800 */
[----:B------:R-:W-:Y:S01]  /*77680*/  IADD3 R26, P2, R26, R31, RZ ;  /* 0x0000001f1a1a7210 */ /* 0x000fe20007f5e0ff */
[----:B----4-:R-:W-:Y:S01]  /*77690*/  IMAD.MOV.U32 R24, RZ, RZ, R35 ;  /* 0x000000ffff187224 */ /* 0x010fe200078e0023 */
[----:B------:R-:W-:Y:S01]  /*776a0*/  MOV R25, R39 ;  /* 0x0000002700197202 */ /* 0x000fe20000000f00 */
[----:B------:R-:W3:Y:S04]  /*776b0*/  LDL.LU R34, [R1+0x1010] ;  /* 0x0010100001227983 */ /* 0x000ee80000300800 */
[----:B------:R1:W-:Y:S04]  /*776c0*/  STL [R1+0xed4], R21 ;  /* 0x000ed41501007387 */ /* 0x0003e80000100800 */
[----:B------:R4:W-:Y:S01]  /*776d0*/  LDGSTS.E [R22+0x4d400], [R24.64], P0 ;  /* 0x4d40000018167fae */ /* 0x0009e20008121844 */
[----:B------:R-:W-:-:S02]  /*776e0*/  IMAD.X R33, R33, 0x1, R2, P1 ;  /* 0x0000000121217824 */ /* 0x000fc400008e0602 */
[----:B----4-:R-:W-:-:S03]  /*776f0*/  IMAD.MOV.U32 R24, RZ, RZ, R21 ;  /* 0x000000ffff187224 */ /* 0x010fc600078e0015 */
[----:B------:R4:W-:Y:S01]  /*77700*/  STL [R1+0xed0], R33 ;  /* 0x000ed02101007387 */ /* 0x0009e20000100800 */
[----:B------:R-:W-:-:S03]  /*77710*/  IMAD.X R28, R28, 0x1, R2, P2 ;  /* 0x000000011c1c7824 */ /* 0x000fc600010e0602 */
[----:B------:R4:W-:Y:S01]  /*77720*/  STL [R1+0xf14], R26 ;  /* 0x000f141a01007387 */ /* 0x0009e20000100800 */
[----:B------:R-:W-:-:S03]  /*77730*/  MOV R25, R33 ;  /* 0x0000002100197202 */ /* 0x000fc60000000f00 */
[----:B-1----:R-:W3:Y:S04]  /*77740*/  LDL.LU R21, [R1+0x1054] ;  /* 0x0010540001157983 */ /* 0x002ee80000300800 */
[----:B------:R1:W-:Y:S04]  /*77750*/  STL [R1+0xf10], R28 ;  /* 0x000f101c01007387 */ /* 0x0003e80000100800 */
[----:B----4-:R-:W4:Y:S04]  /*77760*/  LDL.LU R33, [R1+0x1094] ;  /* 0x0010940001217983 */ /* 0x010f280000300800 */
[----:B------:R-:W4:Y:S04]  /*77770*/  LDL.LU R35, [R1+0x1050] ;  /* 0x0010500001237983 */ /* 0x000f280000300800 */
[----:B------:R-:W4:Y:S04]  /*77780*/  LDL.LU R39, [R1+0x1090] ;  /* 0x0010900001277983 */ /* 0x000f280000300800 */
[----:B------:R1:W-:Y:S01]  /*77790*/  LDGSTS.E [R22+0x4e400], [R24.64], P0 ;  /* 0x4e40000018167fae */ /* 0x0003e20008121844 */
[----:B------:R-:W-:Y:S01]  /*777a0*/  IADD3 R27, P1, R27, R31, RZ ;  /* 0x0000001f1b1b7210 */ /* 0x000fe20007f3e0ff */
[----:B-1----:R-:W-:-:S02]  /*777b0*/  IMAD.MOV.U32 R24, RZ, RZ, R26 ;  /* 0x000000ffff187224 */ /* 0x002fc400078e001a */
[----:B------:R-:W-:Y:S01]  /*777c0*/  IMAD.MOV.U32 R25, RZ, RZ, R28 ;  /* 0x000000ffff197224 */ /* 0x000fe200078e001c */
[----:B------:R-:W4:Y:S04]  /*777d0*/  LDL.LU R26, [R1+0x10d4] ;  /* 0x0010d400011a7983 */ /* 0x000f280000300800 */
[----:B------:R-:W4:Y:S01]  /*777e0*/  LDL.LU R28, [R1+0x1114] ;  /* 0x00111400011c7983 */ /* 0x000f220000300800 */
[----:B------:R-:W-:-:S03]  /*777f0*/  IADD3 R37, P2, R37, R31, RZ ;  /* 0x0000001f25257210 */ /* 0x000fc60007f5e0ff */
[----:B------:R1:W-:Y:S04]  /*77800*/  STL [R1+0xf54], R27 ;  /* 0x000f541b01007387 */ /* 0x0003e80000100800 */
[----:B------:R1:W-:Y:S01]  /*77810*/  LDGSTS.E [R22+0x4f400], [R24.64], P0 ;  /* 0x4f40000018167fae */ /* 0x0003e20008121844 */
[----:B------:R-:W-:-:S05]  /*77820*/  IMAD.X R29, R29, 0x1, R2, P1 ;  /* 0x000000011d1d7824 */ /* 0x000fca00008e0602 */
[----:B------:R1:W-:Y:S02]  /*77830*/  STL [R1+0xf50], R29 ;  /* 0x000f501d01007387 */ /* 0x0003e40000100800 */
[----:B-1----:R-:W-:Y:S02]  /*77840*/  IMAD.MOV.U32 R24, RZ, RZ, R27 ;  /* 0x000000ffff187224 */ /* 0x002fe400078e001b */
[----:B------:R1:W-:Y:S01]  /*77850*/  STL [R1+0xf94], R37 ;  /* 0x000f942501007387 */ /* 0x0003e20000100800 */
[----:B------:R-:W-:-:S03]  /*77860*/  IADD3.X R42, R42, R2, RZ, P2, !PT ;  /* 0x000000022a2a7210 */ /* 0x000fc600017fe4ff */
[----:B------:R-:W4:Y:S01]  /*77870*/  LDL.LU R27, [R1+0x10d0] ;  /* 0x0010d000011b7983 */ /* 0x000f220000300800 */
[----:B------:R-:W-:-:S03]  /*77880*/  IMAD.MOV.U32 R25, RZ, RZ, R29 ;  /* 0x000000ffff197224 */ /* 0x000fc600078e001d */
[----:B------:R-:W-:Y:S04]  /*77890*/  STL [R1+0xf90], R42 ;  /* 0x000f902a01007387 */ /* 0x000fe80000100800 */
[----:B------:R-:W4:Y:S01]  /*778a0*/  LDL.LU R29, [R1+0x1110] ;  /* 0x00111000011d7983 */ /* 0x000f220000300800 */
        /* <DEDUP_REMOVED lines=8> */
[----:B--2---:R-:W-:-:S05]  /*77930*/  IMAD.X R36, R36, 0x1, R2, P1 ;  /* 0x0000000124247824 */ /* 0x004fca00008e0602 */
[----:B------:R1:W-:Y:S01]  /*77940*/  STL [R1+0xfd0], R36 ;  /* 0x000fd02401007387 */ /* 0x0003e20000100800 */
[----:B------:R-:W-:-:S03]  /*77950*/  MOV R25, R36 ;  /* 0x0000002400197202 */ /* 0x000fc60000000f00 */
[----:B------:R-:W-:Y:S01]  /*77960*/  STL [R1+0x1014], R3 ;  /* 0x0010140301007387 */ /* 0x000fe20000100800 */
[----:B---3--:R-:W-:-:S03]  /*77970*/  IMAD.X R34, R34, 0x1, R2, P2 ;  /* 0x0000000122227824 */ /* 0x008fc600010e0602 */
[----:B------:R-:W2:Y:S04]  /*77980*/  LDL.LU R37, [R1+0x1154] ;  /* 0x0011540001257983 */ /* 0x000ea80000300800 */
[----:B------:R3:W-:Y:S04]  /*77990*/  STL [R1+0x1010], R34 ;  /* 0x0010102201007387 */ /* 0x0007e80000100800 */
[----:B------:R-:W2:Y:S04]  /*779a0*/  LDL.LU R30, [R1+0x1194] ;  /* 0x00119400011e7983 */ /* 0x000ea80000300800 */
[----:B------:R-:W2:Y:S04]  /*779b0*/  LDL.LU R42, [R1+0x1150] ;  /* 0x00115000012a7983 */ /* 0x000ea80000300800 */
[----:B------:R3:W-:Y:S04]  /*779c0*/  LDGSTS.E [R22+0x52400], [R24.64], P0 ;  /* 0x5240000018167fae */ /* 0x0007e80008121844 */
[----:B-1----:R-:W2:Y:S01]  /*779d0*/  LDL.LU R36, [R1+0x1190] ;  /* 0x0011900001247983 */ /* 0x002ea20000300800 */
[----:B------:R-:W-:Y:S01]  /*779e0*/  IADD3 R21, P1, R21, R31, RZ ;  /* 0x0000001f15157210 */ /* 0x000fe20007f3e0ff */
[----:B---3--:R-:W-:-:S02]  /*779f0*/  IMAD.MOV.U32 R24, RZ, RZ, R3 ;  /* 0x000000ffff187224 */ /* 0x008fc400078e0003 */
[----:B------:R-:W-:Y:S02]  /*77a00*/  IMAD.MOV.U32 R25, RZ, RZ, R34 ;  /* 0x000000ffff197224 */ /* 0x000fe400078e0022 */
[----:B------:R-:W3:Y:S01]  /*77a10*/  LDL.LU R34, [R1+0x11d4] ;  /* 0x0011d40001227983 */ /* 0x000ee20000300800 */
[----:B----4-:R-:W-:-:S03]  /*77a20*/  IADD3 R33, P2, R33, R31, RZ ;  /* 0x0000001f21217210 */ /* 0x010fc60007f5e0ff */
[----:B------:R-:W4:Y:S01]  /*77a30*/  LDL.LU R3, [R1+0x1214] ;  /* 0x0012140001037983 */ /* 0x000f220000300800 */
[----:B------:R-:W-:-:S03]  /*77a40*/  IMAD.X R35, R35, 0x1, R2, P1 ;  /* 0x0000000123237824 */ /* 0x000fc600008e0602 */
[----:B------:R-:W-:Y:S04]  /*77a50*/  STL [R1+0x1054], R21 ;  /* 0x0010541501007387 */ /* 0x000fe80000100800 */
[----:B------:R1:W-:Y:S01]  /*77a60*/  LDGSTS.E [R22+0x53400], [R24.64], P0 ;  /* 0x5340000018167fae */ /* 0x0003e20008121844 */
[----:B------:R-:W-:-:S03]  /*77a70*/  IADD3.X R39, R39, R2, RZ, P2, !PT ;  /* 0x0000000227277210 */ /* 0x000fc600017fe4ff */
[----:B------:R1:W-:Y:S04]  /*77a80*/  STL [R1+0x1050], R35 ;  /* 0x0010502301007387 */ /* 0x0003e80000100800 */
[----:B------:R-:W-:Y:S01]  /*77a90*/  STL [R1+0x1094], R33 ;  /* 0x0010942101007387 */ /* 0x000fe20000100800 */
[----:B-1----:R-:W-:-:S03]  /*77aa0*/  IMAD.MOV.U32 R25, RZ, RZ, R35 ;  /* 0x000000ffff197224 */ /* 0x002fc600078e0023 */
[----:B------:R-:W4:Y:S01]  /*77ab0*/  LDL.LU R35, [R1+0x11d0] ;  /* 0x0011d00001237983 */ /* 0x000f220000300800 */
[----:B------:R-:W-:-:S03]  /*77ac0*/  IMAD.MOV.U32 R24, RZ, RZ, R21 ;  /* 0x000000ffff187224 */ /* 0x000fc600078e0015 */
[----:B------:R-:W-:Y:S04]  /*77ad0*/  STL [R1+0x1090], R39 ;  /* 0x0010902701007387 */ /* 0x000fe80000100800 */
[----:B------:R-:W4:Y:S01]  /*77ae0*/  LDL.LU R21, [R1+0x1210] ;  /* 0x0012100001157983 */ /* 0x000f220000300800 */
[----:B------:R-:W-:-:S03]  /*77af0*/  IADD3 R26, P1, R26, R31, RZ ;  /* 0x0000001f1a1a7210 */ /* 0x000fc60007f3e0ff */
[----:B------:R1:W-:Y:S01]  /*77b00*/  LDGSTS.E [R22+0x54400], [R24.64], P0 ;  /* 0x5440000018167fae */ /* 0x0003e20008121844 */
[----:B------:R-:W-:-:S03]  /*77b10*/  IADD3 R28, P2, R28, R31, RZ ;  /* 0x0000001f1c1c7210 */ /* 0x000fc60007f5e0ff */
[----:B------:R-:W-:Y:S01]  /*77b20*/  STL [R1+0x10d4], R26 ;  /* 0x0010d41a01007387 */ /* 0x000fe20000100800 */
[----:B-1----:R-:W-:Y:S01]  /*77b30*/  IMAD.MOV.U32 R24, RZ, RZ, R33 ;  /* 0x000000ffff187224 */ /* 0x002fe200078e0021 */
[----:B------:R-:W-:-:S05]  /*77b40*/  MOV R25, R39 ;  /* 0x0000002700197202 */ /* 0x000fca0000000f00 */
[----:B------:R1:W-:Y:S01]  /*77b50*/  LDGSTS.E [R22+0x55400], [R24.64], P0 ;  /* 0x5540000018167fae */ /* 0x0003e20008121844 */
[----:B------:R-:W-:-:S05]  /*77b60*/  IMAD.X R27, R27, 0x1, R2, P1 ;  /* 0x000000011b1b7824 */ /* 0x000fca00008e0602 */
[----:B------:R1:W-:Y:S02]  /*77b70*/  STL [R1+0x10d0], R27 ;  /* 0x0010d01b01007387 */ /* 0x0003e40000100800 */
[----:B-1----:R-:W-:Y:S01]  /*77b80*/  IMAD.MOV.U32 R24, RZ, RZ, R26 ;  /* 0x000000ffff187224 */ /* 0x002fe200078e001a */
[----:B------:R-:W-:Y:S01]  /*77b90*/  MOV R25, R27 ;  /* 0x0000001b00197202 */ /* 0x000fe20000000f00 */
[----:B------:R-:W-:Y:S01]  /*77ba0*/  STL [R1+0x1114], R28 ;  /* 0x0011141c01007387 */ /* 0x000fe20000100800 */
[----:B------:R-:W-:-:S03]  /*77bb0*/  IMAD.X R29, R29, 0x1, R2, P2 ;  /* 0x000000011d1d7824 */ /* 0x000fc600010e0602 */
[----:B------:R1:W-:Y:S04]  /*77bc0*/  LDGSTS.E [R22+0x56400], [R24.64], P0 ;  /* 0x5640000018167fae */ /* 0x0003e80008121844 */
[----:B------:R-:W4:Y:S04]  /*77bd0*/  LDL.LU.64 R26, [R1+0xa80] ;  /* 0x000a8000011a7983 */ /* 0x000f280000300a00 */
[----:B------:R1:W-:Y:S04]  /*77be0*/  STL [R1+0x1110], R29 ;  /* 0x0011101d01007387 */ /* 0x0003e80000100800 */
[----:B------:R-:W4:Y:S01]  /*77bf0*/  LDL.LU R33, [R1+0x1254] ;  /* 0x0012540001217983 */ /* 0x000f220000300800 */
[----:B-1----:R-:W-:-:S02]  /*77c00*/  IMAD.MOV.U32 R24, RZ, RZ, R28 ;  /* 0x000000ffff187224 */ /* 0x002fc400078e001c */
[----:B------:R-:W-:Y:S02]  /*77c10*/  IMAD.MOV.U32 R25, RZ, RZ, R29 ;  /* 0x000000ffff197224 */ /* 0x000fe400078e001d */
[----:B------:R-:W4:Y:S04]  /*77c20*/  LDL.LU.64 R28, [R1+0xae0] ;  /* 0x000ae000011c7983 */ /* 0x000f280000300a00 */
[----:B------:R-:W4:Y:S04]  /*77c30*/  LDL.LU.64 R46, [R1+0xab0] ;  /* 0x000ab000012e7983 */ /* 0x000f280000300a00 */
[----:B------:R-:W4:Y:S04]  /*77c40*/  LDL.LU R39, [R1+0x1250] ;  /* 0x0012500001277983 */ /* 0x000f280000300800 */
[----:B------:R1:W-:Y:S01]  /*77c50*/  LDGSTS.E [R22+0x57400], [R24.64], P0 ;  /* 0x5740000018167fae */ /* 0x0003e20008121844 */
[----:B--2---:R-:W-:-:S05]  /*77c60*/  IADD3 R37, P1, R37, R31, RZ ;  /* 0x0000001f25257210 */ /* 0x004fca0007f3e0ff */
[----:B-1----:R-:W-:Y:S01]  /*77c70*/  IMAD.MOV.U32 R24, RZ, RZ, R37 ;  /* 0x000000ffff187224 */ /* 0x002fe200078e0025 */
[----:B------:R-:W-:Y:S01]  /*77c80*/  IADD3 R30, P2, R30, R31, RZ ;  /* 0x0000001f1e1e7210 */ /* 0x000fe20007f5e0ff */
[----:B------:R-:W-:-:S04]  /*77c90*/  IMAD.X R42, R42, 0x1, R2, P1 ;  /* 0x000000012a2a7824 */ /* 0x000fc800008e0602 */
[----:B------:R-:W-:Y:S01]  /*77ca0*/  IMAD.MOV.U32 R25, RZ, RZ, R42 ;  /* 0x000000ffff197224 */ /* 0x000fe200078e002a */
[----:B------:R-:W-:Y:S01]  /*77cb0*/  STL [R1+0x1154], R37 ;  /* 0x0011542501007387 */ /* 0x000fe20000100800 */
[----:B------:R-:W-:-:S03]  /*77cc0*/  IADD3.X R36, R36, R2, RZ, P2, !PT ;  /* 0x0000000224247210 */ /* 0x000fc600017fe4ff */
[----:B------:R-:W-:Y:S04]  /*77cd0*/  STL [R1+0x1150], R42 ;  /* 0x0011502a01007387 */ /* 0x000fe80000100800 */
[----:B------:R1:W-:Y:S04]  /*77ce0*/  LDGSTS.E [R22+0x58400], [R24.64], P0 ;  /* 0x5840000018167fae */ /* 0x0003e80008121844 */
[----:B------:R2:W-:Y:S01]  /*77cf0*/  STL [R1+0x1194], R30 ;  /* 0x0011941e01007387 */ /* 0x0005e20000100800 */
[-C--:B---3--:R-:W-:Y:S01]  /*77d00*/  IADD3 R34, P1, R34, R31.reuse, RZ ;  /* 0x0000001f22227210 */ /* 0x088fe20007f3e0ff */
[----:B-1----:R-:W-:Y:S01]  /*77d10*/  IMAD.MOV.U32 R24, RZ, RZ, R30 ;  /* 0x000000ffff187224 */ /* 0x002fe200078e001e */
[----:B------:R-:W-:Y:S01]  /*77d20*/  MOV R25, R36 ;  /* 0x0000002400197202 */ /* 0x000fe20000000f00 */
[----:B------:R-:W-:Y:S01]  /*77d30*/  STL [R1+0x1190], R36 ;  /* 0x0011902401007387 */ /* 0x000fe20000100800 */
[----:B----4-:R-:W-:-:S03]  /*77d40*/  IADD3 R3, P2, R3, R31, RZ ;  /* 0x0000001f03037210 */ /* 0x010fc60007f5e0ff */
[----:B--2---:R-:W2:Y:S04]  /*77d50*/  LDL.LU R30, [R1+0xb58] ;  /* 0x000b5800011e7983 */ /* 0x004ea80000300800 */
[----:B------:R-:W3:Y:S04]  /*77d60*/  LDL.LU R44, [R1+0xb98] ;  /* 0x000b9800012c7983 */ /* 0x000ee80000300800 */
[----:B------:R-:W-:Y:S04]  /*77d70*/  STL [R1+0x11d4], R34 ;  /* 0x0011d42201007387 */ /* 0x000fe80000100800 */
[----:B------:R1:W-:Y:S01]  /*77d80*/  LDGSTS.E [R22+0x59400], [R24.64], P0 ;  /* 0x5940000018167fae */ /* 0x0003e20008121844 */
[----:B------:R-:W-:-:S05]  /*77d90*/  IMAD.X R35, R35, 0x1, R2, P1 ;  /* 0x0000000123237824 */ /* 0x000fca00008e0602 */
[----:B------:R4:W-:Y:S01]  /*77da0*/  STL [R1+0x11d0], R35 ;  /* 0x0011d02301007387 */ /* 0x0009e20000100800 */
[----:B-1----:R-:W-:Y:S01]  /*77db0*/  MOV R25, R35 ;  /* 0x0000002300197202 */ /* 0x002fe20000000f00 */
[----:B------:R-:W-:Y:S02]  /*77dc0*/  IMAD.X R21, R21, 0x1, R2, P2 ;  /* 0x0000000115157824 */ /* 0x000fe400010e0602 */
[----:B------:R-:W-:Y:S04]  /*77dd0*/  STL [R1+0x1214], R3 ;  /* 0x0012140301007387 */ /* 0x000fe80000100800 */
[----:B----4-:R-:W4:Y:S04]  /*77de0*/  LDL.LU R35, [R1+0xb54] ;  /* 0x000b540001237983 */ /* 0x010f280000300800 */
[----:B------:R1:W-:Y:S04]  /*77df0*/  STL [R1+0x1210], R21 ;  /* 0x0012101501007387 */ /* 0x0003e80000100800 */
[----:B------:R-:W4:Y:S01]  /*77e00*/  LDL.LU R45, [R1+0xb94] ;  /* 0x000b9400012d7983 */ /* 0x000f220000300800 */
[----:B------:R-:W-:-:S03]  /*77e10*/  IMAD.MOV.U32 R24, RZ, RZ, R34 ;  /* 0x000000ffff187224 */ /* 0x000fc600078e0022 */
[----:B------:R-:W4:Y:S04]  /*77e20*/  LDL.LU R43, [R1+0xbd4] ;  /* 0x000bd400012b7983 */ /* 0x000f280000300800 */
[----:B------:R1:W-:Y:S04]  /*77e30*/  LDGSTS.E [R22+0x5a400], [R24.64], P0 ;  /* 0x5a40000018167fae */ /* 0x0003e80008121844 */
[----:B------:R-:W4:Y:S04]  /*77e40*/  LDL.LU R36, [R1+0xbdc] ;  /* 0x000bdc0001247983 */ /* 0x000f280000300800 */
[----:B------:R-:W4:Y:S01]  /*77e50*/  LDL.LU R37, [R1+0xc18] ;  /* 0x000c180001257983 */ /* 0x000f220000300800 */
[----:B-1----:R-:W-:-:S03]  /*77e60*/  IMAD.MOV.U32 R25, RZ, RZ, R21 ;  /* 0x000000ffff197224 */ /* 0x002fc600078e0015 */
[----:B------:R-:W4:Y:S01]  /*77e70*/  LDL.LU R34, [R1+0xc1c] ;  /* 0x000c1c0001227983 */ /* 0x000f220000300800 */
[----:B------:R-:W-:-:S05]  /*77e80*/  IMAD.MOV.U32 R24, RZ, RZ, R3 ;  /* 0x000000ffff187224 */ /* 0x000fca00078e0003 */
[----:B------:R1:W-:Y:S01]  /*77e90*/  LDGSTS.E [R22+0x5b400], [R24.64], P0 ;  /* 0x5b40000018167fae */ /* 0x0003e20008121844 */
[----:B------:R-:W-:-:S05]  /*77ea0*/  IADD3 R21, P1, R26, R31, RZ ;  /* 0x0000001f1a157210 */ /* 0x000fca0007f3e0ff */
[----:B------:R-:W-:Y:S01]  /*77eb0*/  IMAD.X R3, R27, 0x1, R2, P1 ;  /* 0x000000011b037824 */ /* 0x000fe200008e0602 */
[-C--:B------:R-:W-:Y:S02]  /*77ec0*/  IADD3 R33, P1, R33, R31.reuse, RZ ;  /* 0x0000001f21217210 */ /* 0x080fe40007f3e0ff */
[----:B------:R-:W-:-:S04]  /*77ed0*/  IADD3 R27, P2, R28, R31, RZ ;  /* 0x0000001f1c1b7210 */ /* 0x000fc80007f5e0ff */
[----:B------:R-:W-:Y:S01]  /*77ee0*/  IADD3.X R26, R29, R2, RZ, P2, !PT ;  /* 0x000000021d1a7210 */ /* 0x000fe200017fe4ff */
[----:B------:R-:W-:Y:S01]  /*77ef0*/  IMAD.X R39, R39, 0x1, R2, P1 ;  /* 0x0000000127277824 */ /* 0x000fe200008e0602 */
[----:B------:R-:W-:Y:S02]  /*77f00*/  IADD3 R29, P1, R46, R31, RZ ;  /* 0x0000001f2e1d7210 */ /* 0x000fe40007f3e0ff */
[----:B------:R-:W-:-:S03]  /*77f10*/  LOP3.LUT R27, R27, R26, RZ, 0x3c, !PT ;  /* 0x0000001a1b1b7212 */ /* 0x000fc600078e3cff */
[----:B------:R-:W-:Y:S01]  /*77f20*/  IMAD.X R28, R47, 0x1, R2, P1 ;  /* 0x000000012f1c7824 */ /* 0x000fe200008e0602 */
[----:B------:R-:W-:-:S04]  /*77f30*/  LOP3.LUT R26, R27, R26, RZ, 0x3c, !PT ;  /* 0x0000001a1b1a7212 */ /* 0x000fc800078e3cff */
[-C--:B------:R-:W-:Y:S01]  /*77f40*/  LOP3.LUT R29, R29, R28.reuse, RZ, 0x3c, !PT ;  /* 0x0000001c1d1d7212 */ /* 0x080fe200078e3cff */
[----:B-1----:R-:W-:Y:S01]  /*77f50*/  IMAD.MOV.U32 R24, RZ, RZ, R33 ;  /* 0x000000ffff187224 */ /* 0x002fe200078e0021 */
[----:B------:R-:W-:Y:S02]  /*77f60*/  MOV R25, R39 ;  /* 0x0000002700197202 */ /* 0x000fe40000000f00 */
[----:B------:R-:W-:Y:S01]  /*77f70*/  LOP3.LUT R28, R29, R28, RZ, 0x3c, !PT ;  /* 0x0000001c1d1c7212 */ /* 0x000fe200078e3cff */
[----:B------:R-:W-:Y:S01]  /*77f80*/  IMAD.MOV.U32 R46, RZ, RZ, R21 ;  /* 0x000000ffff2e7224 */ /* 0x000fe200078e0015 */
[----:B------:R-:W-:Y:S01]  /*77f90*/  LOP3.LUT R27, R27, R26, RZ, 0x3c, !PT ;  /* 0x0000001a1b1b7212 */ /* 0x000fe200078e3cff */
[----:B------:R-:W-:Y:S01]  /*77fa0*/  IMAD.MOV.U32 R47, RZ, RZ, R3 ;  /* 0x000000ffff2f7224 */ /* 0x000fe200078e0003 */
[----:B------:R-:W-:Y:S01]  /*77fb0*/  LOP3.LUT R29, R29, R28, RZ, 0x3c, !PT ;  /* 0x0000001c1d1d7212 */ /* 0x000fe200078e3cff */
[----:B------:R-:W-:Y:S04]  /*77fc0*/  STL [R1+0x1254], R33 ;  /* 0x0012542101007387 */ /* 0x000fe80000100800 */
[----:B------:R-:W-:Y:S04]  /*77fd0*/  STL [R1+0x1250], R39 ;  /* 0x0012502701007387 */ /* 0x000fe80000100800 */
[----:B------:R1:W-:Y:S04]  /*77fe0*/  LDGSTS.E [R22+0x5c400], [R24.64], P0 ;  /* 0x5c40000018167fae */ /* 0x0003e80008121844 */
[----:B------:R-:W-:Y:S04]  /*77ff0*/  STL.64 [R1+0xae0], R26 ;  /* 0x000ae01a01007387 */ /* 0x000fe80000100a00 */
[----:B------:R1:W-:Y:S04]  /*78000*/  LDGSTS.E [R22+0x5d400], [R26.64], P0 ;  /* 0x5d4000001a167fae */ /* 0x0003e80008121844 */
[----:B------:R-:W-:Y:S04]  /*78010*/  STL.64 [R1+0xa80], R46 ;  /* 0x000a802e01007387 */ /* 0x000fe80000100a00 */
[----:B------:R1:W-:Y:S04]  /*78020*/  STL.64 [R1+0xab0], R28 ;  /* 0x000ab01c01007387 */ /* 0x0003e80000100a00 */
[----:B------:R1:W-:Y:S04]  /*78030*/  LDGSTS.E [R22+0x5e400], [R28.64], P0 ;  /* 0x5e4000001c167fae */ /* 0x0003e80008121844 */
[----:B------:R2:W-:Y:S04]  /*78040*/  LDGSTS.E [R22+0x5f400], [R46.64], P0 ;  /* 0x5f4000002e167fae */ /* 0x0005e80008121844 */
[----:B-1----:R-:W4:Y:S04]  /*78050*/  LDL.LU R29, [R1+0xc5c] ;  /* 0x000c5c00011d7983 */ /* 0x002f280000300800 */
[----:B------:R-:W4:Y:S04]  /*78060*/  LDL.LU R39, [R1+0xc9c] ;  /* 0x000c9c0001277983 */ /* 0x000f280000300800 */
[----:B------:R-:W4:Y:S04]  /*78070*/  LDL.LU R33, [R1+0xc58] ;  /* 0x000c580001217983 */ /* 0x000f280000300800 */
[----:B------:R-:W4:Y:S01]  /*78080*/  LDL.LU R42, [R1+0xc98] ;  /* 0x000c9800012a7983 */ /* 0x000f220000300800 */
[----:B--2---:R-:W-:-:S02]  /*78090*/  IADD3 R30, P1, R30, R31, RZ ;  /* 0x0000001f1e1e7210 */ /* 0x004fc40007f3e0ff */
[----:B---3--:R-:W-:-:S03]  /*780a0*/  IADD3 R44, P2, R44, R31, RZ ;  /* 0x0000001f2c2c7210 */ /* 0x008fc60007f5e0ff */
[----:B------:R-:W-:Y:S01]  /*780b0*/  STL [R1+0xb58], R30 ;  /* 0x000b581e01007387 */ /* 0x000fe20000100800 */
[----:B------:R-:W-:Y:S01]  /*780c0*/  IMAD.MOV.U32 R24, RZ, RZ, R30 ;  /* 0x000000ffff187224 */ /* 0x000fe200078e001e */
[----:B----4-:R-:W-:-:S05]  /*780d0*/  IADD3.X R35, R35, R2, RZ, P1, !PT ;  /* 0x0000000223237210 */ /* 0x010fca0000ffe4ff */
[----:B------:R1:W-:Y:S01]  /*780e0*/  STL [R1+0xb54], R35 ;  /* 0x000b542301007387 */ /* 0x0003e20000100800 */
[----:B------:R-:W-:-:S03]  /*780f0*/  IMAD.X R45, R45, 0x1, R2, P2 ;  /* 0x000000012d2d7824 */ /* 0x000fc600010e0602 */
[----:B------:R-:W-:Y:S04]  /*78100*/  STL [R1+0xb98], R44 ;  /* 0x000b982c01007387 */ /* 0x000fe80000100800 */
[----:B------:R-:W2:Y:S01]  /*78110*/  LDL.LU R22, [R1+0xcdc] ;  /* 0x000cdc0001167983 */ /* 0x000ea20000300800 */
[----:B------:R-:W-:-:S03]  /*78120*/  MOV R25, R35 ;  /* 0x0000002300197202 */ /* 0x000fc60000000f00 */
[----:B------:R-:W-:Y:S04]  /*78130*/  STL [R1+0xb94], R45 ;  /* 0x000b942d01007387 */ /* 0x000fe80000100800 */
[----:B------:R-:W3:Y:S04]  /*78140*/  LDL.LU R26, [R1+0xd1c] ;  /* 0x000d1c00011a7983 */ /* 0x000ee80000300800 */
[----:B-1----:R-:W4:Y:S04]  /*78150*/  LDL.LU R35, [R1+0xcd8] ;  /* 0x000cd80001237983 */ /* 0x002f280000300800 */
[----:B------:R-:W4:Y:S01]  /*78160*/  LDL.LU R30, [R1+0xd18] ;  /* 0x000d1800011e7983 */ /* 0x000f220000300800 */
[----:B------:R-:W-:-:S05]  /*78170*/  IMAD.SHL.U32 R49, R49, 0x4, RZ ;  /* 0x0000000431317824 */ /* 0x000fca00078e00ff */
[----:B------:R-:W-:Y:S02]  /*78180*/  LOP3.LUT R46, R49, 0x30, RZ, 0x3c, !PT ;  /* 0x00000030312e7812 */ /* 0x000fe400078e3cff */
[----:B------:R-:W-:-:S03]  /*78190*/  IADD3 R36, P1, R36, R31, RZ ;  /* 0x0000001f24247210 */ /* 0x000fc60007f3e0ff */
[----:B------:R-:W-:Y:S01]  /*781a0*/  IMAD R3, R40, 0x20000, R46 ;  /* 0x0002000028037824 */ /* 0x000fe200078e022e */
[----:B------:R-:W-:Y:S01]  /*781b0*/  IADD3 R34, P2, R34, R31, RZ ;  /* 0x0000001f22227210 */ /* 0x000fe20007f5e0ff */
[----:B------:R-:W-:-:S03]  /*781c0*/  IMAD.X R43, R43, 0x1, R2, P1 ;  /* 0x000000012b2b7824 */ /* 0x000fc600008e0602 */
[----:B------:R1:W-:Y:S01]  /*781d0*/  LDGSTS.E [R3+0x40600], [R24.64], P0 ;  /* 0x4060000018037fae */ /* 0x0003e20008121844 */
[----:B------:R-:W-:-:S03]  /*781e0*/  IADD3.X R37, R37, R2, RZ, P2, !PT ;  /* 0x0000000225257210 */ /* 0x000fc600017fe4ff */
[----:B------:R1:W-:Y:S02]  /*781f0*/  STL [R1+0xbdc], R36 ;  /* 0x000bdc2401007387 */ /* 0x0003e40000100800 */
[----:B-1----:R-:W-:Y:S02]  /*78200*/  IMAD.MOV.U32 R24, RZ, RZ, R44 ;  /* 0x000000ffff187224 */ /* 0x002fe400078e002c */
[----:B------:R-:W-:Y:S01]  /*78210*/  IMAD.MOV.U32 R25, RZ, RZ, R45 ;  /* 0x000000ffff197224 */ /* 0x000fe200078e002d */
[----:B------:R-:W-:Y:S04]  /*78220*/  STL [R1+0xbd4], R43 ;  /* 0x000bd42b01007387 */ /* 0x000fe80000100800 */
[----:B------:R1:W-:Y:S04]  /*78230*/  LDGSTS.E [R3+0x41600], [R24.64], P0 ;  /* 0x4160000018037fae */ /* 0x0003e80008121844 */
[----:B------:R1:W-:Y:S04]  /*78240*/  STL [R1+0xc1c], R34 ;  /* 0x000c1c2201007387 */ /* 0x0003e80000100800 */
[----:B------:R-:W4:Y:S01]  /*78250*/  LDL.LU R28, [R1+0xd5c] ;  /* 0x000d5c00011c7983 */ /* 0x000f220000300800 */
[----:B-1----:R-:W-:-:S02]  /*78260*/  IMAD.MOV.U32 R24, RZ, RZ, R36 ;  /* 0x000000ffff187224 */ /* 0x002fc400078e0024 */
[----:B------:R-:W-:Y:S01]  /*78270*/  IMAD.MOV.U32 R25, RZ, RZ, R43 ;  /* 0x000000ffff197224 */ /* 0x000fe200078e002b */
[----:B------:R1:W-:Y:S04]  /*78280*/  STL [R1+0xc18], R37 ;  /* 0x000c182501007387 */ /* 0x0003e80000100800 */
[----:B------:R-:W4:Y:S04]  /*78290*/  LDL.LU R36, [R1+0xd9c] ;  /* 0x000d9c0001247983 */ /* 0x000f280000300800 */
[----:B------:R1:W-:Y:S02]  /*782a0*/  LDGSTS.E [R3+0x42600], [R24.64], P0 ;  /* 0x4260000018037fae */ /* 0x0003e40008121844 */
[----:B-1----:R-:W-:-:S02]  /*782b0*/  IMAD.MOV.U32 R24, RZ, RZ, R34 ;  /* 0x000000ffff187224 */ /* 0x002fc400078e0022 */
[----:B------:R-:W4:Y:S01]  /*782c0*/  LDL.LU R34, [R1+0xd58] ;  /* 0x000d580001227983 */ /* 0x000f220000300800 */
[----:B------:R-:W-:-:S03]  /*782d0*/  MOV R25, R37 ;  /* 0x0000002500197202 */ /* 0x000fc60000000f00 */
[----:B------:R-:W4:Y:S04]  /*782e0*/  LDL.LU R37, [R1+0xd98] ;  /* 0x000d980001257983 */ /* 0x000f280000300800 */
[----:B------:R-:W4:Y:S04]  /*782f0*/  LDL.LU R27, [R1+0xddc] ;  /* 0x000ddc00011b7983 */ /* 0x000f280000300800 */
[----:B------:R-:W4:Y:S04]  /*78300*/  LDL.LU R21, [R1+0xe1c] ;  /* 0x000e1c0001157983 */ /* 0x000f280000300800 */
[----:B------:R1:W-:Y:S01]  /*78310*/  LDGSTS.E [R3+0x43600], [R24.64], P0 ;  /* 0x4360000018037fae */ /* 0x0003e20008121844 */
[----:B------:R-:W-:-:S02]  /*78320*/  IADD3 R29, P1, R29, R31, RZ ;  /* 0x0000001f1d1d7210 */ /* 0x000fc40007f3e0ff */
[----:B------:R-:W-:-:S03]  /*78330*/  IADD3 R39, P2, R39, R31, RZ ;  /* 0x0000001f27277210 */ /* 0x000fc60007f5e0ff */
[--C-:B------:R-:W-:Y:S01]  /*78340*/  IMAD.X R33, R33, 0x1, R2.reuse, P1 ;  /* 0x0000000121217824 */ /* 0x100fe200008e0602 */
[----:B------:R-:W-:Y:S01]  /*78350*/  STL [R1+0xc5c], R29 ;  /* 0x000c5c1d01007387 */ /* 0x000fe20000100800 */
[----:B------:R-:W-:-:S03]  /*78360*/  IMAD.X R42, R42, 0x1, R2, P2 ;  /* 0x000000012a2a7824 */ /* 0x000fc600010e0602 */
[----:B------:R1:W-:Y:S02]  /*78370*/  STL [R1+0xc58], R33 ;  /* 0x000c582101007387 */ /* 0x0003e40000100800 */
[----:B-1----:R-:W-:Y:S02]  /*78380*/  MOV R25, R33 ;  /* 0x0000002100197202 */ /* 0x002fe40000000f00 */
[----:B------:R-:W-:Y:S01]  /*78390*/  STL [R1+0xc9c], R39 ;  /* 0x000c9c2701007387 */ /* 0x000fe20000100800 */
[----:B------:R-:W-:-:S03]  /*783a0*/  IMAD.MOV.U32 R24, RZ, RZ, R29 ;  /* 0x000000ffff187224 */ /* 0x000fc600078e001d */
[----:B------:R-:W4:Y:S04]  /*783b0*/  LDL.LU R33, [R1+0xdd8] ;  /* 0x000dd80001217983 */ /* 0x000f280000300800 */
[----:B------:R-:W-:Y:S04]  /*783c0*/  STL [R1+0xc98], R42 ;  /* 0x000c982a01007387 */ /* 0x000fe80000100800 */
[----:B------:R-:W4:Y:S04]  /*783d0*/  LDL.LU R29, [R1+0xe18] ;  /* 0x000e1800011d7983 */ /* 0x000f280000300800 */
[----:B------:R1:W-:Y:S02]  /*783e0*/  LDGSTS.E [R3+0x44600], [R24.64], P0 ;  /* 0x4460000018037fae */ /* 0x0003e40008121844 */
[----:B-1----:R-:W-:-:S02]  /*783f0*/  IMAD.MOV.U32 R24, RZ, RZ, R39 ;  /* 0x000000ffff187224 */ /* 0x002fc400078e0027 */
[----:B------:R-:W-:-:S05]  /*78400*/  IMAD.MOV.U32 R25, RZ, RZ, R42 ;  /* 0x000000ffff197224 */ /* 0x000fca00078e002a */
[----:B------:R1:W-:Y:S01]  /*78410*/  LDGSTS.E [R3+0x45600], [R24.64], P0 ;  /* 0x4560000018037fae */ /* 0x0003e20008121844 */
[----:B--2---:R-:W-:-:S05]  /*78420*/  IADD3 R22, P1, R22, R31, RZ ;  /* 0x0000001f16167210 */ /* 0x004fca0007f3e0ff */
[----:B------:R2:W-:Y:S01]  /*78430*/  STL [R1+0xcdc], R22 ;  /* 0x000cdc1601007387 */ /* 0x0005e20000100800 */
[----:B---3--:R-:W-:Y:S01]  /*78440*/  IADD3 R26, P2, R26, R31, RZ ;  /* 0x0000001f1a1a7210 */ /* 0x008fe20007f5e0ff */
[----:B----4-:R-:W-:Y:S02]  /*78450*/  IMAD.X R35, R35, 0x1, R2, P1 ;  /* 0x0000000123237824 */ /* 0x010fe400008e0602 */
[----:B-1----:R-:W-:Y:S01]  /*78460*/  IMAD.MOV.U32 R24, RZ, RZ, R22 ;  /* 0x000000ffff187224 */ /* 0x002fe200078e0016 */
[----:B------:R-:W-:Y:S02]  /*78470*/  IADD3.X R30, R30, R2, RZ, P2, !PT ;  /* 0x000000021e1e7210 */ /* 0x000fe400017fe4ff */
[----:B------:R1:W-:Y:S04]  /*78480*/  STL [R1+0xcd8], R35 ;  /* 0x000cd82301007387 */ /* 0x0003e80000100800 */
[----:B------:R-:W-:Y:S04]  /*78490*/  STL [R1+0xd1c], R26 ;  /* 0x000d1c1a01007387 */ /* 0x000fe80000100800 */
[----:B--2---:R-:W2:Y:S01]  /*784a0*/  LDL.LU R22, [R1+0xe5c] ;  /* 0x000e5c0001167983 */ /* 0x004ea20000300800 */
[----:B------:R-:W-:-:S03]  /*784b0*/  IMAD.MOV.U32 R25, RZ, RZ, R35 ;  /* 0x000000ffff197224 */ /* 0x000fc600078e0023 */
[----:B------:R3:W-:Y:S04]  /*784c0*/  STL [R1+0xd18], R30 ;  /* 0x000d181e01007387 */ /* 0x0007e80000100800 */
[----:B------:R-:W4:Y:S04]  /*784d0*/  LDL.LU R39, [R1+0xe9c] ;  /* 0x000e9c0001277983 */ /* 0x000f280000300800 */
[----:B-1----:R-:W4:Y:S04]  /*784e0*/  LDL.LU R35, [R1+0xe58] ;  /* 0x000e580001237983 */ /* 0x002f280000300800 */
[----:B------:R-:W4:Y:S04]  /*784f0*/  LDL.LU R42, [R1+0xe98] ;  /* 0x000e9800012a7983 */ /* 0x000f280000300800 */
[----:B------:R1:W-:Y:S01]  /*78500*/  LDGSTS.E [R3+0x46600], [R24.64], P0 ;  /* 0x4660000018037fae */ /* 0x0003e20008121844 */
[----:B------:R-:W-:Y:S01]  /*78510*/  IADD3 R28, P1, R28, R31, RZ ;  /* 0x0000001f1c1c7210 */ /* 0x000fe20007f3e0ff */
[----:B-1----:R-:W-:Y:S01]  /*78520*/  IMAD.MOV.U32 R24, RZ, RZ, R26 ;  /* 0x000000ffff187224 */ /* 0x002fe200078e001a */
[----:B------:R-:W-:-:S02]  /*78530*/  MOV R25, R30 ;  /* 0x0000001e00197202 */ /* 0x000fc40000000f00 */
[----:B---3--:R-:W3:Y:S04]  /*78540*/  LDL.LU R30, [R1+0xedc] ;  /* 0x000edc00011e7983 */ /* 0x008ee80000300800 */
[----:B------:R-:W3:Y:S01]  /*78550*/  LDL.LU R26, [R1+0xf1c] ;  /* 0x000f1c00011a7983 */ /* 0x000ee20000300800 */
[----:B------:R-:W-:-:S03]  /*78560*/  IADD3 R36, P2, R36, R31, RZ ;  /* 0x0000001f24247210 */ /* 0x000fc60007f5e0ff */
[----:B------:R-:W-:Y:S04]  /*78570*/  STL [R1+0xd5c], R28 ;  /* 0x000d5c1c01007387 */ /* 0x000fe80000100800 */
[----:B------:R1:W-:Y:S01]  /*78580*/  LDGSTS.E [R3+0x47600], [R24.64], P0 ;  /* 0x4760000018037fae */ /* 0x0003e20008121844 */
[--C-:B------:R-:W-:Y:S02]  /*78590*/  IMAD.X R34, R34, 0x1, R2.reuse, P1 ;  /* 0x0000000122227824 */ /* 0x100fe400008e0602 */
[----:B------:R-:W-:-:S03]  /*785a0*/  IMAD.X R37, R37, 0x1, R2, P2 ;  /* 0x0000000125257824 */ /* 0x000fc600010e0602 */
[----:B------:R1:W-:Y:S02]  /*785b0*/  STL [R1+0xd58], R34 ;  /* 0x000d582201007387 */ /* 0x0003e40000100800 */
[----:B-1----:R-:W-:Y:S01]  /*785c0*/  IMAD.MOV.U32 R24, RZ, RZ, R28 ;  /* 0x000000ffff187224 */ /* 0x002fe200078e001c */
[----:B------:R-:W-:Y:S01]  /*785d0*/  MOV R25, R34 ;  /* 0x0000002200197202 */ /* 0x000fe20000000f00 */
[----:B------:R-:W-:Y:S01]  /*785e0*/  STL [R1+0xd9c], R36 ;  /* 0x000d9c2401007387 */ /* 0x000fe20000100800 */
[----:B------:R-:W-:-:S03]  /*785f0*/  IADD3 R27, P1, R27, R31, RZ ;  /* 0x0000001f1b1b7210 */ /* 0x000fc60007f3e0ff */
[----:B------:R1:W-:Y:S04]  /*78600*/  LDGSTS.E [R3+0x48600], [R24.64], P0 ;  /* 0x4860000018037fae */ /* 0x0003e80008121844 */
[----:B------:R-:W3:Y:S04]  /*78610*/  LDL.LU R34, [R1+0xed8] ;  /* 0x000ed80001227983 */ /* 0x000ee80000300800 */
[----:B------:R-:W-:Y:S04]  /*78620*/  STL [R1+0xd98], R37 ;  /* 0x000d982501007387 */ /* 0x000fe80000100800 */
[----:B------:R-:W3:Y:S01]  /*78630*/  LDL.LU R28, [R1+0xf18] ;  /* 0x000f1800011c7983 */ /* 0x000ee20000300800 */
[----:B-1----:R-:W-:-:S02]  /*78640*/  IMAD.MOV.U32 R24, RZ, RZ, R36 ;  /* 0x000000ffff187224 */ /* 0x002fc400078e0024 */
[----:B------:R-:W-:Y:S01]  /*78650*/  IMAD.MOV.U32 R25, RZ, RZ, R37 ;  /* 0x000000ffff197224 */ /* 0x000fe200078e0025 */
[----:B------:R-:W-:Y:S01]  /*78660*/  IADD3 R21, P2, R21, R31, RZ ;  /* 0x0000001f15157210 */ /* 0x000fe20007f5e0ff */
[----:B------:R1:W-:Y:S04]  /*78670*/  STL [R1+0xddc], R27 ;  /* 0x000ddc1b01007387 */ /* 0x0003e80000100800 */
[----:B------:R1:W-:Y:S01]  /*78680*/  LDGSTS.E [R3+0x49600], [R24.64], P0 ;  /* 0x4960000018037fae */ /* 0x0003e20008121844 */
[----:B------:R-:W-:-:S05]  /*78690*/  IMAD.X R33, R33, 0x1, R2, P1 ;  /* 0x0000000121217824 */ /* 0x000fca00008e0602 */
[----:B------:R-:W-:Y:S01]  /*786a0*/  STL [R1+0xdd8], R33 ;  /* 0x000dd82101007387 */ /* 0x000fe20000100800 */
[----:B-1----:R-:W-:Y:S01]  /*786b0*/  IMAD.MOV.U32 R24, RZ, RZ, R27 ;  /* 0x000000ffff187224 */ /* 0x002fe200078e001b */
[----:B------:R-:W-:Y:S01]  /*786c0*/  IADD3.X R29, R29, R2, RZ, P2, !PT ;  /* 0x000000021d1d7210 */ /* 0x000fe200017fe4ff */
[----:B------:R-:W-:Y:S01]  /*786d0*/  IMAD.MOV.U32 R25, RZ, RZ, R33 ;  /* 0x000000ffff197224 */ /* 0x000fe200078e0021 */
[----:B------:R-:W-:Y:S04]  /*786e0*/  STL [R1+0xe1c], R21 ;  /* 0x000e1c1501007387 */ /* 0x000fe80000100800 */
[----:B------:R-:W3:Y:S04]  /*786f0*/  LDL.LU R27, [R1+0xf5c] ;  /* 0x000f5c00011b7983 */ /* 0x000ee80000300800 */
[----:B------:R1:W-:Y:S04]  /*78700*/  STL [R1+0xe18], R29 ;  /* 0x000e181d01007387 */ /* 0x0003e80000100800 */
[----:B------:R1:W-:Y:S04]  /*78710*/  LDGSTS.E [R3+0x4a600], [R24.64], P0 ;  /* 0x4a60000018037fae */ /* 0x0003e80008121844 */
[----:B------:R-:W3:Y:S01]  /*78720*/  LDL.LU R36, [R1+0xf9c] ;  /* 0x000f9c0001247983 */ /* 0x000ee20000300800 */
[----:B-1----:R-:W-:-:S03]  /*78730*/  MOV R25, R29 ;  /* 0x0000001d00197202 */ /* 0x002fc60000000f00 */
[----:B------:R-:W3:Y:S04]  /*78740*/  LDL.LU R29, [R1+0xf58] ;  /* 0x000f5800011d7983 */ /* 0x000ee80000300800 */
[----:B------:R-:W3:Y:S01]  /*78750*/  LDL.LU R37, [R1+0xf98] ;  /* 0x000f980001257983 */ /* 0x000ee20000300800 */
[----:B------:R-:W-:-:S03]  /*78760*/  IMAD.MOV.U32 R24, RZ, RZ, R21 ;  /* 0x000000ffff187224 */ /* 0x000fc600078e0015 */
[----:B------:R-:W3:Y:S04]  /*78770*/  LDL.LU R33, [R1+0xfdc] ;  /* 0x000fdc0001217983 */ /* 0x000ee80000300800 */
[----:B------:R-:W3:Y:S04]  /*78780*/  LDL.LU R21, [R1+0x101c] ;  /* 0x00101c0001157983 */ /* 0x000ee80000300800 */
[----:B------:R1:W-:Y:S01]  /*78790*/  LDGSTS.E [R3+0x4b600], [R24.64], P0 ;  /* 0x4b60000018037fae */ /* 0x0003e20008121844 */
[----:B--2---:R-:W-:-:S05]  /*787a0*/  IADD3 R22, P1, R22, R31, RZ ;  /* 0x0000001f16167210 */ /* 0x004fca0007f3e0ff */
[----:B------:R-:W-:Y:S01]  /*787b0*/  STL [R1+0xe5c], R22 ;  /* 0x000e5c1601007387 */ /* 0x000fe20000100800 */
[----:B----4-:R-:W-:Y:S01]  /*787c0*/  IADD3 R39, P2, R39, R31, RZ ;  /* 0x0000001f27277210 */ /* 0x010fe20007f5e0ff */
[----:B------:R-:W-:-:S04]  /*787d0*/  IMAD.X R35, R35, 0x1, R2, P1 ;  /* 0x0000000123237824 */ /* 0x000fc800008e0602 */
[----:B------:R-:W-:Y:S01]  /*787e0*/  IMAD.X R42, R42, 0x1, R2, P2 ;  /* 0x000000012a2a7824 */ /* 0x000fe200010e0602 */
[----:B------:R2:W-:Y:S01]  /*787f0*/  STL [R1+0xe58], R35 ;  /* 0x000e582301007387 */ /* 0x0005e20000100800 */
[----:B-1----:R-:W-:-:S03]  /*78800*/  MOV R25, R35 ;  /* 0x0000002300197202 */ /* 0x002fc60000000f00 */
[----:B------:R-:W-:Y:S01]  /*78810*/  STL [R1+0xe9c], R39 ;  /* 0x000e9c2701007387 */ /* 0x000fe20000100800 */
[----:B------:R-:W-:-:S03]  /*78820*/  IMAD.MOV.U32 R24, RZ, RZ, R22 ;  /* 0x000000ffff187224 */ /* 0x000fc600078e0016 */
[----:B--2---:R-:W2:Y:S04]  /*78830*/  LDL.LU R35, [R1+0xfd8] ;  /* 0x000fd80001237983 */ /* 0x004ea80000300800 */
[----:B------:R-:W-:Y:S04]  /*78840*/  STL [R1+0xe98], R42 ;  /* 0x000e982a01007387 */ /* 0x000fe80000100800 */
[----:B------:R-:W4:Y:S01]  /*78850*/  LDL.LU R22, [R1+0x1018] ;  /* 0x0010180001167983 */ /* 0x000f220000300800 */
[----:B---3--:R-:W-:-:S03]  /*78860*/  IADD3 R30, P1, R30, R31, RZ ;  /* 0x0000001f1e1e7210 */ /* 0x008fc60007f3e0ff */
[----:B------:R1:W-:Y:S01]  /*78870*/  LDGSTS.E [R3+0x4c600], [R24.64], P0 ;  /* 0x4c60000018037fae */ /* 0x0003e20008121844 */
[----:B------:R-:W-:-:S03]  /*78880*/  IADD3 R26, P2, R26, R31, RZ ;  /* 0x0000001f1a1a7210 */ /* 0x000fc60007f5e0ff */
[----:B------:R-:W-:Y:S01]  /*78890*/  STL [R1+0xedc], R30 ;  /* 0x000edc1e01007387 */ /* 0x000fe20000100800 */
[----:B-1----:R-:W-:Y:S02]  /*788a0*/  IMAD.MOV.U32 R24, RZ, RZ, R39 ;  /* 0x000000ffff187224 */ /* 0x002fe400078e0027 */
[----:B------:R-:W-:-:S05]  /*788b0*/  IMAD.MOV.U32 R25, RZ, RZ, R42 ;  /* 0x000000ffff197224 */ /* 0x000fca00078e002a */
[----:B------:R1:W-:Y:S01]  /*788c0*/  LDGSTS.E [R3+0x4d600], [R24.64], P0 ;  /* 0x4d60000018037fae */ /* 0x0003e20008121844 */
[----:B------:R-:W-:-:S05]  /*788d0*/  IMAD.X R34, R34, 0x1, R2, P1 ;  /* 0x0000000122227824 */ /* 0x000fca00008e0602 */
[----:B------:R3:W-:Y:S01]  /*788e0*/  STL [R1+0xed8], R34 ;  /* 0x000ed82201007387 */ /* 0x0007e20000100800 */
[----:B------:R-:W-:-:S03]  /*788f0*/  IADD3.X R28, R28, R2, RZ, P2, !PT ;  /* 0x000000021c1c7210 */ /* 0x000fc600017fe4ff */
[----:B------:R3:W-:Y:S04]  /*78900*/  STL [R1+0xf1c], R26 ;  /* 0x000f1c1a01007387 */ /* 0x0007e80000100800 */
[----:B------:R3:W-:Y:S04]  /*78910*/  STL [R1+0xf18], R28 ;  /* 0x000f181c01007387 */ /* 0x0007e80000100800 */
[----:B------:R-:W4:Y:S01]  /*78920*/  LDL.LU R44, [R1+0x1058] ;  /* 0x00105800012c7983 */ /* 0x000f220000300800 */
[----:B-1----:R-:W-:-:S03]  /*78930*/  IMAD.MOV.U32 R24, RZ, RZ, R30 ;  /* 0x000000ffff187224 */ /* 0x002fc600078e001e */
[----:B------:R-:W4:Y:S01]  /*78940*/  LDL.LU R43, [R1+0x105c] ;  /* 0x00105c00012b7983 */ /* 0x000f220000300800 */
[----:B------:R-:W-:-:S03]  /*78950*/  IMAD.MOV.U32 R25, RZ, RZ, R34 ;  /* 0x000000ffff197224 */ /* 0x000fc600078e0022 */
[----:B---3--:R-:W3:Y:S04]  /*78960*/  LDL.LU R34, [R1+0x1098] ;  /* 0x0010980001227983 */ /* 0x008ee80000300800 */
[----:B------:R-:W3:Y:S04]  /*78970*/  LDL.LU R30, [R1+0x109c] ;  /* 0x00109c00011e7983 */ /* 0x000ee80000300800 */
[----:B------:R1:W-:Y:S01]  /*78980*/  LDGSTS.E [R3+0x4e600], [R24.64], P0 ;  /* 0x4e60000018037fae */ /* 0x0003e20008121844 */
[-C--:B------:R-:W-:Y:S01]  /*78990*/  IADD3 R27, P1, R27, R31.reuse, RZ ;  /* 0x0000001f1b1b7210 */ /* 0x080fe20007f3e0ff */
[----:B-1----:R-:W-:Y:S01]  /*789a0*/  IMAD.MOV.U32 R24, RZ, RZ, R26 ;  /* 0x000000ffff187224 */ /* 0x002fe200078e001a */
[----:B------:R-:W-:Y:S01]  /*789b0*/  MOV R25, R28 ;  /* 0x0000001c00197202 */ /* 0x000fe20000000f00 */
[----:B------:R-:W3:Y:S01]  /*789c0*/  LDL.LU R26, [R1+0x10dc] ;  /* 0x0010dc00011a7983 */ /* 0x000ee20000300800 */
[----:B------:R-:W-:-:S03]  /*789d0*/  IADD3 R36, P2, R36, R31, RZ ;  /* 0x0000001f24247210 */ /* 0x000fc60007f5e0ff */
[----:B------:R-:W3:Y:S04]  /*789e0*/  LDL.LU R28, [R1+0x111c] ;  /* 0x00111c00011c7983 */ /* 0x000ee80000300800 */
[----:B------:R1:W-:Y:S04]  /*789f0*/  STL [R1+0xf5c], R27 ;  /* 0x000f5c1b01007387 */ /* 0x0003e80000100800 */
[----:B------:R1:W-:Y:S01]  /*78a00*/  LDGSTS.E [R3+0x4f600], [R24.64], P0 ;  /* 0x4f60000018037fae */ /* 0x0003e20008121844 */
[----:B------:R-:W-:-:S05]  /*78a10*/  IMAD.X R29, R29, 0x1, R2, P1 ;  /* 0x000000011d1d7824 */ /* 0x000fca00008e0602 */
[----:B------:R1:W-:Y:S01]  /*78a20*/  STL [R1+0xf58], R29 ;  /* 0x000f581d01007387 */ /* 0x0003e20000100800 */
[----:B------:R-:W-:-:S03]  /*78a30*/  IMAD.X R37, R37, 0x1, R2, P2 ;  /* 0x0000000125257824 */ /* 0x000fc600010e0602 */
[----:B------:R2:W-:Y:S01]  /*78a40*/  STL [R1+0xf9c], R36 ;  /* 0x000f9c2401007387 */ /* 0x0005e20000100800 */
[----:B-1----:R-:W-:-:S03]  /*78a50*/  IMAD.MOV.U32 R24, RZ, RZ, R27 ;  /* 0x000000ffff187224 */ /* 0x002fc600078e001b */
[----:B------:R-:W3:Y:S01]  /*78a60*/  LDL.LU R27, [R1+0x10d8] ;  /* 0x0010d800011b7983 */ /* 0x000ee20000300800 */
[----:B------:R-:W-:-:S03]  /*78a70*/  MOV R25, R29 ;  /* 0x0000001d00197202 */ /* 0x000fc60000000f00 */
[----:B------:R1:W-:Y:S04]  /*78a80*/  STL [R1+0xf98], R37 ;  /* 0x000f982501007387 */ /* 0x0003e80000100800 */
[----:B------:R-:W3:Y:S01]  /*78a90*/  LDL.LU R29, [R1+0x1118] ;  /* 0x00111800011d7983 */ /* 0x000ee20000300800 */
[-C--:B------:R-:W-:Y:S02]  /*78aa0*/  IADD3 R33, P1, R33, R31.reuse, RZ ;  /* 0x0000001f21217210 */ /* 0x080fe40007f3e0ff */
[----:B------:R-:W-:Y:S01]  /*78ab0*/  IADD3 R21, P2, R21, R31, RZ ;  /* 0x0000001f15157210 */ /* 0x000fe20007f5e0ff */
[----:B------:R1:W-:Y:S04]  /*78ac0*/  LDGSTS.E [R3+0x50600], [R24.64], P0 ;  /* 0x5060000018037fae */ /* 0x0003e80008121844 */
[----:B------:R-:W-:Y:S01]  /*78ad0*/  STL [R1+0xfdc], R33 ;  /* 0x000fdc2101007387 */ /* 0x000fe20000100800 */
[----:B-1----:R-:W-:-:S02]  /*78ae0*/  IMAD.MOV.U32 R24, RZ, RZ, R36 ;  /* 0x000000ffff187224 */ /* 0x002fc400078e0024 */
[----:B------:R-:W-:-:S05]  /*78af0*/  IMAD.MOV.U32 R25, RZ, RZ, R37 ;  /* 0x000000ffff197224 */ /* 0x000fca00078e0025 */
[----:B------:R1:W-:Y:S02]  /*78b00*/  LDGSTS.E [R3+0x51600], [R24.64], P0 ;  /* 0x5160000018037fae */ /* 0x0003e40008121844 */
[----:B-1----:R-:W-:Y:S02]  /*78b10*/  IMAD.MOV.U32 R24, RZ, RZ, R33 ;  /* 0x000000ffff187224 */ /* 0x002fe400078e0021 */
[----:B--2---:R-:W-:-:S05]  /*78b20*/  IMAD.X R35, R35, 0x1, R2, P1 ;  /* 0x0000000123237824 */ /* 0x004fca00008e0602 */
[----:B------:R1:W-:Y:S01]  /*78b30*/  STL [R1+0xfd8], R35 ;  /* 0x000fd82301007387 */ /* 0x0003e20000100800 */
[----:B----4-:R-:W-:-:S03]  /*78b40*/  IADD3.X R22, R22, R2, RZ, P2, !PT ;  /* 0x0000000216167210 */ /* 0x010fc600017fe4ff */
[----:B------:R-:W-:Y:S04]  /*78b50*/  STL [R1+0x101c], R21 ;  /* 0x00101c1501007387 */ /* 0x000fe80000100800 */
[----:B------:R-:W2:Y:S04]  /*78b60*/  LDL.LU R39, [R1+0x115c] ;  /* 0x00115c0001277983 */ /* 0x000ea80000300800 */
[----:B------:R4:W-:Y:S04]  /*78b70*/  STL [R1+0x1018], R22 ;  /* 0x0010181601007387 */ /* 0x0009e80000100800 */
[----:B------:R-:W2:Y:S04]  /*78b80*/  LDL.LU R36, [R1+0x119c] ;  /* 0x00119c0001247983 */ /* 0x000ea80000300800 */
[----:B------:R-:W2:Y:S01]  /*78b90*/  LDL.LU R42, [R1+0x1158] ;  /* 0x00115800012a7983 */ /* 0x000ea20000300800 */
[----:B------:R-:W-:-:S03]  /*78ba0*/  IMAD.MOV.U32 R25, RZ, RZ, R35 ;  /* 0x000000ffff197224 */ /* 0x000fc600078e0023 */
[----:B------:R-:W2:Y:S04]  /*78bb0*/  LDL.LU R37, [R1+0x1198] ;  /* 0x0011980001257983 */ /* 0x000ea80000300800 */
[----:B-1----:R-:W2:Y:S04]  /*78bc0*/  LDL.LU R35, [R1+0x11d8] ;  /* 0x0011d80001237983 */ /* 0x002ea80000300800 */
[----:B------:R-:W2:Y:S04]  /*78bd0*/  LDL.LU R33, [R1+0x11dc] ;  /* 0x0011dc0001217983 */ /* 0x000ea80000300800 */
[----:B------:R1:W-:Y:S02]  /*78be0*/  LDGSTS.E [R3+0x52600], [R24.64], P0 ;  /* 0x5260000018037fae */ /* 0x0003e40008121844 */
[----:B-1----:R-:W-:Y:S01]  /*78bf0*/  MOV R25, R22 ;  /* 0x0000001600197202 */ /* 0x002fe20000000f00 */
[----:B------:R-:W-:Y:S01]  /*78c00*/  IMAD.MOV.U32 R24, RZ, RZ, R21 ;  /* 0x000000ffff187224 */ /* 0x000fe200078e0015 */
[----:B----4-:R-:W4:Y:S04]  /*78c10*/  LDL.LU R22, [R1+0x1218] ;  /* 0x0012180001167983 */ /* 0x010f280000300800 */
[----:B------:R-:W4:Y:S04]  /*78c20*/  LDL.LU R21, [R1+0x121c] ;  /* 0x00121c0001157983 */ /* 0x000f280000300800 */
[----:B------:R1:W-:Y:S01]  /*78c30*/  LDGSTS.E [R3+0x53600], [R24.64], P0 ;  /* 0x5360000018037fae */ /* 0x0003e20008121844 */
[----:B------:R-:W-:-:S05]  /*78c40*/  IADD3 R43, P1, R43, R31, RZ ;  /* 0x0000001f2b2b7210 */ /* 0x000fca0007f3e0ff */
[----:B------:R-:W-:Y:S01]  /*78c50*/  IMAD.X R44, R44, 0x1, R2, P1 ;  /* 0x000000012c2c7824 */ /* 0x000fe200008e0602 */
[----:B---3--:R-:W-:Y:S01]  /*78c60*/  IADD3 R30, P2, R30, R31, RZ ;  /* 0x0000001f1e1e7210 */ /* 0x008fe20007f5e0ff */
[----:B-1----:R-:W-:-:S03]  /*78c70*/  IMAD.MOV.U32 R24, RZ, RZ, R43 ;  /* 0x000000ffff187224 */ /* 0x002fc600078e002b */
[----:B------:R-:W-:Y:S01]  /*78c80*/  MOV R25, R44 ;  /* 0x0000002c00197202 */ /* 0x000fe20000000f00 */
[----:B------:R-:W-:Y:S01]  /*78c90*/  IMAD.X R34, R34, 0x1, R2, P2 ;  /* 0x0000000122227824 */ /* 0x000fe200010e0602 */
[----:B------:R-:W-:Y:S04]  /*78ca0*/  STL [R1+0x105c], R43 ;  /* 0x00105c2b01007387 */ /* 0x000fe80000100800 */
[----:B------:R1:W-:Y:S01]  /*78cb0*/  LDGSTS.E [R3+0x54600], [R24.64], P0 ;  /* 0x5460000018037fae */ /* 0x0003e20008121844 */
[----:B------:R-:W-:-:S03]  /*78cc0*/  IADD3 R26, P1, R26, R31, RZ ;  /* 0x0000001f1a1a7210 */ /* 0x000fc60007f3e0ff */
[----:B------:R-:W-:Y:S01]  /*78cd0*/  STL [R1+0x1058], R44 ;  /* 0x0010582c01007387 */ /* 0x000fe20000100800 */
[----:B-1----:R-:W-:Y:S01]  /*78ce0*/  IMAD.MOV.U32 R24, RZ, RZ, R30 ;  /* 0x000000ffff187224 */ /* 0x002fe200078e001e */
[----:B------:R-:W-:Y:S01]  /*78cf0*/  IADD3 R28, P2, R28, R31, RZ ;  /* 0x0000001f1c1c7210 */ /* 0x000fe20007f5e0ff */
[----:B------:R-:W-:Y:S01]  /*78d00*/  IMAD.MOV.U32 R25, RZ, RZ, R34 ;  /* 0x000000ffff197224 */ /* 0x000fe200078e0022 */
[----:B------:R-:W-:Y:S04]  /*78d10*/  STL [R1+0x109c], R30 ;  /* 0x00109c1e01007387 */ /* 0x000fe80000100800 */
[----:B------:R-:W-:Y:S04]  /*78d20*/  STL [R1+0x1098], R34 ;  /* 0x0010982201007387 */ /* 0x000fe80000100800 */
[----:B------:R-:W-:Y:S04]  /*78d30*/  STL [R1+0x10dc], R26 ;  /* 0x0010dc1a01007387 */ /* 0x000fe80000100800 */
[----:B------:R1:W-:Y:S01]  /*78d40*/  LDGSTS.E [R3+0x55600], [R24.64], P0 ;  /* 0x5560000018037fae */ /* 0x0003e20008121844 */
[----:B------:R-:W-:-:S05]  /*78d50*/  IMAD.X R27, R27, 0x1, R2, P1 ;  /* 0x000000011b1b7824 */ /* 0x000fca00008e0602 */
[----:B------:R3:W-:Y:S01]  /*78d60*/  STL [R1+0x10d8], R27 ;  /* 0x0010d81b01007387 */ /* 0x0007e20000100800 */
[----:B-1----:R-:W-:Y:S01]  /*78d70*/  IMAD.MOV.U32 R24, RZ, RZ, R26 ;  /* 0x000000ffff187224 */ /* 0x002fe200078e001a */
[----:B------:R-:W-:Y:S01]  /*78d80*/  IADD3.X R29, R29, R2, RZ, P2, !PT ;  /* 0x000000021d1d7210 */ /* 0x000fe200017fe4ff */
[----:B------:R-:W-:Y:S01]  /*78d90*/  IMAD.MOV.U32 R25, RZ, RZ, R27 ;  /* 0x000000ffff197224 */ /* 0x000fe200078e001b */
[----:B------:R-:W-:Y:S04]  /*78da0*/  STL [R1+0x111c], R28 ;  /* 0x00111c1c01007387 */ /* 0x000fe80000100800 */
[----:B------:R1:W-:Y:S04]  /*78db0*/  LDGSTS.E [R3+0x56600], [R24.64], P0 ;  /* 0x5660000018037fae */ /* 0x0003e80008121844 */
[----:B---3--:R-:W3:Y:S04]  /*78dc0*/  LDL.LU.64 R26, [R1+0xad8] ;  /* 0x000ad800011a7983 */ /* 0x008ee80000300a00 */
[----:B------:R1:W-:Y:S04]  /*78dd0*/  STL [R1+0x1118], R29 ;  /* 0x0011181d01007387 */ /* 0x0003e80000100800 */
[----:B------:R-:W3:Y:S01]  /*78de0*/  LDL.LU R30, [R1+0x125c] ;  /* 0x00125c00011e7983 */ /* 0x000ee20000300800 */
[----:B-1----:R-:W-:Y:S01]  /*78df0*/  IMAD.MOV.U32 R24, RZ, RZ, R28 ;  /* 0x000000ffff187224 */ /* 0x002fe200078e001c */
[----:B------:R-:W-:-:S02]  /*78e00*/  MOV R25, R29 ;  /* 0x0000001d00197202 */ /* 0x000fc40000000f00 */
[----:B------:R-:W3:Y:S04]  /*78e10*/  LDL.LU.64 R28, [R1+0xaa8] ;  /* 0x000aa800011c7983 */ /* 0x000ee80000300a00 */
[----:B------:R-:W3:Y:S04]  /*78e20*/  LDL.LU.64 R48, [R1+0xa78] ;  /* 0x000a780001307983 */ /* 0x000ee80000300a00 */
[----:B------:R-:W3:Y:S04]  /*78e30*/  LDL.LU R34, [R1+0x1258] ;  /* 0x0012580001227983 */ /* 0x000ee80000300800 */
[----:B------:R1:W-:Y:S01]  /*78e40*/  LDGSTS.E [R3+0x57600], [R24.64], P0 ;  /* 0x5760000018037fae */ /* 0x0003e20008121844 */
[----:B--2---:R-:W-:-:S05]  /*78e50*/  IADD3 R39, P1, R39, R31, RZ ;  /* 0x0000001f27277210 */ /* 0x004fca0007f3e0ff */
[----:B-1----:R-:W-:Y:S01]  /*78e60*/  IMAD.MOV.U32 R24, RZ, RZ, R39 ;  /* 0x000000ffff187224 */ /* 0x002fe200078e0027 */
[----:B------:R-:W-:Y:S01]  /*78e70*/  IADD3 R36, P2, R36, R31, RZ ;  /* 0x0000001f24247210 */ /* 0x000fe20007f5e0ff */
[----:B------:R-:W-:-:S05]  /*78e80*/  IMAD.X R42, R42, 0x1, R2, P1 ;  /* 0x000000012a2a7824 */ /* 0x000fca00008e0602 */
[----:B------:R-:W-:Y:S01]  /*78e90*/  MOV R25, R42 ;  /* 0x0000002a00197202 */ /* 0x000fe20000000f00 */
[----:B------:R-:W-:Y:S01]  /*78ea0*/  IMAD.X R37, R37, 0x1, R2, P2 ;  /* 0x0000000125257824 */ /* 0x000fe200010e0602 */
[----:B------:R-:W-:Y:S04]  /*78eb0*/  STL [R1+0x115c], R39 ;  /* 0x00115c2701007387 */ /* 0x000fe80000100800 */
[----:B------:R1:W-:Y:S01]  /*78ec0*/  LDGSTS.E [R3+0x58600], [R24.64], P0 ;  /* 0x5860000018037fae */ /* 0x0003e20008121844 */
[----:B------:R-:W-:-:S03]  /*78ed0*/  IADD3 R33, P1, R33, R31, RZ ;  /* 0x0000001f21217210 */ /* 0x000fc60007f3e0ff */
[----:B------:R-:W-:Y:S02]  /*78ee0*/  STL [R1+0x1158], R42 ;  /* 0x0011582a01007387 */ /* 0x000fe40000100800 */
[----:B------:R-:W-:Y:S02]  /*78ef0*/  IMAD.X R35, R35, 0x1, R2, P1 ;  /* 0x0000000123237824 */ /* 0x000fe400008e0602 */
[----:B------:R-:W-:Y:S01]  /*78f00*/  STL [R1+0x119c], R36 ;  /* 0x00119c2401007387 */ /* 0x000fe20000100800 */
[----:B-1----:R-:W-:Y:S02]  /*78f10*/  IMAD.MOV.U32 R24, RZ, RZ, R36 ;  /* 0x000000ffff187224 */ /* 0x002fe400078e0024 */
[----:B------:R-:W-:Y:S01]  /*78f20*/  IMAD.MOV.U32 R25, RZ, RZ, R37 ;  /* 0x000000ffff197224 */ /* 0x000fe200078e0025 */
[----:B------:R-:W-:Y:S04]  /*78f30*/  STL [R1+0x1198], R37 ;  /* 0x0011982501007387 */ /* 0x000fe80000100800 */
[----:B------:R1:W-:Y:S01]  /*78f40*/  STL [R1+0x11dc], R33 ;  /* 0x0011dc2101007387 */ /* 0x0003e20000100800 */
[----:B----4-:R-:W-:-:S03]  /*78f50*/  IADD3 R21, P2, R21, R31, RZ ;  /* 0x0000001f15157210 */ /* 0x010fc60007f5e0ff */
[----:B------:R2:W-:Y:S01]  /*78f60*/  LDGSTS.E [R3+0x59600], [R24.64], P0 ;  /* 0x5960000018037fae */ /* 0x0005e20008121844 */
[----:B------:R-:W-:-:S03]  /*78f70*/  IADD3.X R22, R22, R2, RZ, P2, !PT ;  /* 0x0000000216167210 */ /* 0x000fc600017fe4ff */
[----:B------:R-:W-:Y:S04]  /*78f80*/  STL [R1+0x11d8], R35 ;  /* 0x0011d82301007387 */ /* 0x000fe80000100800 */
[----:B------:R-:W-:Y:S01]  /*78f90*/  STL [R1+0x121c], R21 ;  /* 0x00121c1501007387 */ /* 0x000fe20000100800 */
[----:B--2---:R-:W-:-:S03]  /*78fa0*/  IMAD.MOV.U32 R24, RZ, RZ, R33 ;  /* 0x000000ffff187224 */ /* 0x004fc600078e0021 */
[----:B-1----:R-:W2:Y:S04]  /*78fb0*/  LDL.LU R33, [R1+0xb60] ;  /* 0x000b600001217983 */ /* 0x002ea80000300800 */
[----:B------:R3:W-:Y:S04]  /*78fc0*/  STL [R1+0x1218], R22 ;  /* 0x0012181601007387 */ /* 0x0007e80000100800 */
[----:B------:R-:W4:Y:S04]  /*78fd0*/  LDL.LU R44, [R1+0xba0] ;  /* 0x000ba000012c7983 */ /* 0x000f280000300800 */
[----:B------:R-:W4:Y:S04]  /*78fe0*/  LDL.LU R46, [R1+0xb5c] ;  /* 0x000b5c00012e7983 */ /* 0x000f280000300800 */
[----:B------:R-:W4:Y:S04]  /*78ff0*/  LDL.LU R45, [R1+0xb9c] ;  /* 0x000b9c00012d7983 */ /* 0x000f280000300800 */
[----:B------:R-:W4:Y:S04]  /*79000*/  LDL.LU R43, [R1+0xbe0] ;  /* 0x000be000012b7983 */ /* 0x000f280000300800 */
[----:B------:R-:W4:Y:S04]  /*79010*/  LDL.LU R36, [R1+0xbe4] ;  /* 0x000be40001247983 */ /* 0x000f280000300800 */
[----:B------:R-:W4:Y:S04]  /*79020*/  LDL.LU R42, [R1+0xc20] ;  /* 0x000c2000012a7983 */ /* 0x000f280000300800 */
[----:B------:R-:W4:Y:S01]  /*79030*/  LDL.LU R37, [R1+0xc24] ;  /* 0x000c240001257983 */ /* 0x000f220000300800 */
[----:B------:R-:W-:-:S05]  /*79040*/  IMAD.MOV.U32 R25, RZ, RZ, R35 ;  /* 0x000000ffff197224 */ /* 0x000fca00078e0023 */
[----:B------:R1:W-:Y:S02]  /*79050*/  LDGSTS.E [R3+0x5a600], [R24.64], P0 ;  /* 0x5a60000018037fae */ /* 0x0003e40008121844 */
[----:B-1----:R-:W-:Y:S01]  /*79060*/  MOV R25, R22 ;  /* 0x0000001600197202 */ /* 0x002fe20000000f00 */
[----:B------:R-:W-:-:S05]  /*79070*/  IMAD.MOV.U32 R24, RZ, RZ, R21 ;  /* 0x000000ffff187224 */ /* 0x000fca00078e0015 */
[----:B------:R1:W-:Y:S01]  /*79080*/  LDGSTS.E [R3+0x5b600], [R24.64], P0 ;  /* 0x5b60000018037fae */ /* 0x0003e20008121844 */
[----:B---3--:R-:W-:-:S05]  /*79090*/  IADD3 R22, P1, R26, R31, RZ ;  /* 0x0000001f1a167210 */ /* 0x008fca0007f3e0ff */
[----:B------:R-:W-:Y:S01]  /*790a0*/  IMAD.X R21, R27, 0x1, R2, P1 ;  /* 0x000000011b157824 */ /* 0x000fe200008e0602 */
[-C--:B------:R-:W-:Y:S02]  /*790b0*/  IADD3 R30, P1, R30, R31.reuse, RZ ;  /* 0x0000001f1e1e7210 */ /* 0x080fe40007f3e0ff */
[----:B------:R-:W-:-:S05]  /*790c0*/  IADD3 R27, P2, R28, R31, RZ ;  /* 0x0000001f1c1b7210 */ /* 0x000fca0007f5e0ff */
[--C-:B------:R-:W-:Y:S02]  /*790d0*/  IMAD.X R26, R29, 0x1, R2.reuse, P2 ;  /* 0x000000011d1a7824 */ /* 0x100fe400010e0602 */
[----:B------:R-:W-:Y:S01]  /*790e0*/  IMAD.X R34, R34, 0x1, R2, P1 ;  /* 0x0000000122227824 */ /* 0x000fe200008e0602 */
[----:B------:R-:W-:Y:S02]  /*790f0*/  IADD3 R29, P1, R48, R31, RZ ;  /* 0x0000001f301d7210 */ /* 0x000fe40007f3e0ff */
[----:B------:R-:W-:Y:S02]  /*79100*/  LOP3.LUT R27, R27, R26, RZ, 0x3c, !PT ;  /* 0x0000001a1b1b7212 */ /* 0x000fe400078e3cff */
[----:B------:R-:W-:Y:S01]  /*79110*/  IADD3.X R28, R49, R2, RZ, P1, !PT ;  /* 0x00000002311c7210 */ /* 0x000fe20000ffe4ff */
[----:B------:R-:W-:Y:S01]  /*79120*/  STL [R1+0x125c], R30 ;  /* 0x00125c1e01007387 */ /* 0x000fe20000100800 */
[----:B-1----:R-:W-:Y:S02]  /*79130*/  IMAD.MOV.U32 R25, RZ, RZ, R34 ;  /* 0x000000ffff197224 */ /* 0x002fe400078e0022 */
[----:B------:R-:W-:Y:S01]  /*79140*/  LOP3.LUT R29, R29, R28, RZ, 0x3c, !PT ;  /* 0x0000001c1d1d7212 */ /* 0x000fe200078e3cff */
[----:B------:R1:W-:Y:S01]  /*79150*/  STL [R1+0x1258], R34 ;  /* 0x0012582201007387 */ /* 0x0003e20000100800 */
[----:B------:R-:W-:-:S02]  /*79160*/  LOP3.LUT R26, R27, R26, RZ, 0x3c, !PT ;  /* 0x0000001a1b1a7212 */ /* 0x000fc400078e3cff */
[----:B------:R-:W-:Y:S01]  /*79170*/  MOV R35, R21 ;  /* 0x0000001500237202 */ /* 0x000fe20000000f00 */
[----:B------:R-:W-:Y:S01]  /*79180*/  IMAD.MOV.U32 R24, RZ, RZ, R30 ;  /* 0x000000ffff187224 */ /* 0x000fe200078e001e */
[----:B------:R-:W-:Y:S02]  /*79190*/  LOP3.LUT R28, R29, R28, RZ, 0x3c, !PT ;  /* 0x0000001c1d1c7212 */ /* 0x000fe400078e3cff */
[----:B------:R-:W-:Y:S01]  /*791a0*/  LOP3.LUT R27, R27, R26, RZ, 0x3c, !PT ;  /* 0x0000001a1b1b7212 */ /* 0x000fe200078e3cff */
[----:B-1----:R-:W-:Y:S01]  /*791b0*/  IMAD.MOV.U32 R34, RZ, RZ, R22 ;  /* 0x000000ffff227224 */ /* 0x002fe200078e0016 */
[----:B------:R-:W-:Y:S01]  /*791c0*/  LOP3.LUT R29, R29, R28, RZ, 0x3c, !PT ;  /* 0x0000001c1d1d7212 */ /* 0x000fe200078e3cff */
[----:B------:R1:W-:Y:S04]  /*791d0*/  LDGSTS.E [R3+0x5c600], [R24.64], P0 ;  /* 0x5c60000018037fae */ /* 0x0003e80008121844 */
[----:B------:R3:W-:Y:S04]  /*791e0*/  STL.64 [R1+0xad8], R34 ;  /* 0x000ad82201007387 */ /* 0x0007e80000100a00 */
[----:B------:R-:W4:Y:S04]  /*791f0*/  LDL.LU R30, [R1+0xc64] ;  /* 0x000c6400011e7983 */ /* 0x000f280000300800 */
[----:B------:R3:W-:Y:S04]  /*79200*/  LDGSTS.E [R3+0x5d600], [R34.64], P0 ;  /* 0x5d60000022037fae */ /* 0x0007e80008121844 */
[----:B------:R-:W-:Y:S04]  /*79210*/  STL.64 [R1+0xaa8], R26 ;  /* 0x000aa81a01007387 */ /* 0x000fe80000100a00 */
[----:B------:R1:W-:Y:S04]  /*79220*/  LDGSTS.E [R3+0x5e600], [R26.64], P0 ;  /* 0x5e6000001a037fae */ /* 0x0003e80008121844 */
[----:B---3--:R-:W3:Y:S04]  /*79230*/  LDL.LU R34, [R1+0xca4] ;  /* 0x000ca40001227983 */ /* 0x008ee80000300800 */
[----:B------:R-:W-:Y:S04]  /*79240*/  STL.64 [R1+0xa78], R28 ;  /* 0x000a781c01007387 */ /* 0x000fe80000100a00 */
[----:B------:R-:W3:Y:S04]  /*79250*/  LDL.LU R35, [R1+0xc60] ;  /* 0x000c600001237983 */ /* 0x000ee80000300800 */
[----:B------:R-:W3:Y:S04]  /*79260*/  LDL.LU R39, [R1+0xca0] ;  /* 0x000ca00001277983 */ /* 0x000ee80000300800 */
[----:B------:R-:W3:Y:S04]  /*79270*/  LDL.LU R22, [R1+0xce4] ;  /* 0x000ce40001167983 */ /* 0x000ee80000300800 */
[----:B------:R-:W3:Y:S04]  /*79280*/  LDL.LU R21, [R1+0xd24] ;  /* 0x000d240001157983 */ /* 0x000ee80000300800 */
[----:B------:R1:W-:Y:S01]  /*79290*/  LDGSTS.E [R3+0x5f600], [R28.64], P0 ;  /* 0x5f6000001c037fae */ /* 0x0003e20008121844 */
[----:B--2---:R-:W-:-:S05]  /*792a0*/  IADD3 R33, P1, R33, R31, RZ ;  /* 0x0000001f21217210 */ /* 0x004fca0007f3e0ff */
[----:B------:R2:W-:Y:S01]  /*792b0*/  STL [R1+0xb60], R33 ;  /* 0x000b602101007387 */ /* 0x0005e20000100800 */
[-C--:B----4-:R-:W-:Y:S01]  /*792c0*/  IADD3 R44, P2, R44, R31.reuse, RZ ;  /* 0x0000001f2c2c7210 */ /* 0x090fe20007f5e0ff */
[--C-:B------:R-:W-:Y:S02]  /*792d0*/  IMAD.X R46, R46, 0x1, R2.reuse, P1 ;  /* 0x000000012e2e7824 */ /* 0x100fe400008e0602 */
[----:B-1----:R-:W-:Y:S02]  /*792e0*/  IMAD.MOV.U32 R24, RZ, RZ, R33 ;  /* 0x000000ffff187224 */ /* 0x002fe400078e0021 */
[----:B------:R-:W-:Y:S01]  /*792f0*/  IMAD.X R45, R45, 0x1, R2, P2 ;  /* 0x000000012d2d7824 */ /* 0x000fe200010e0602 */
[----:B------:R-:W-:Y:S04]  /*79300*/  STL [R1+0xb5c], R46 ;  /* 0x000b5c2e01007387 */ /* 0x000fe80000100800 */
[----:B------:R-:W-:Y:S01]  /*79310*/  STL [R1+0xba0], R44 ;  /* 0x000ba02c01007387 */ /* 0x000fe20000100800 */
[----:B------:R-:W-:-:S03]  /*79320*/  IADD3 R36, P1, R36, R31, RZ ;  /* 0x0000001f24247210 */ /* 0x000fc60007f3e0ff */
[----:B--2---:R-:W2:Y:S01]  /*79330*/  LDL.LU R33, [R1+0xce0] ;  /* 0x000ce00001217983 */ /* 0x004ea20000300800 */
[----:B------:R-:W-:-:S03]  /*79340*/  MOV R25, R46 ;  /* 0x0000002e00197202 */ /* 0x000fc60000000f00 */
[----:B------:R-:W-:Y:S01]  /*79350*/  STL [R1+0xb9c], R45 ;  /* 0x000b9c2d01007387 */ /* 0x000fe20000100800 */
[----:B------:R-:W-:Y:S01]  /*79360*/  IMAD.X R43, R43, 0x1, R2, P1 ;  /* 0x000000012b2b7824 */ /* 0x000fe200008e0602 */
[----:B------:R-:W-:Y:S02]  /*79370*/  IADD3 R37, P2, R37, R31, RZ ;  /* 0x0000001f25257210 */ /* 0x000fe40007f5e0ff */
[----:B------:R-:W4:Y:S04]  /*79380*/  LDL.LU R26, [R1+0xd20] ;  /* 0x000d2000011a7983 */ /* 0x000f280000300800 */
[----:B------:R1:W-:Y:S01]  /*79390*/  LDGSTS.E [R23+0x40800], [R24.64], P0 ;  /* 0x4080000018177fae */ /* 0x0003e20008121844 */
[----:B------:R-:W-:-:S03]  /*793a0*/  IADD3.X R42, R42, R2, RZ, P2, !PT ;  /* 0x000000022a2a7210 */ /* 0x000fc600017fe4ff */
[----:B------:R1:W-:Y:S04]  /*793b0*/  STL [R1+0xbe4], R36 ;  /* 0x000be42401007387 */ /* 0x0003e80000100800 */
[----:B------:R-:W-:Y:S01]  /*793c0*/  STL [R1+0xbe0], R43 ;  /* 0x000be02b01007387 */ /* 0x000fe20000100800 */
[----:B-1----:R-:W-:Y:S02]  /*793d0*/  IMAD.MOV.U32 R24, RZ, RZ, R44 ;  /* 0x000000ffff187224 */ /* 0x002fe400078e002c */
[----:B------:R-:W-:Y:S01]  /*793e0*/  IMAD.MOV.U32 R25, RZ, RZ, R45 ;  /* 0x000000ffff197224 */ /* 0x000fe200078e002d */
[----:B------:R1:W-:Y:S04]  /*793f0*/  STL [R1+0xc24], R37 ;  /* 0x000c242501007387 */ /* 0x0003e80000100800 */
[----:B------:R-:W4:Y:S04]  /*79400*/  LDL.LU R28, [R1+0xd64] ;  /* 0x000d6400011c7983 */ /* 0x000f280000300800 */
[----:B------:R1:W-:Y:S04]  /*79410*/  LDGSTS.E [R23+0x41800], [R24.64], P0 ;  /* 0x4180000018177fae */ /* 0x0003e80008121844 */
[----:B------:R-:W-:Y:S01]  /*79420*/  STL [R1+0xc20], R42 ;  /* 0x000c202a01007387 */ /* 0x000fe20000100800 */
[----:B-1----:R-:W-:-:S02]  /*79430*/  IMAD.MOV.U32 R24, RZ, RZ, R36 ;  /* 0x000000ffff187224 */ /* 0x002fc400078e0024 */
[----:B------:R-:W-:Y:S01]  /*79440*/  IMAD.MOV.U32 R25, RZ, RZ, R43 ;  /* 0x000000ffff197224 */ /* 0x000fe200078e002b */
[----:B------:R-:W4:Y:S04]  /*79450*/  LDL.LU R36, [R1+0xda4] ;  /* 0x000da40001247983 */ /* 0x000f280000300800 */
[----:B------:R-:W4:Y:S04]  /*79460*/  LDL.LU R29, [R1+0xd60] ;  /* 0x000d6000011d7983 */ /* 0x000f280000300800 */
[----:B------:R1:W-:Y:S02]  /*79470*/  LDGSTS.E [R23+0x42800], [R24.64], P0 ;  /* 0x4280000018177fae */ /* 0x0003e40008121844 */
[----:B-1----:R-:W-:-:S02]  /*79480*/  IMAD.MOV.U32 R24, RZ, RZ, R37 ;  /* 0x000000ffff187224 */ /* 0x002fc400078e0025 */
[----:B------:R-:W4:Y:S01]  /*79490*/  LDL.LU R37, [R1+0xda0] ;  /* 0x000da00001257983 */ /* 0x000f220000300800 */
[----:B------:R-:W-:-:S03]  /*794a0*/  MOV R25, R42 ;  /* 0x0000002a00197202 */ /* 0x000fc60000000f00 */
[----:B------:R-:W4:Y:S04]  /*794b0*/  LDL.LU R27, [R1+0xde4] ;  /* 0x000de400011b7983 */ /* 0x000f280000300800 */
[----:B------:R-:W4:Y:S04]  /*794c0*/  LDL.LU R3, [R1+0xe24] ;  /* 0x000e240001037983 */ /* 0x000f280000300800 */
[----:B------:R1:W-:Y:S01]  /*794d0*/  LDGSTS.E [R23+0x43800], [R24.64], P0 ;  /* 0x4380000018177fae */ /* 0x0003e20008121844 */
[----:B------:R-:W-:-:S05]  /*794e0*/  IADD3 R30, P1, R30, R31, RZ ;  /* 0x0000001f1e1e7210 */ /* 0x000fca0007f3e0ff */
[----:B------:R-:W-:Y:S01]  /*794f0*/  STL [R1+0xc64], R30 ;  /* 0x000c641e01007387 */ /* 0x000fe20000100800 */
[----:B-1----:R-:W-:Y:S01]  /*79500*/  IMAD.MOV.U32 R24, RZ, RZ, R30 ;  /* 0x000000ffff187224 */ /* 0x002fe200078e001e */
[----:B---3--:R-:W-:Y:S01]  /*79510*/  IADD3 R34, P2, R34, R31, RZ ;  /* 0x0000001f22227210 */ /* 0x008fe20007f5e0ff */
[----:B------:R-:W-:-:S04]  /*79520*/  IMAD.X R35, R35, 0x1, R2, P1 ;  /* 0x0000000123237824 */ /* 0x000fc800008e0602 */
[----:B------:R-:W-:Y:S01]  /*79530*/  IMAD.X R39, R39, 0x1, R2, P2 ;  /* 0x0000000127277824 */ /* 0x000fe200010e0602 */
[----:B------:R1:W-:Y:S01]  /*79540*/  STL [R1+0xc60], R35 ;  /* 0x000c602301007387 */ /* 0x0003e20000100800 */
[----:B------:R-:W-:-:S03]  /*79550*/  MOV R25, R35 ;  /* 0x0000002300197202 */ /* 0x000fc60000000f00 */
[----:B------:R-:W-:Y:S01]  /*79560*/  STL [R1+0xca4], R34 ;  /* 0x000ca42201007387 */ /* 0x000fe20000100800 */
[----:B------:R-:W-:-:S03]  /*79570*/  IADD3 R22, P1, R22, R31, RZ ;  /* 0x0000001f16167210 */ /* 0x000fc60007f3e0ff */
[----:B------:R3:W-:Y:S04]  /*79580*/  LDGSTS.E [R23+0x44800], [R24.64], P0 ;  /* 0x4480000018177fae */ /* 0x0007e80008121844 */
[----:B-1----:R-:W4:Y:S04]  /*79590*/  LDL.LU R35, [R1+0xde0] ;  /* 0x000de00001237983 */ /* 0x002f280000300800 */
[----:B------:R-:W-:Y:S04]  /*795a0*/  STL [R1+0xca0], R39 ;  /* 0x000ca02701007387 */ /* 0x000fe80000100800 */
[----:B------:R-:W4:Y:S01]  /*795b0*/  LDL.LU R30, [R1+0xe20] ;  /* 0x000e2000011e7983 */ /* 0x000f220000300800 */
[----:B---3--:R-:W-:Y:S01]  /*795c0*/  IMAD.MOV.U32 R24, RZ, RZ, R34 ;  /* 0x000000ffff187224 */ /* 0x008fe200078e0022 */
[----:B------:R-:W-:Y:S01]  /*795d0*/  IADD3 R21, P2, R21, R31, RZ ;  /* 0x0000001f15157210 */ /* 0x000fe20007f5e0ff */
[----:B------:R-:W-:Y:S01]  /*795e0*/  IMAD.MOV.U32 R25, RZ, RZ, R39 ;  /* 0x000000ffff197224 */ /* 0x000fe200078e0027 */
[----:B------:R1:W-:Y:S04]  /*795f0*/  STL [R1+0xce4], R22 ;  /* 0x000ce41601007387 */ /* 0x0003e80000100800 */
[----:B------:R3:W-:Y:S02]  /*79600*/  LDGSTS.E [R23+0x45800], [R24.64], P0 ;  /* 0x4580000018177fae */ /* 0x0007e40008121844 */
[----:B---3--:R-:W-:-:S02]  /*79610*/  IMAD.MOV.U32 R24, RZ, RZ, R22 ;  /* 0x000000ffff187224 */ /* 0x008fc400078e0016 */
[----:B--2---:R-:W-:-:S05]  /*79620*/  IMAD.X R33, R33, 0x1, R2, P1 ;  /* 0x0000000121217824 */ /* 0x004fca00008e0602 */
[----:B------:R2:W-:Y:S01]  /*79630*/  STL [R1+0xce0], R33 ;  /* 0x000ce02101007387 */ /* 0x0005e20000100800 */
[----:B----4-:R-:W-:-:S03]  /*79640*/  IADD3.X R26, R26, R2, RZ, P2, !PT ;  /* 0x000000021a1a7210 */ /* 0x010fc600017fe4ff */
[----:B------:R3:W-:Y:S04]  /*79650*/  STL [R1+0xd24], R21 ;  /* 0x000d241501007387 */ /* 0x0007e80000100800 */
[----:B-1----:R-:W4:Y:S01]  /*79660*/  LDL.LU R22, [R1+0xe64] ;  /* 0x000e640001167983 */ /* 0x002f220000300800 */
[----:B------:R-:W-:-:S03]  /*79670*/  IMAD.MOV.U32 R25, RZ, RZ, R33 ;  /* 0x000000ffff197224 */ /* 0x000fc600078e0021 */
[----:B------:R1:W-:Y:S04]  /*79680*/  STL [R1+0xd20], R26 ;  /* 0x000d201a01007387 */ /* 0x0003e80000100800 */
[----:B------:R-:W4:Y:S04]  /*79690*/  LDL.LU R34, [R1+0xea4] ;  /* 0x000ea40001227983 */ /* 0x000f280000300800 */
[----:B--2---:R-:W2:Y:S04]  /*796a0*/  LDL.LU R33, [R1+0xe60] ;  /* 0x000e600001217983 */ /* 0x004ea80000300800 */
[----:B------:R1:W-:Y:S01]  /*796b0*/  LDGSTS.E [R23+0x46800], [R24.64], P0 ;  /* 0x4680000018177fae */ /* 0x0003e20008121844 */
[----:B------:R-:W-:-:S03]  /*796c0*/  IADD3 R28, P1, R28, R31, RZ ;  /* 0x0000001f1c1c7210 */ /* 0x000fc60007f3e0ff */
[----:B------:R-:W2:Y:S01]  /*796d0*/  LDL.LU R39, [R1+0xea0] ;  /* 0x000ea00001277983 */ /* 0x000ea20000300800 */
[----:B-1----:R-:W-:Y:S01]  /*796e0*/  IMAD.MOV.U32 R24, RZ, RZ, R21 ;  /* 0x000000ffff187224 */ /* 0x002fe200078e0015 */
[----:B------:R-:W-:Y:S02]  /*796f0*/  MOV R25, R26 ;  /* 0x0000001a00197202 */ /* 0x000fe40000000f00 */
[----:B---3--:R-:W3:Y:S04]  /*79700*/  LDL.LU R21, [R1+0xee4] ;  /* 0x000ee40001157983 */ /* 0x008ee80000300800 */
[----:B------:R-:W3:Y:S01]  /*79710*/  LDL.LU R26, [R1+0xf24] ;  /* 0x000f2400011a7983 */ /* 0x000ee20000300800 */
[----:B------:R-:W-:Y:S01]  /*79720*/  IADD3 R36, P2, R36, R31, RZ ;  /* 0x0000001f24247210 */ /* 0x000fe20007f5e0ff */
[----:B------:R-:W-:-:S02]  /*79730*/  IMAD.X R29, R29, 0x1, R2, P1 ;  /* 0x000000011d1d7824 */ /* 0x000fc400008e0602 */
[----:B------:R-:W-:Y:S04]  /*79740*/  STL [R1+0xd64], R28 ;  /* 0x000d641c01007387 */ /* 0x000fe80000100800 */
[----:B------:R1:W-:Y:S04]  /*79750*/  LDGSTS.E [R23+0x47800], [R24.64], P0 ;  /* 0x4780000018177fae */ /* 0x0003e80008121844 */
[----:B------:R1:W-:Y:S04]  /*79760*/  STL [R1+0xd60], R29 ;  /* 0x000d601d01007387 */ /* 0x0003e80000100800 */
[----:B------:R-:W-:Y:S01]  /*79770*/  STL [R1+0xda4], R36 ;  /* 0x000da42401007387 */ /* 0x000fe20000100800 */
[----:B-1----:R-:W-:Y:S01]  /*79780*/  MOV R25, R29 ;  /* 0x0000001d00197202 */ /* 0x002fe20000000f00 */
[----:B------:R-:W-:-:S02]  /*79790*/  IMAD.X R37, R37, 0x1, R2, P2 ;  /* 0x0000000125257824 */ /* 0x000fc400010e0602 */
[----:B------:R-:W3:Y:S01]  /*797a0*/  LDL.LU R29, [R1+0xee0] ;  /* 0x000ee000011d7983 */ /* 0x000ee20000300800 */
[----:B------:R-:W-:-:S03]  /*797b0*/  IMAD.MOV.U32 R24, RZ, RZ, R28 ;  /* 0x000000ffff187224 */ /* 0x000fc600078e001c */
[----:B------:R-:W-:Y:S04]  /*797c0*/  STL [R1+0xda0], R37 ;  /* 0x000da02501007387 */ /* 0x000fe80000100800 */
[----:B------:R-:W3:Y:S01]  /*797d0*/  LDL.LU R28, [R1+0xf20] ;  /* 0x000f2000011c7983 */ /* 0x000ee20000300800 */
[----:B------:R-:W-:-:S03]  /*797e0*/  IADD3 R27, P1, R27, R31, RZ ;  /* 0x0000001f1b1b7210 */ /* 0x000fc60007f3e0ff */
[----:B------:R1:W-:Y:S01]  /*797f0*/  LDGSTS.E [R23+0x48800], [R24.64], P0 ;  /* 0x4880000018177fae */ /* 0x0003e20008121844 */
[----:B------:R-:W-:-:S03]  /*79800*/  IADD3 R3, P2, R3, R31, RZ ;  /* 0x0000001f03037210 */ /* 0x000fc60007f5e0ff */
[----:B------:R1:W-:Y:S02]  /*79810*/  STL [R1+0xde4], R27 ;  /* 0x000de41b01007387 */ /* 0x0003e40000100800 */
[----:B-1----:R-:W-:Y:S02]  /*79820*/  IMAD.MOV.U32 R24, RZ, RZ, R36 ;  /* 0x000000ffff187224 */ /* 0x002fe400078e0024 */
[----:B------:R-:W-:-:S05]  /*79830*/  IMAD.MOV.U32 R25, RZ, RZ, R37 ;  /* 0x000000ffff197224 */ /* 0x000fca00078e0025 */
[----:B------:R1:W-:Y:S02]  /*79840*/  LDGSTS.E [R23+0x49800], [R24.64], P0 ;  /* 0x4980000018177fae */ /* 0x0003e40008121844 */
[----:B-1----:R-:W-:Y:S02]  /*79850*/  IMAD.MOV.U32 R24, RZ, RZ, R27 ;  /* 0x000000ffff187224 */ /* 0x002fe400078e001b */
[----:B------:R-:W-:-:S05]  /*79860*/  IMAD.X R35, R35, 0x1, R2, P1 ;  /* 0x0000000123237824 */ /* 0x000fca00008e0602 */
[----:B------:R1:W-:Y:S01]  /*79870*/  STL [R1+0xde0], R35 ;  /* 0x000de02301007387 */ /* 0x0003e20000100800 */
[----:B------:R-:W-:-:S03]  /*79880*/  IADD3.X R30, R30, R2, RZ, P2, !PT ;  /* 0x000000021e1e7210 */ /* 0x000fc600017fe4ff */
[----:B------:R-:W-:Y:S01]  /*79890*/  STL [R1+0xe24], R3 ;  /* 0x000e240301007387 */ /* 0x000fe20000100800 */
[----:B------:R-:W-:-:S03]  /*798a0*/  IMAD.MOV.U32 R25, RZ, RZ, R35 ;  /* 0x000000ffff197224 */ /* 0x000fc600078e0023 */
[----:B------:R-:W3:Y:S04]  /*798b0*/  LDL.LU R27, [R1+0xf64] ;  /* 0x000f6400011b7983 */ /* 0x000ee80000300800 */
[----:B------:R1:W-:Y:S04]  /*798c0*/  STL [R1+0xe20], R30 ;  /* 0x000e201e01007387 */ /* 0x0003e80000100800 */
[----:B-1----:R-:W3:Y:S04]  /*798d0*/  LDL.LU R35, [R1+0xfa4] ;  /* 0x000fa40001237983 */ /* 0x002ee80000300800 */
[----:B------:R-:W3:Y:S04]  /*798e0*/  LDL.LU R37, [R1+0xf60] ;  /* 0x000f600001257983 */ /* 0x000ee80000300800 */
[----:B------:R-:W3:Y:S04]  /*798f0*/  LDL.LU R36, [R1+0xfa0] ;  /* 0x000fa00001247983 */ /* 0x000ee80000300800 */
[----:B------:R1:W-:Y:S02]  /*79900*/  LDGSTS.E [R23+0x4a800], [R24.64], P0 ;  /* 0x4a80000018177fae */ /* 0x0003e40008121844 */
[----:B-1----:R-:W-:Y:S01]  /*79910*/  IMAD.MOV.U32 R24, RZ, RZ, R3 ;  /* 0x000000ffff187224 */ /* 0x002fe200078e0003 */
[----:B------:R-:W-:-:S02]  /*79920*/  MOV R25, R30 ;  /* 0x0000001e00197202 */ /* 0x000fc40000000f00 */
[----:B------:R-:W3:Y:S04]  /*79930*/  LDL.LU R30, [R1+0xfe4] ;  /* 0x000fe400011e7983 */ /* 0x000ee80000300800 */
[----:B------:R1:W-:Y:S04]  /*79940*/  LDGSTS.E [R23+0x4b800], [R24.64], P0 ;  /* 0x4b80000018177fae */ /* 0x0003e80008121844 */
[----:B------:R-:W3:Y:S01]  /*79950*/  LDL.LU R3, [R1+0x1024] ;  /* 0x0010240001037983 */ /* 0x000ee20000300800 */
[----:B----4-:R-:W-:-:S05]  /*79960*/  IADD3 R22, P1, R22, R31, RZ ;  /* 0x0000001f16167210 */ /* 0x010fca0007f3e0ff */
[----:B-1----:R-:W-:Y:S01]  /*79970*/  IMAD.MOV.U32 R24, RZ, RZ, R22 ;  /* 0x000000ffff187224 */ /* 0x002fe200078e0016 */
[----:B------:R-:W-:Y:S01]  /*79980*/  IADD3 R34, P2, R34, R31, RZ ;  /* 0x0000001f22227210 */ /* 0x000fe20007f5e0ff */
[--C-:B--2---:R-:W-:Y:S01]  /*79990*/  IMAD.X R33, R33, 0x1, R2.reuse, P1 ;  /* 0x0000000121217824 */ /* 0x104fe200008e0602 */
[----:B------:R-:W-:Y:S04]  /*799a0*/  STL [R1+0xe64], R22 ;  /* 0x000e641601007387 */ /* 0x000fe80000100800 */
[----:B------:R-:W-:Y:S01]  /*799b0*/  MOV R25, R33 ;  /* 0x0000002100197202 */ /* 0x000fe20000000f00 */
[----:B------:R1:W-:Y:S01]  /*799c0*/  STL [R1+0xe60], R33 ;  /* 0x000e602101007387 */ /* 0x0003e20000100800 */
[----:B------:R-:W-:-:S03]  /*799d0*/  IMAD.X R39, R39, 0x1, R2, P2 ;  /* 0x0000000127277824 */ /* 0x000fc600010e0602 */
[----:B------:R-:W-:Y:S04]  /*799e0*/  STL [R1+0xea4], R34 ;  /* 0x000ea42201007387 */ /* 0x000fe80000100800 */
[----:B------:R2:W-:Y:S01]  /*799f0*/  LDGSTS.E [R23+0x4c800], [R24.64], P0 ;  /* 0x4c80000018177fae */ /* 0x0005e20008121844 */
[----:B---3--:R-:W-:-:S03]  /*79a00*/  IADD3 R21, P1, R21, R31, RZ ;  /* 0x0000001f15157210 */ /* 0x008fc60007f3e0ff */
[----:B-1----:R-:W3:Y:S01]  /*79a10*/  LDL.LU R33, [R1+0xfe0] ;  /* 0x000fe00001217983 */ /* 0x002ee20000300800 */
[----:B------:R-:W-:-:S03]  /*79a20*/  IADD3 R26, P2, R26, R31, RZ ;  /* 0x0000001f1a1a7210 */ /* 0x000fc60007f5e0ff */
[----:B------:R-:W-:Y:S01]  /*79a30*/  STL [R1+0xea0], R39 ;  /* 0x000ea02701007387 */ /* 0x000fe20000100800 */
[----:B--2---:R-:W-:-:S03]  /*79a40*/  IMAD.MOV.U32 R24, RZ, RZ, R34 ;  /* 0x000000ffff187224 */ /* 0x004fc600078e0022 */
[----:B------:R-:W2:Y:S01]  /*79a50*/  LDL.LU R22, [R1+0x1020] ;  /* 0x0010200001167983 */ /* 0x000ea20000300800 */
[----:B------:R-:W-:-:S03]  /*79a60*/  IMAD.MOV.U32 R25, RZ, RZ, R39 ;  /* 0x000000ffff197224 */ /* 0x000fc600078e0027 */
[----:B------:R1:W-:Y:S04]  /*79a70*/  STL [R1+0xee4], R21 ;  /* 0x000ee41501007387 */ /* 0x0003e80000100800 */
[----:B------:R4:W-:Y:S01]  /*79a80*/  LDGSTS.E [R23+0x4d800], [R24.64], P0 ;  /* 0x4d80000018177fae */ /* 0x0009e20008121844 */
[----:B------:R-:W-:Y:S02]  /*79a90*/  IMAD.X R29, R29, 0x1, R2, P1 ;  /* 0x000000011d1d7824 */ /* 0x000fe400008e0602 */
[----:B----4-:R-:W-:Y:S02]  /*79aa0*/  IMAD.MOV.U32 R24, RZ, RZ, R21 ;  /* 0x000000ffff187224 */ /* 0x010fe400078e0015 */
[----:B------:R-:W-:Y:S01]  /*79ab0*/  IMAD.MOV.U32 R25, RZ, RZ, R29 ;  /* 0x000000ffff197224 */ /* 0x000fe200078e001d */
[----:B------:R4:W-:Y:S01]  /*79ac0*/  STL [R1+0xee0], R29 ;  /* 0x000ee01d01007387 */ /* 0x0009e20000100800 */
[----:B------:R-:W-:-:S03]  /*79ad0*/  IADD3.X R28, R28, R2, RZ, P2, !PT ;  /* 0x000000021c1c7210 */ /* 0x000fc600017fe4ff */
[----:B------:R-:W-:Y:S04]  /*79ae0*/  STL [R1+0xf24], R26 ;  /* 0x000f241a01007387 */ /* 0x000fe80000100800 */
[----:B-1----:R-:W2:Y:S04]  /*79af0*/  LDL.LU R21, [R1+0x1064] ;  /* 0x0010640001157983 */ /* 0x002ea80000300800 */
[----:B------:R1:W-:Y:S04]  /*79b00*/  STL [R1+0xf20], R28 ;  /* 0x000f201c01007387 */ /* 0x0003e80000100800 */
[----:B------:R1:W-:Y:S04]  /*79b10*/  LDGSTS.E [R23+0x4e800], [R24.64], P0 ;  /* 0x4e80000018177fae */ /* 0x0003e80008121844 */
[----:B----4-:R-:W4:Y:S01]  /*79b20*/  LDL.LU R29, [R1+0x10a4] ;  /* 0x0010a400011d7983 */ /* 0x010f220000300800 */
[----:B-1----:R-:W-:-:S03]  /*79b30*/  MOV R25, R28 ;  /* 0x0000001c00197202 */ /* 0x002fc60000000f00 */
[----:B------:R-:W4:Y:S04]  /*79b40*/  LDL.LU R28, [R1+0x1060] ;  /* 0x00106000011c7983 */ /* 0x000f280000300800 */
[----:B------:R-:W4:Y:S01]  /*79b50*/  LDL.LU R39, [R1+0x10a0] ;  /* 0x0010a00001277983 */ /* 0x000f220000300800 */
[----:B------:R-:W-:-:S03]  /*79b60*/  IMAD.MOV.U32 R24, RZ, RZ, R26 ;  /* 0x000000ffff187224 */ /* 0x000fc600078e001a */
[----:B------:R-:W4:Y:S04]  /*79b70*/  LDL.LU R26, [R1+0x10e4] ;  /* 0x0010e400011a7983 */ /* 0x000f280000300800 */
[----:B------:R-:W4:Y:S04]  /*79b80*/  LDL.LU R34, [R1+0x1124] ;  /* 0x0011240001227983 */ /* 0x000f280000300800 */
[----:B------:R1:W-:Y:S01]  /*79b90*/  LDGSTS.E [R23+0x4f800], [R24.64], P0 ;  /* 0x4f80000018177fae */ /* 0x0003e20008121844 */
[----:B------:R-:W-:-:S05]  /*79ba0*/  IADD3 R27, P1, R27, R31, RZ ;  /* 0x0000001f1b1b7210 */ /* 0x000fca0007f3e0ff */
[----:B------:R1:W-:Y:S01]  /*79bb0*/  STL [R1+0xf64], R27 ;  /* 0x000f641b01007387 */ /* 0x0003e20000100800 */
[----:B------:R-:W-:Y:S01]  /*79bc0*/  IADD3 R35, P2, R35, R31, RZ ;  /* 0x0000001f23237210 */ /* 0x000fe20007f5e0ff */
[----:B------:R-:W-:Y:S02]  /*79bd0*/  IMAD.X R37, R37, 0x1, R2, P1 ;  /* 0x0000000125257824 */ /* 0x000fe400008e0602 */
[----:B-1----:R-:W-:-:S03]  /*79be0*/  IMAD.MOV.U32 R24, RZ, RZ, R27 ;  /* 0x000000ffff187224 */ /* 0x002fc600078e001b */
[----:B------:R1:W-:Y:S01]  /*79bf0*/  STL [R1+0xf60], R37 ;  /* 0x000f602501007387 */ /* 0x0003e20000100800 */
[----:B------:R-:W-:-:S03]  /*79c00*/  IMAD.X R36, R36, 0x1, R2, P2 ;  /* 0x0000000124247824 */ /* 0x000fc600010e0602 */
[----:B------:R1:W-:Y:S04]  /*79c10*/  STL [R1+0xfa4], R35 ;  /* 0x000fa42301007387 */ /* 0x0003e80000100800 */
[----:B------:R-:W4:Y:S01]  /*79c20*/  LDL.LU R27, [R1+0x10e0] ;  /* 0x0010e000011b7983 */ /* 0x000f220000300800 */
[----:B------:R-:W-:-:S03]  /*79c30*/  MOV R25, R37 ;  /* 0x0000002500197202 */ /* 0x000fc60000000f00 */
[----:B------:R-:W-:Y:S04]  /*79c40*/  STL [R1+0xfa0], R36 ;  /* 0x000fa02401007387 */ /* 0x000fe80000100800 */
[----:B-1----:R-:W4:Y:S01]  /*79c50*/  LDL.LU R37, [R1+0x1120] ;  /* 0x0011200001257983 */ /* 0x002f220000300800 */
[----:B------:R-:W-:-:S03]  /*79c60*/  IADD3 R30, P1, R30, R31, RZ ;  /* 0x0000001f1e1e7210 */ /* 0x000fc60007f3e0ff */
[----:B------:R1:W-:Y:S01]  /*79c70*/  LDGSTS.E [R23+0x50800], [R24.64], P0 ;  /* 0x5080000018177fae */ /* 0x0003e20008121844 */
[----:B------:R-:W-:-:S03]  /*79c80*/  IADD3 R3, P2, R3, R31, RZ ;  /* 0x0000001f03037210 */ /* 0x000fc60007f5e0ff */
[----:B------:R2:W-:Y:S01]  /*79c90*/  STL [R1+0xfe4], R30 ;  /* 0x000fe41e01007387 */ /* 0x0005e20000100800 */
[----:B-1----:R-:W-:Y:S02]  /*79ca0*/  IMAD.MOV.U32 R24, RZ, RZ, R35 ;  /* 0x000000ffff187224 */ /* 0x002fe400078e0023 */
[----:B------:R-:W-:-:S05]  /*79cb0*/  IMAD.MOV.U32 R25, RZ, RZ, R36 ;  /* 0x000000ffff197224 */ /* 0x000fca00078e0024 */
[----:B------:R1:W-:Y:S02]  /*79cc0*/  LDGSTS.E [R23+0x51800], [R24.64], P0 ;  /* 0x5180000018177fae */ /* 0x0003e40008121844 */
[----:B-1----:R-:W-:Y:S02]  /*79cd0*/  IMAD.MOV.U32 R24, RZ, RZ, R30 ;  /* 0x000000ffff187224 */ /* 0x002fe400078e001e */
[----:B---3--:R-:W-:-:S05]  /*79ce0*/  IMAD.X R33, R33, 0x1, R2, P1 ;  /* 0x0000000121217824 */ /* 0x008fca00008e0602 */
[----:B------:R1:W-:Y:S01]  /*79cf0*/  STL [R1+0xfe0], R33 ;  /* 0x000fe02101007387 */ /* 0x0003e20000100800 */
[----:B--2---:R-:W-:-:S03]  /*79d00*/  IADD3.X R22, R22, R2, RZ, P2, !PT ;  /* 0x0000000216167210 */ /* 0x004fc600017fe4ff */
[----:B------:R-:W-:Y:S01]  /*79d10*/  STL [R1+0x1024], R3 ;  /* 0x0010240301007387 */ /* 0x000fe20000100800 */
[----:B------:R-:W-:-:S03]  /*79d20*/  IMAD.MOV.U32 R25, RZ, RZ, R33 ;  /* 0x000000ffff197224 */ /* 0x000fc600078e0021 */
[----:B------:R-:W2:Y:S04]  /*79d30*/  LDL.LU R35, [R1+0x1164] ;  /* 0x0011640001237983 */ /* 0x000ea80000300800 */
[----:B------:R3:W-:Y:S04]  /*79d40*/  STL [R1+0x1020], R22 ;  /* 0x0010201601007387 */ /* 0x0007e80000100800 */
[----:B------:R-:W2:Y:S04]  /*79d50*/  LDL.LU R30, [R1+0x11a4] ;  /* 0x0011a400011e7983 */ /* 0x000ea80000300800 */
[----:B------:R-:W2:Y:S04]  /*79d60*/  LDL.LU R36, [R1+0x1160] ;  /* 0x0011600001247983 */ /* 0x000ea80000300800 */
[----:B------:R3:W-:Y:S04]  /*79d70*/  LDGSTS.E [R23+0x52800], [R24.64], P0 ;  /* 0x5280000018177fae */ /* 0x0007e80008121844 */
[----:B-1----:R-:W2:Y:S01]  /*79d80*/  LDL.LU R33, [R1+0x11a0] ;  /* 0x0011a00001217983 */ /* 0x002ea20000300800 */
[----:B------:R-:W-:Y:S01]  /*79d90*/  IADD3 R21, P1, R21, R31, RZ ;  /* 0x0000001f15157210 */ /* 0x000fe20007f3e0ff */
[----:B---3--:R-:W-:Y:S01]  /*79da0*/  IMAD.MOV.U32 R24, RZ, RZ, R3 ;  /* 0x000000ffff187224 */ /* 0x008fe200078e0003 */
[----:B------:R-:W-:-:S02]  /*79db0*/  MOV R25, R22 ;  /* 0x0000001600197202 */ /* 0x000fc40000000f00 */
[----:B------:R-:W3:Y:S04]  /*79dc0*/  LDL.LU R22, [R1+0x11e4] ;  /* 0x0011e40001167983 */ /* 0x000ee80000300800 */
[----:B------:R-:W3:Y:S01]  /*79dd0*/  LDL.LU R3, [R1+0x1224] ;  /* 0x0012240001037983 */ /* 0x000ee20000300800 */
[----:B----4-:R-:W-:-:S03]  /*79de0*/  IADD3 R29, P2, R29, R31, RZ ;  /* 0x0000001f1d1d7210 */ /* 0x010fc60007f5e0ff */
[----:B------:R-:W-:Y:S04]  /*79df0*/  STL [R1+0x1064], R21 ;  /* 0x0010641501007387 */ /* 0x000fe80000100800 */
[----:B------:R1:W-:Y:S01]  /*79e00*/  LDGSTS.E [R23+0x53800], [R24.64], P0 ;  /* 0x5380000018177fae */ /* 0x0003e20008121844 */
[----:B------:R-:W-:-:S05]  /*79e10*/  IMAD.X R28, R28, 0x1, R2, P1 ;  /* 0x000000011c1c7824 */ /* 0x000fca00008e0602 */
[----:B------:R4:W-:Y:S01]  /*79e20*/  STL [R1+0x1060], R28 ;  /* 0x0010601c01007387 */ /* 0x0009e20000100800 */
[----:B------:R-:W-:Y:S01]  /*79e30*/  IMAD.X R39, R39, 0x1, R2, P2 ;  /* 0x0000000127277824 */ /* 0x000fe200010e0602 */
[----:B-1----:R-:W-:Y:S02]  /*79e40*/  MOV R25, R28 ;  /* 0x0000001c00197202 */ /* 0x002fe40000000f00 */
[----:B------:R-:W-:Y:S01]  /*79e50*/  STL [R1+0x10a4], R29 ;  /* 0x0010a41d01007387 */ /* 0x000fe20000100800 */
[----:B------:R-:W-:-:S03]  /*79e60*/  IMAD.MOV.U32 R24, RZ, RZ, R21 ;  /* 0x000000ffff187224 */ /* 0x000fc600078e0015 */
[----:B----4-:R-:W4:Y:S04]  /*79e70*/  LDL.LU R28, [R1+0x11e0] ;  /* 0x0011e000011c7983 */ /* 0x010f280000300800 */
[----:B------:R-:W-:Y:S04]  /*79e80*/  STL [R1+0x10a0], R39 ;  /* 0x0010a02701007387 */ /* 0x000fe80000100800 */
[----:B------:R-:W4:Y:S01]  /*79e90*/  LDL.LU R21, [R1+0x1220] ;  /* 0x0012200001157983 */ /* 0x000f220000300800 */
[----:B------:R-:W-:-:S03]  /*79ea0*/  IADD3 R26, P1, R26, R31, RZ ;  /* 0x0000001f1a1a7210 */ /* 0x000fc60007f3e0ff */
[----:B------:R1:W-:Y:S01]  /*79eb0*/  LDGSTS.E [R23+0x54800], [R24.64], P0 ;  /* 0x5480000018177fae */ /* 0x0003e20008121844 */
[----:B------:R-:W-:-:S03]  /*79ec0*/  IADD3 R34, P2, R34, R31, RZ ;  /* 0x0000001f22227210 */ /* 0x000fc60007f5e0ff */
[----:B------:R-:W-:Y:S01]  /*79ed0*/  STL [R1+0x10e4], R26 ;  /* 0x0010e41a01007387 */ /* 0x000fe20000100800 */
[----:B-1----:R-:W-:Y:S02]  /*79ee0*/  IMAD.MOV.U32 R24, RZ, RZ, R29 ;  /* 0x000000ffff187224 */ /* 0x002fe400078e001d */
[----:B------:R-:W-:-:S05]  /*79ef0*/  IMAD.MOV.U32 R25, RZ, RZ, R39 ;  /* 0x000000ffff197224 */ /* 0x000fca00078e0027 */
[----:B------:R1:W-:Y:S02]  /*79f00*/  LDGSTS.E [R23+0x55800], [R24.64], P0 ;  /* 0x5580000018177fae */ /* 0x0003e40008121844 */
[----:B-1----:R-:W-:Y:S02]  /*79f10*/  IMAD.MOV.U32 R24, RZ, RZ, R26 ;  /* 0x000000ffff187224 */ /* 0x002fe400078e001a */
[----:B------:R-:W-:-:S04]  /*79f20*/  IMAD.X R27, R27, 0x1, R2, P1 ;  /* 0x000000011b1b7824 */ /* 0x000fc800008e0602 */
[----:B------:R-:W-:Y:S01]  /*79f30*/  IMAD.MOV.U32 R25, RZ, RZ, R27 ;  /* 0x000000ffff197224 */ /* 0x000fe200078e001b */
[----:B------:R1:W-:Y:S01]  /*79f40*/  STL [R1+0x10e0], R27 ;  /* 0x0010e01b01007387 */ /* 0x0003e20000100800 */
[----:B------:R-:W-:-:S03]  /*79f50*/  IADD3.X R37, R37, R2, RZ, P2, !PT ;  /* 0x0000000225257210 */ /* 0x000fc600017fe4ff */
[----:B------:R1:W-:Y:S04]  /*79f60*/  STL [R1+0x1124], R34 ;  /* 0x0011242201007387 */ /* 0x0003e80000100800 */
[----:B------:R1:W-:Y:S04]  /*79f70*/  LDGSTS.E [R23+0x56800], [R24.64], P0 ;  /* 0x5680000018177fae */ /* 0x0003e80008121844 */
[----:B-1----:R-:W4:Y:S04]  /*79f80*/  LDL.LU.64 R26, [R1+0xad0] ;  /* 0x000ad000011a7983 */ /* 0x002f280000300a00 */
[----:B------:R-:W-:Y:S04]  /*79f90*/  STL [R1+0x1120], R37 ;  /* 0x0011202501007387 */ /* 0x000fe80000100800 */
[----:B------:R-:W4:Y:S01]  /*79fa0*/  LDL.LU R29, [R1+0x1264] ;  /* 0x00126400011d7983 */ /* 0x000f220000300800 */
[----:B------:R-:W-:-:S03]  /*79fb0*/  IMAD.MOV.U32 R24, RZ, RZ, R34 ;  /* 0x000000ffff187224 */ /* 0x000fc600078e0022 */
[----:B------:R-:W4:Y:S04]  /*79fc0*/  LDL.LU.64 R48, [R1+0xaa0] ;  /* 0x000aa00001307983 */ /* 0x000f280000300a00 */
[----:B------:R-:W4:Y:S04]  /*79fd0*/  LDL.LU.64 R46, [R1+0xa70] ;  /* 0x000a7000012e7983 */ /* 0x000f280000300a00 */
[----:B------:R-:W4:Y:S01]  /*79fe0*/  LDL.LU R34, [R1+0x1260] ;  /* 0x0012600001227983 */ /* 0x000f220000300800 */
[----:B------:R-:W-:-:S05]  /*79ff0*/  MOV R25, R37 ;  /* 0x0000002500197202 */ /* 0x000fca0000000f00 */
[----:B------:R1:W-:Y:S01]  /*7a000*/  LDGSTS.E [R23+0x57800], [R24.64], P0 ;  /* 0x5780000018177fae */ /* 0x0003e20008121844 */
[-C--:B--2---:R-:W-:Y:S02]  /*7a010*/  IADD3 R35, P1, R35, R31.reuse, RZ ;  /* 0x0000001f23237210 */ /* 0x084fe40007f3e0ff */
[----:B------:R-:W-:-:S03]  /*7a020*/  IADD3 R30, P2, R30, R31, RZ ;  /* 0x0000001f1e1e7210 */ /* 0x000fc60007f5e0ff */
[----:B------:R-:W-:Y:S02]  /*7a030*/  IMAD.X R36, R36, 0x1, R2, P1 ;  /* 0x0000000124247824 */ /* 0x000fe400008e0602 */
[----:B-1----:R-:W-:-:S03]  /*7a040*/  IMAD.MOV.U32 R24, RZ, RZ, R35 ;  /* 0x000000ffff187224 */ /* 0x002fc600078e0023 */
[----:B------:R-:W-:Y:S01]  /*7a050*/  MOV R25, R36 ;  /* 0x0000002400197202 */ /* 0x000fe20000000f00 */
[----:B------:R-:W-:Y:S01]  /*7a060*/  STL [R1+0x1164], R35 ;  /* 0x0011642301007387 */ /* 0x000fe20000100800 */
[----:B------:R-:W-:-:S03]  /*7a070*/  IMAD.X R33, R33, 0x1, R2, P2 ;  /* 0x0000000121217824 */ /* 0x000fc600010e0602 */
[----:B------:R-:W-:Y:S04]  /*7a080*/  STL [R1+0x1160], R36 ;  /* 0x0011602401007387 */ /* 0x000fe80000100800 */
[----:B------:R1:W-:Y:S04]  /*7a090*/  STL [R1+0x11a4], R30 ;  /* 0x0011a41e01007387 */ /* 0x0003e80000100800 */
[----:B------:R2:W-:Y:S01]  /*7a0a0*/  LDGSTS.E [R23+0x58800], [R24.64], P0 ;  /* 0x5880000018177fae */ /* 0x0005e20008121844 */
[----:B---3--:R-:W-:-:S03]  /*7a0b0*/  IADD3 R22, P1, R22, R31, RZ ;  /* 0x0000001f16167210 */ /* 0x008fc60007f3e0ff */
[----:B------:R3:W-:Y:S01]  /*7a0c0*/  STL [R1+0x11a0], R33 ;  /* 0x0011a02101007387 */ /* 0x0007e20000100800 */
[----:B------:R-:W-:Y:S01]  /*7a0d0*/  IADD3 R3, P2, R3, R31, RZ ;  /* 0x0000001f03037210 */ /* 0x000fe20007f5e0ff */
[----:B--2---:R-:W-:Y:S02]  /*7a0e0*/  IMAD.MOV.U32 R24, RZ, RZ, R30 ;  /* 0x000000ffff187224 */ /* 0x004fe400078e001e */
[----:B-1----:R-:W2:Y:S04]  /*7a0f0*/  LDL.LU R30, [R1+0xb68] ;  /* 0x000b6800011e7983 */ /* 0x002ea80000300800 */
[----:B------:R-:W2:Y:S04]  /*7a100*/  LDL.LU R42, [R1+0xba8] ;  /* 0x000ba800012a7983 */ /* 0x000ea80000300800 */
[----:B------:R-:W-:Y:S01]  /*7a110*/  STL [R1+0x11e4], R22 ;  /* 0x0011e41601007387 */ /* 0x000fe20000100800 */
[----:B----4-:R-:W-:-:S05]  /*7a120*/  IMAD.X R28, R28, 0x1, R2, P1 ;  /* 0x000000011c1c7824 */ /* 0x010fca00008e0602 */
[----:B------:R-:W-:Y:S01]  /*7a130*/  STL [R1+0x11e0], R28 ;  /* 0x0011e01c01007387 */ /* 0x000fe20000100800 */
[----:B------:R-:W-:-:S03]  /*7a140*/  IADD3.X R21, R21, R2, RZ, P2, !PT ;  /* 0x0000000215157210 */ /* 0x000fc600017fe4ff */
[----:B------:R-:W-:Y:S04]  /*7a150*/  STL [R1+0x1224], R3 ;  /* 0x0012240301007387 */ /* 0x000fe80000100800 */
[----:B------:R-:W4:Y:S04]  /*7a160*/  LDL.LU R44, [R1+0xb64] ;  /* 0x000b6400012c7983 */ /* 0x000f280000300800 */
[----:B------:R1:W-:Y:S04]  /*7a170*/  STL [R1+0x1220], R21 ;  /* 0x0012201501007387 */ /* 0x0003e80000100800 */
[----:B------:R-:W4:Y:S04]  /*7a180*/  LDL.LU R43, [R1+0xba4] ;  /* 0x000ba400012b7983 */ /* 0x000f280000300800 */
[----:B------:R-:W4:Y:S04]  /*7a190*/  LDL.LU R39, [R1+0xbe8] ;  /* 0x000be80001277983 */ /* 0x000f280000300800 */
[----:B------:R-:W4:Y:S01]  /*7a1a0*/  LDL.LU R35, [R1+0xbec] ;  /* 0x000bec0001237983 */ /* 0x000f220000300800 */
[----:B------:R-:W-:-:S03]  /*7a1b0*/  IMAD.MOV.U32 R25, RZ, RZ, R33 ;  /* 0x000000ffff197224 */ /* 0x000fc600078e0021 */
[----:B------:R-:W4:Y:S04]  /*7a1c0*/  LDL.LU R37, [R1+0xc28] ;  /* 0x000c280001257983 */ /* 0x000f280000300800 */
[----:B---3--:R-:W3:Y:S04]  /*7a1d0*/  LDL.LU R33, [R1+0xc2c] ;  /* 0x000c2c0001217983 */ /* 0x008ee80000300800 */
[----:B------:R1:W-:Y:S02]  /*7a1e0*/  LDGSTS.E [R23+0x59800], [R24.64], P0 ;  /* 0x5980000018177fae */ /* 0x0003e40008121844 */
[----:B-1----:R-:W-:-:S02]  /*7a1f0*/  IMAD.MOV.U32 R24, RZ, RZ, R22 ;  /* 0x000000ffff187224 */ /* 0x002fc400078e0016 */
[----:B------:R-:W-:-:S05]  /*7a200*/  IMAD.MOV.U32 R25, RZ, RZ, R28 ;  /* 0x000000ffff197224 */ /* 0x000fca00078e001c */
[----:B------:R1:W-:Y:S02]  /*7a210*/  LDGSTS.E [R23+0x5a800], [R24.64], P0 ;  /* 0x5a80000018177fae */ /* 0x0003e40008121844 */
[----:B-1----:R-:W-:Y:S02]  /*7a220*/  MOV R25, R21 ;  /* 0x0000001500197202 */ /* 0x002fe40000000f00 */
[----:B------:R-:W-:Y:S01]  /*7a230*/  IADD3 R21, P1, R26, R31, RZ ;  /* 0x0000001f1a157210 */ /* 0x000fe20007f3e0ff */
[----:B------:R-:W-:-:S04]  /*7a240*/  IMAD.MOV.U32 R24, RZ, RZ, R3 ;  /* 0x000000ffff187224 */ /* 0x000fc800078e0003 */
[--C-:B------:R-:W-:Y:S01]  /*7a250*/  IMAD.X R3, R27, 0x1, R2.reuse, P1 ;  /* 0x000000011b037824 */ /* 0x100fe200008e0602 */
[-C--:B------:R-:W-:Y:S02]  /*7a260*/  IADD3 R29, P1, R29, R31.reuse, RZ ;  /* 0x0000001f1d1d7210 */ /* 0x080fe40007f3e0ff */
[----:B------:R-:W-:Y:S01]  /*7a270*/  IADD3 R26, P2, R48, R31, RZ ;  /* 0x0000001f301a7210 */ /* 0x000fe20007f5e0ff */
[----:B------:R-:W-:Y:S01]  /*7a280*/  IMAD.MOV.U32 R50, RZ, RZ, R21 ;  /* 0x000000ffff327224 */ /* 0x000fe200078e0015 */
[----:B------:R-:W-:Y:S01]  /*7a290*/  MOV R51, R3 ;  /* 0x0000000300337202 */ /* 0x000fe20000000f00 */
[----:B------:R1:W-:Y:S02]  /*7a2a0*/  LDGSTS.E [R23+0x5b800], [R24.64], P0 ;  /* 0x5b80000018177fae */ /* 0x0003e40008121844 */
[--C-:B------:R-:W-:Y:S02]  /*7a2b0*/  IMAD.X R22, R49, 0x1, R2.reuse, P2 ;  /* 0x0000000131167824 */ /* 0x100fe400010e0602 */
[----:B------:R-:W-:Y:S01]  /*7a2c0*/  IMAD.X R34, R34, 0x1, R2, P1 ;  /* 0x0000000122227824 */ /* 0x000fe200008e0602 */
[----:B------:R-:W-:Y:S01]  /*7a2d0*/  IADD3 R28, P1, R46, R31, RZ ;  /* 0x0000001f2e1c7210 */ /* 0x000fe20007f3e0ff */
[----:B------:R-:W-:-:S02]  /*7a2e0*/  IMAD.MOV.U32 R48, RZ, RZ, R26 ;  /* 0x000000ffff307224 */ /* 0x000fc400078e001a */
[----:B------:R-:W-:Y:S01]  /*7a2f0*/  IMAD.MOV.U32 R49, RZ, RZ, R22 ;  /* 0x000000ffff317224 */ /* 0x000fe200078e0016 */
[----:B------:R-:W-:Y:S01]  /*7a300*/  IADD3.X R27, R47, R2, RZ, P1, !PT ;  /* 0x000000022f1b7210 */ /* 0x000fe20000ffe4ff */
[----:B------:R1:W-:Y:S01]  /*7a310*/  STL [R1+0x1264], R29 ;  /* 0x0012641d01007387 */ /* 0x0003e20000100800 */
[----:B------:R-:W-:Y:S02]  /*7a320*/  IMAD.MOV.U32 R46, RZ, RZ, R28 ;  /* 0x000000ffff2e7224 */ /* 0x000fe400078e001c */
[----:B------:R-:W-:Y:S01]  /*7a330*/  MOV R47, R27 ;  /* 0x0000001b002f7202 */ /* 0x000fe20000000f00 */
[----:B------:R1:W-:Y:S02]  /*7a340*/  STL [R1+0x1260], R34 ;  /* 0x0012602201007387 */ /* 0x0003e40000100800 */
[----:B-1----:R-:W-:Y:S02]  /*7a350*/  IMAD.MOV.U32 R24, RZ, RZ, R29 ;  /* 0x000000ffff187224 */ /* 0x002fe400078e001d */
[----:B------:R-:W-:Y:S04]  /*7a360*/  STL.64 [R1+0xad0], R50 ;  /* 0x000ad03201007387 */ /* 0x000fe80000100a00 */
[----:B------:R-:W-:Y:S04]  /*7a370*/  STL.64 [R1+0xaa0], R48 ;  /* 0x000aa03001007387 */ /* 0x000fe80000100a00 */
[----:B------:R-:W3:Y:S01]  /*7a380*/  LDL.LU R29, [R1+0xc6c] ;  /* 0x000c6c00011d7983 */ /* 0x000ee20000300800 */
[----:B------:R-:W-:-:S03]  /*7a390*/  IMAD.MOV.U32 R25, RZ, RZ, R34 ;  /* 0x000000ffff197224 */ /* 0x000fc600078e0022 */
[----:B------:R-:W-:Y:S04]  /*7a3a0*/  STL.64 [R1+0xa70], R46 ;  /* 0x000a702e01007387 */ /* 0x000fe80000100a00 */
[----:B------:R-:W3:Y:S04]  /*7a3b0*/  LDL.LU R36, [R1+0xcac] ;  /* 0x000cac0001247983 */ /* 0x000ee80000300800 */
[----:B------:R-:W3:Y:S01]  /*7a3c0*/  LDL.LU R34, [R1+0xc68] ;  /* 0x000c680001227983 */ /* 0x000ee20000300800 */
[----:B------:R-:W-:-:S03]  /*7a3d0*/  IMAD.SHL.U32 R45, R38, 0x4, RZ ;  /* 0x00000004262d7824 */ /* 0x000fc600078e00ff */
[----:B------:R-:W3:Y:S02]  /*7a3e0*/  LDL.LU R38, [R1+0xca8] ;  /* 0x000ca80001267983 */ /* 0x000ee40000300800 */
[----:B------:R-:W-:Y:S02]  /*7a3f0*/  LOP3.LUT R45, R45, 0x50, RZ, 0x3c, !PT ;  /* 0x000000502d2d7812 */ /* 0x000fe400078e3cff */
[----:B------:R1:W-:Y:S04]  /*7a400*/  LDGSTS.E [R23+0x5c800], [R24.64], P0 ;  /* 0x5c80000018177fae */ /* 0x0003e80008121844 */
[----:B------:R1:W-:Y:S01]  /*7a410*/  LDGSTS.E [R23+0x5d800], [R50.64], P0 ;  /* 0x5d80000032177fae */ /* 0x0003e20008121844 */
[----:B------:R-:W-:-:S03]  /*7a420*/  LEA R3, R40, R45, 0x11 ;  /* 0x0000002d28037211 */ /* 0x000fc600078e88ff */
[----:B------:R1:W-:Y:S04]  /*7a430*/  LDGSTS.E [R23+0x5e800], [R48.64], P0 ;  /* 0x5e80000030177fae */ /* 0x0003e80008121844 */
[----:B------:R1:W-:Y:S01]  /*7a440*/  LDGSTS.E [R23+0x5f800], [R46.64], P0 ;  /* 0x5f8000002e177fae */ /* 0x0003e20008121844 */
[-C--:B--2---:R-:W-:Y:S02]  /*7a450*/  IADD3 R30, P1, R30, R31.reuse, RZ ;  /* 0x0000001f1e1e7210 */ /* 0x084fe40007f3e0ff */
[----:B------:R-:W-:-:S03]  /*7a460*/  IADD3 R42, P2, R42, R31, RZ ;  /* 0x0000001f2a2a7210 */ /* 0x000fc60007f5e0ff */
[----:B------:R2:W-:Y:S01]  /*7a470*/  STL [R1+0xb68], R30 ;  /* 0x000b681e01007387 */ /* 0x0005e20000100800 */
[----:B------:R-:W-:Y:S02]  /*7a480*/  IMAD.MOV.U32 R22, RZ, RZ, R30 ;  /* 0x000000ffff167224 */ /* 0x000fe400078e001e */
[----:B----4-:R-:W-:-:S05]  /*7a490*/  IMAD.X R44, R44, 0x1, R2, P1 ;  /* 0x000000012c2c7824 */ /* 0x010fca00008e0602 */
[----:B------:R-:W-:Y:S01]  /*7a4a0*/  STL [R1+0xb64], R44 ;  /* 0x000b642c01007387 */ /* 0x000fe20000100800 */
[----:B------:R-:W-:-:S03]  /*7a4b0*/  IMAD.X R43, R43, 0x1, R2, P2 ;  /* 0x000000012b2b7824 */ /* 0x000fc600010e0602 */
[----:B------:R-:W-:Y:S01]  /*7a4c0*/  STL [R1+0xba8], R42 ;  /* 0x000ba82a01007387 */ /* 0x000fe20000100800 */
[----:B-1----:R-:W-:-:S03]  /*7a4d0*/  IMAD.MOV.U32 R23, RZ, RZ, R44 ;  /* 0x000000ffff177224 */ /* 0x002fc600078e002c */
[----:B------:R-:W4:Y:S01]  /*7a4e0*/  LDL.LU R25, [R1+0xcec] ;  /* 0x000cec0001197983 */ /* 0x000f220000300800 */
[----:B------:R-:W-:-:S03]  /*7a4f0*/  IADD3 R35, P1, R35, R31, RZ ;  /* 0x0000001f23237210 */ /* 0x000fc60007f3e0ff */
[----:B------:R-:W-:Y:S04]  /*7a500*/  STL [R1+0xba4], R43 ;  /* 0x000ba42b01007387 */ /* 0x000fe80000100800 */
[----:B------:R-:W4:Y:S04]  /*7a510*/  LDL.LU R24, [R1+0xd2c] ;  /* 0x000d2c0001187983 */ /* 0x000f280000300800 */
[----:B--2---:R-:W2:Y:S01]  /*7a520*/  LDL.LU R30, [R1+0xce8] ;  /* 0x000ce800011e7983 */ /* 0x004ea20000300800 */
[----:B---3--:R-:W-:Y:S01]  /*7a530*/  IADD3 R33, P2, R33, R31, RZ ;  /* 0x0000001f21217210 */ /* 0x008fe20007f5e0ff */
[----:B------:R-:W-:-:S02]  /*7a540*/  IMAD.X R39, R39, 0x1, R2, P1 ;  /* 0x0000000127277824 */ /* 0x000fc400008e0602 */
[----:B------:R1:W-:Y:S04]  /*7a550*/  LDGSTS.E [R3+0x40a00], [R22.64], P0 ;  /* 0x40a0000016037fae */ /* 0x0003e80008121844 */
[----:B------:R-:W3:Y:S01]  /*7a560*/  LDL.LU R26, [R1+0xd28] ;  /* 0x000d2800011a7983 */ /* 0x000ee20000300800 */
[----:B------:R-:W-:Y:S02]  /*7a570*/  IMAD.X R37, R37, 0x1, R2, P2 ;  /* 0x0000000125257824 */ /* 0x000fe400010e0602 */
[----:B-1----:R-:W-:Y:S01]  /*7a580*/  IMAD.MOV.U32 R22, RZ, RZ, R42 ;  /* 0x000000ffff167224 */ /* 0x002fe200078e002a */
[----:B------:R-:W-:Y:S01]  /*7a590*/  MOV R23, R43 ;  /* 0x0000002b00177202 */ /* 0x000fe20000000f00 */
[----:B------:R1:W-:Y:S04]  /*7a5a0*/  STL [R1+0xbec], R35 ;  /* 0x000bec2301007387 */ /* 0x0003e80000100800 */
        /* <DEDUP_REMOVED lines=15> */
[----:B------:R-:W-:-:S03]  /*7a6a0*/  IADD3 R29, P1, R29, R31, RZ ;  /* 0x0000001f1d1d7210 */ /* 0x000fc60007f3e0ff */
[----:B------:R1:W-:Y:S04]  /*7a6b0*/  LDGSTS.E [R3+0x43a00], [R22.64], P0 ;  /* 0x43a0000016037fae */ /* 0x0003e80008121844 */
[----:B------:R-:W-:Y:S01]  /*7a6c0*/  STL [R1+0xc6c], R29 ;  /* 0x000c6c1d01007387 */ /* 0x000fe20000100800 */
[----:B------:R-:W-:Y:S01]  /*7a6d0*/  IADD3 R36, P2, R36, R31, RZ ;  /* 0x0000001f24247210 */ /* 0x000fe20007f5e0ff */
[----:B------:R-:W-:-:S03]  /*7a6e0*/  IMAD.X R34, R34, 0x1, R2, P1 ;  /* 0x0000000122227824 */ /* 0x000fc600008e0602 */
[----:B------:R-:W-:Y:S02]  /*7a6f0*/  IADD3.X R38, R38, R2, RZ, P2, !PT ;  /* 0x0000000226267210 */ /* 0x000fe400017fe4ff */
[----:B------:R1:W-:Y:S02]  /*7a700*/  STL [R1+0xc68], R34 ;  /* 0x000c682201007387 */ /* 0x0003e40000100800 */
[----:B-1----:R-:W-:Y:S02]  /*7a710*/  IMAD.MOV.U32 R23, RZ, RZ, R34 ;  /* 0x000000ffff177224 */ /* 0x002fe400078e0022 */
[----:B------:R-:W-:Y:S01]  /*7a720*/  STL [R1+0xcac], R36 ;  /* 0x000cac2401007387 */ /* 0x000fe20000100800 */
[----:B------:R-:W-:-:S03]  /*7a730*/  IMAD.MOV.U32 R22, RZ, RZ, R29 ;  /* 0x000000ffff167224 */ /* 0x000fc600078e001d */
[----:B------:R-:W3:Y:S04]  /*7a740*/  LDL.LU R34, [R1+0xde8] ;  /* 0x000de80001227983 */ /* 0x000ee80000300800 */
[----:B------:R-:W-:Y:S04]  /*7a750*/  STL [R1+0xca8], R38 ;  /* 0x000ca82601007387 */ /* 0x000fe80000100800 */
[----:B------:R-:W3:Y:S04]  /*7a760*/  LDL.LU R29, [R1+0xe28] ;  /* 0x000e2800011d7983 */ /* 0x000ee80000300800 */
[----:B------:R1:W-:Y:S02]  /*7a770*/  LDGSTS.E [R3+0x44a00], [R22.64], P0 ;  /* 0x44a0000016037fae */ /* 0x0003e40008121844 */
[----:B-1----:R-:W-:Y:S01]  /*7a780*/  IMAD.MOV.U32 R22, RZ, RZ, R36 ;  /* 0x000000ffff167224 */ /* 0x002fe200078e0024 */
[----:B------:R-:W-:-:S05]  /*7a790*/  MOV R23, R38 ;  /* 0x0000002600177202 */ /* 0x000fca0000000f00 */
[----:B------:R1:W-:Y:S01]  /*7a7a0*/  LDGSTS.E [R3+0x45a00], [R22.64], P0 ;  /* 0x45a0000016037fae */ /* 0x0003e20008121844 */
[-C--:B----4-:R-:W-:Y:S02]  /*7a7b0*/  IADD3 R25, P1, R25, R31.reuse, RZ ;  /* 0x0000001f19197210 */ /* 0x090fe40007f3e0ff */
[----:B------:R-:W-:-:S03]  /*7a7c0*/  IADD3 R24, P2, R24, R31, RZ ;  /* 0x0000001f18187210 */ /* 0x000fc60007f5e0ff */
[----:B--2---:R-:W-:Y:S01]  /*7a7d0*/  IMAD.X R30, R30, 0x1, R2, P1 ;  /* 0x000000011e1e7824 */ /* 0x004fe200008e0602 */
[----:B------:R2:W-:Y:S01]  /*7a7e0*/  STL [R1+0xcec], R25 ;  /* 0x000cec1901007387 */ /* 0x0005e20000100800 */
[----:B-1----:R-:W-:-:S03]  /*7a7f0*/  IMAD.MOV.U32 R22, RZ, RZ, R25 ;  /* 0x000000ffff167224 */ /* 0x002fc600078e0019 */
[----:B------:R1:W-:Y:S01]  /*7a800*/  STL [R1+0xce8], R30 ;  /* 0x000ce81e01007387 */ /* 0x0003e20000100800 */
[----:B---3--:R-:W-:-:S03]  /*7a810*/  IMAD.X R26, R26, 0x1, R2, P2 ;  /* 0x000000011a1a7824 */ /* 0x008fc600010e0602 */
[----:B------:R3:W-:Y:S01]  /*7a820*/  STL [R1+0xd2c], R24 ;  /* 0x000d2c1801007387 */ /* 0x0007e20000100800 */
[----:B------:R-:W-:-:S03]  /*7a830*/  MOV R23, R30 ;  /* 0x0000001e00177202 */ /* 0x000fc60000000f00 */
[----:B--2---:R-:W2:Y:S04]  /*7a840*/  LDL.LU R25, [R1+0xe6c] ;  /* 0x000e6c0001197983 */ /* 0x004ea80000300800 */
[----:B------:R4:W-:Y:S04]  /*7a850*/  STL [R1+0xd28], R26 ;  /* 0x000d281a01007387 */ /* 0x0009e80000100800 */
[----:B------:R-:W2:Y:S04]  /*7a860*/  LDL.LU R36, [R1+0xeac] ;  /* 0x000eac0001247983 */ /* 0x000ea80000300800 */
[----:B-1----:R-:W2:Y:S04]  /*7a870*/  LDL.LU R30, [R1+0xe68] ;  /* 0x000e6800011e7983 */ /* 0x002ea80000300800 */
[----:B------:R1:W-:Y:S04]  /*7a880*/  LDGSTS.E [R3+0x46a00], [R22.64], P0 ;  /* 0x46a0000016037fae */ /* 0x0003e80008121844 */
[----:B------:R-:W2:Y:S01]  /*7a890*/  LDL.LU R38, [R1+0xea8] ;  /* 0x000ea80001267983 */ /* 0x000ea20000300800 */
[----:B------:R-:W-:Y:S01]  /*7a8a0*/  IADD3 R28, P1, R28, R31, RZ ;  /* 0x0000001f1c1c7210 */ /* 0x000fe20007f3e0ff */
[----:B-1----:R-:W-:-:S02]  /*7a8b0*/  IMAD.MOV.U32 R22, RZ, RZ, R24 ;  /* 0x000000ffff167224 */ /* 0x002fc400078e0018 */
[----:B------:R-:W-:Y:S01]  /*7a8c0*/  IMAD.MOV.U32 R23, RZ, RZ, R26 ;  /* 0x000000ffff177224 */ /* 0x000fe200078e001a */
[----:B---3--:R-:W3:Y:S01]  /*7a8d0*/  LDL.LU R24, [R1+0xeec] ;  /* 0x000eec0001187983 */ /* 0x008ee20000300800 */
[----:B------:R-:W-:-:S03]  /*7a8e0*/  IADD3 R35, P2, R35, R31, RZ ;  /* 0x0000001f23237210 */ /* 0x000fc60007f5e0ff */
[----:B----4-:R-:W2:Y:S04]  /*7a8f0*/  LDL.LU R26, [R1+0xf2c] ;  /* 0x000f2c00011a7983 */ /* 0x010ea80000300800 */
[----:B------:R-:W-:Y:S04]  /*7a900*/  STL [R1+0xd6c], R28 ;  /* 0x000d6c1c01007387 */ /* 0x000fe80000100800 */
[----:B------:R1:W-:Y:S01]  /*7a910*/  LDGSTS.E [R3+0x47a00], [R22.64], P0 ;  /* 0x47a0000016037fae */ /* 0x0003e20008121844 */
[----:B------:R-:W-:Y:S01]  /*7a920*/  IMAD.X R33, R33, 0x1, R2, P1 ;  /* 0x0000000121217824 */ /* 0x000fe200008e0602 */
[----:B------:R-:W-:-:S04]  /*7a930*/  IADD3.X R37, R37, R2, RZ, P2, !PT ;  /* 0x0000000225257210 */ /* 0x000fc800017fe4ff */
[----:B------:R1:W-:Y:S04]  /*7a940*/  STL [R1+0xd68], R33 ;  /* 0x000d682101007387 */ /* 0x0003e80000100800 */
[----:B------:R-:W-:Y:S01]  /*7a950*/  STL [R1+0xdac], R35 ;  /* 0x000dac2301007387 */ /* 0x000fe20000100800 */
[----:B-1----:R-:W-:-:S03]  /*7a960*/  IMAD.MOV.U32 R23, RZ, RZ, R33 ;  /* 0x000000ffff177224 */ /* 0x002fc600078e0021 */
[----:B------:R-:W2:Y:S01]  /*7a970*/  LDL.LU R33, [R1+0xee8] ;  /* 0x000ee80001217983 */ /* 0x000ea20000300800 */
[----:B------:R-:W-:-:S03]  /*7a980*/  IMAD.MOV.U32 R22, RZ, RZ, R28 ;  /* 0x000000ffff167224 */ /* 0x000fc600078e001c */
[----:B------:R-:W-:Y:S04]  /*7a990*/  STL [R1+0xda8], R37 ;  /* 0x000da82501007387 */ /* 0x000fe80000100800 */
[----:B------:R-:W2:Y:S01]  /*7a9a0*/  LDL.LU R28, [R1+0xf28] ;  /* 0x000f2800011c7983 */ /* 0x000ea20000300800 */
[-C--:B------:R-:W-:Y:S02]  /*7a9b0*/  IADD3 R27, P1, R27, R31.reuse, RZ ;  /* 0x0000001f1b1b7210 */ /* 0x080fe40007f3e0ff */
[----:B------:R-:W-:Y:S01]  /*7a9c0*/  IADD3 R21, P2, R21, R31, RZ ;  /* 0x0000001f15157210 */ /* 0x000fe20007f5e0ff */
[----:B------:R1:W-:Y:S04]  /*7a9d0*/  LDGSTS.E [R3+0x48a00], [R22.64], P0 ;  /* 0x48a0000016037fae */ /* 0x0003e80008121844 */
[----:B------:R1:W-:Y:S02]  /*7a9e0*/  STL [R1+0xdec], R27 ;  /* 0x000dec1b01007387 */ /* 0x0003e40000100800 */
[----:B-1----:R-:W-:Y:S01]  /*7a9f0*/  IMAD.MOV.U32 R22, RZ, RZ, R35 ;  /* 0x000000ffff167224 */ /* 0x002fe200078e0023 */
[----:B------:R-:W-:Y:S01]  /*7aa00*/  MOV R23, R37 ;  /* 0x0000002500177202 */ /* 0x000fe20000000f00 */
[----:B------:R-:W-:-:S04]  /*7aa10*/  IMAD.X R34, R34, 0x1, R2, P1 ;  /* 0x0000000122227824 */ /* 0x000fc800008e0602 */
[----:B------:R1:W-:Y:S04]  /*7aa20*/  LDGSTS.E [R3+0x49a00], [R22.64], P0 ;  /* 0x49a0000016037fae */ /* 0x0003e80008121844 */
[----:B------:R1:W-:Y:S01]  /*7aa30*/  STL [R1+0xde8], R34 ;  /* 0x000de82201007387 */ /* 0x0003e20000100800 */
[----:B------:R-:W-:-:S03]  /*7aa40*/  IMAD.X R29, R29, 0x1, R2, P2 ;  /* 0x000000011d1d7824 */ /* 0x000fc600010e0602 */
[----:B------:R-:W-:Y:S01]  /*7aa50*/  STL [R1+0xe2c], R21 ;  /* 0x000e2c1501007387 */ /* 0x000fe20000100800 */
[----:B-1----:R-:W-:-:S03]  /*7aa60*/  IMAD.MOV.U32 R22, RZ, RZ, R27 ;  /* 0x000000ffff167224 */ /* 0x002fc600078e001b */
[----:B------:R-:W2:Y:S01]  /*7aa70*/  LDL.LU R27, [R1+0xf6c] ;  /* 0x000f6c00011b7983 */ /* 0x000ea20000300800 */
[----:B------:R-:W-:-:S03]  /*7aa80*/  MOV R23, R34 ;  /* 0x0000002200177202 */ /* 0x000fc60000000f00 */
[----:B------:R1:W-:Y:S04]  /*7aa90*/  STL [R1+0xe28], R29 ;  /* 0x000e281d01007387 */ /* 0x0003e80000100800 */
[----:B------:R-:W2:Y:S04]  /*7aaa0*/  LDL.LU R34, [R1+0xfac] ;  /* 0x000fac0001227983 */ /* 0x000ea80000300800 */
[----:B------:R-:W2:Y:S04]  /*7aab0*/  LDL.LU R37, [R1+0xf68] ;  /* 0x000f680001257983 */ /* 0x000ea80000300800 */
[----:B------:R-:W2:Y:S04]  /*7aac0*/  LDL.LU R35, [R1+0xfa8] ;  /* 0x000fa80001237983 */ /* 0x000ea80000300800 */
[----:B------:R1:W-:Y:S02]  /*7aad0*/  LDGSTS.E [R3+0x4aa00], [R22.64], P0 ;  /* 0x4aa0000016037fae */ /* 0x0003e40008121844 */
[----:B-1----:R-:W-:-:S02]  /*7aae0*/  IMAD.MOV.U32 R22, RZ, RZ, R21 ;  /* 0x000000ffff167224 */ /* 0x002fc400078e0015 */
[----:B------:R-:W-:Y:S02]  /*7aaf0*/  IMAD.MOV.U32 R23, RZ, RZ, R29 ;  /* 0x000000ffff177224 */ /* 0x000fe400078e001d */
[----:B------:R-:W2:Y:S04]  /*7ab00*/  LDL.LU R29, [R1+0xfec] ;  /* 0x000fec00011d7983 */ /* 0x000ea80000300800 */
[----:B------:R1:W-:Y:S04]  /*7ab10*/  LDGSTS.E [R3+0x4ba00], [R22.64], P0 ;  /* 0x4ba0000016037fae */ /* 0x0003e80008121844 */
[----:B------:R-:W2:Y:S02]  /*7ab20*/  LDL.LU R21, [R1+0x102c] ;  /* 0x00102c0001157983 */ /* 0x000ea40000300800 */
[----:B--2---:R-:W-:-:S05]  /*7ab30*/  IADD3 R25, P1, R25, R31, RZ ;  /* 0x0000001f19197210 */ /* 0x004fca0007f3e0ff */
[----:B-1----:R-:W-:Y:S01]  /*7ab40*/  IMAD.MOV.U32 R22, RZ, RZ, R25 ;  /* 0x000000ffff167224 */ /* 0x002fe200078e0019 */
[----:B------:R-:W-:Y:S01]  /*7ab50*/  IADD3 R36, P2, R36, R31, RZ ;  /* 0x0000001f24247210 */ /* 0x000fe20007f5e0ff */
[----:B------:R-:W-:Y:S01]  /*7ab60*/  IMAD.X R30, R30, 0x1, R2, P1 ;  /* 0x000000011e1e7824 */ /* 0x000fe200008e0602 */
[----:B------:R-:W-:Y:S03]  /*7ab70*/  STL [R1+0xe6c], R25 ;  /* 0x000e6c1901007387 */ /* 0x000fe60000100800 */
[----:B------:R-:W-:Y:S01]  /*7ab80*/  IMAD.MOV.U32 R23, RZ, RZ, R30 ;  /* 0x000000ffff177224 */ /* 0x000fe200078e001e */
[----:B------:R1:W-:Y:S01]  /*7ab90*/  STL [R1+0xe68], R30 ;  /* 0x000e681e01007387 */ /* 0x0003e20000100800 */
[----:B------:R-:W-:-:S03]  /*7aba0*/  IADD3.X R38, R38, R2, RZ, P2, !PT ;  /* 0x0000000226267210 */ /* 0x000fc600017fe4ff */
[----:B------:R-:W-:Y:S04]  /*7abb0*/  STL [R1+0xeac], R36 ;  /* 0x000eac2401007387 */ /* 0x000fe80000100800 */
[----:B------:R2:W-:Y:S04]  /*7abc0*/  LDGSTS.E [R3+0x4ca00], [R22.64], P0 ;  /* 0x4ca0000016037fae */ /* 0x0005e80008121844 */
[----:B-1----:R-:W4:Y:S01]  /*7abd0*/  LDL.LU R30, [R1+0xfe8] ;  /* 0x000fe800011e7983 */ /* 0x002f220000300800 */
[----:B---3--:R-:W-:-:S03]  /*7abe0*/  IADD3 R24, P1, R24, R31, RZ ;  /* 0x0000001f18187210 */ /* 0x008fc60007f3e0ff */
[----:B------:R-:W-:Y:S01]  /*7abf0*/  STL [R1+0xea8], R38 ;  /* 0x000ea82601007387 */ /* 0x000fe20000100800 */
[----:B--2---:R-:W-:Y:S01]  /*7ac00*/  IADD3 R26, P2, R26, R31, RZ ;  /* 0x0000001f1a1a7210 */ /* 0x004fe20007f5e0ff */
[----:B------:R-:W-:Y:S01]  /*7ac10*/  IMAD.MOV.U32 R22, RZ, RZ, R36 ;  /* 0x000000ffff167224 */ /* 0x000fe200078e0024 */
[----:B------:R-:W-:Y:S01]  /*7ac20*/  MOV R23, R38 ;  /* 0x0000002600177202 */ /* 0x000fe20000000f00 */
[----:B------:R-:W2:Y:S04]  /*7ac30*/  LDL.LU R25, [R1+0x1028] ;  /* 0x0010280001197983 */ /* 0x000ea80000300800 */
[----:B------:R1:W-:Y:S04]  /*7ac40*/  LDGSTS.E [R3+0x4da00], [R22.64], P0 ;  /* 0x4da0000016037fae */ /* 0x0003e80008121844 */
[----:B------:R3:W-:Y:S01]  /*7ac50*/  STL [R1+0xeec], R24 ;  /* 0x000eec1801007387 */ /* 0x0007e20000100800 */
[----:B-1----:R-:W-:-:S02]  /*7ac60*/  IMAD.MOV.U32 R22, RZ, RZ, R24 ;  /* 0x000000ffff167224 */ /* 0x002fc400078e0018 */
[----:B------:R-:W-:-:S05]  /*7ac70*/  IMAD.X R33, R33, 0x1, R2, P1 ;  /* 0x0000000121217824 */ /* 0x000fca00008e0602 */
[----:B------:R1:W-:Y:S01]  /*7ac80*/  STL [R1+0xee8], R33 ;  /* 0x000ee82101007387 */ /* 0x0003e20000100800 */
[----:B------:R-:W-:Y:S01]  /*7ac90*/  MOV R23, R33 ;  /* 0x0000002100177202 */ /* 0x000fe20000000f00 */
[----:B------:R-:W-:Y:S02]  /*7aca0*/  IMAD.X R28, R28, 0x1, R2, P2 ;  /* 0x000000011c1c7824 */ /* 0x000fe400010e0602 */
[----:B------:R-:W-:Y:S04]  /*7acb0*/  STL [R1+0xf2c], R26 ;  /* 0x000f2c1a01007387 */ /* 0x000fe80000100800 */
[----:B---3--:R-:W3:Y:S04]  /*7acc0*/  LDL.LU R24, [R1+0x106c] ;  /* 0x00106c0001187983 */ /* 0x008ee80000300800 */
[----:B------:R1:W-:Y:S04]  /*7acd0*/  STL [R1+0xf28], R28 ;  /* 0x000f281c01007387 */ /* 0x0003e80000100800 */
[----:B------:R1:W-:Y:S04]  /*7ace0*/  LDGSTS.E [R3+0x4ea00], [R22.64], P0 ;  /* 0x4ea0000016037fae */ /* 0x0003e80008121844 */
[----:B-1----:R-:W3:Y:S01]  /*7acf0*/  LDL.LU R33, [R1+0x10ac] ;  /* 0x0010ac0001217983 */ /* 0x002ee20000300800 */
[----:B------:R-:W-:-:S03]  /*7ad00*/  IMAD.MOV.U32 R23, RZ, RZ, R28 ;  /* 0x000000ffff177224 */ /* 0x000fc600078e001c */
[----:B------:R-:W3:Y:S04]  /*7ad10*/  LDL.LU R28, [R1+0x1068] ;  /* 0x00106800011c7983 */ /* 0x000ee80000300800 */
[----:B------:R-:W3:Y:S01]  /*7ad20*/  LDL.LU R38, [R1+0x10a8] ;  /* 0x0010a80001267983 */ /* 0x000ee20000300800 */
[-C--:B------:R-:W-:Y:S01]  /*7ad30*/  IADD3 R27, P1, R27, R31.reuse, RZ ;  /* 0x0000001f1b1b7210 */ /* 0x080fe20007f3e0ff */
[----:B------:R-:W-:Y:S02]  /*7ad40*/  IMAD.MOV.U32 R22, RZ, RZ, R26 ;  /* 0x000000ffff167224 */ /* 0x000fe400078e001a */
[----:B------:R-:W3:Y:S04]  /*7ad50*/  LDL.LU R26, [R1+0x10ec] ;  /* 0x0010ec00011a7983 */ /* 0x000ee80000300800 */
[----:B------:R-:W3:Y:S01]  /*7ad60*/  LDL.LU R36, [R1+0x112c] ;  /* 0x00112c0001247983 */ /* 0x000ee20000300800 */
[----:B------:R-:W-:Y:S01]  /*7ad70*/  IADD3 R34, P2, R34, R31, RZ ;  /* 0x0000001f22227210 */ /* 0x000fe20007f5e0ff */
[----:B------:R-:W-:-:S02]  /*7ad80*/  IMAD.X R37, R37, 0x1, R2, P1 ;  /* 0x0000000125257824 */ /* 0x000fc400008e0602 */
[----:B------:R1:W-:Y:S04]  /*7ad90*/  STL [R1+0xf6c], R27 ;  /* 0x000f6c1b01007387 */ /* 0x0003e80000100800 */
[----:B------:R1:W-:Y:S01]  /*7ada0*/  LDGSTS.E [R3+0x4fa00], [R22.64], P0 ;  /* 0x4fa0000016037fae */ /* 0x0003e20008121844 */
[----:B------:R-:W-:-:S03]  /*7adb0*/  IADD3.X R35, R35, R2, RZ, P2, !PT ;  /* 0x0000000223237210 */ /* 0x000fc600017fe4ff */
[----:B------:R1:W-:Y:S04]  /*7adc0*/  STL [R1+0xf68], R37 ;  /* 0x000f682501007387 */ /* 0x0003e80000100800 */
[----:B------:R2:W-:Y:S01]  /*7add0*/  STL [R1+0xfac], R34 ;  /* 0x000fac2201007387 */ /* 0x0005e20000100800 */
        /* <DEDUP_REMOVED lines=10> */
[----:B------:R-:W-:-:S05]  /*7ae80*/  MOV R23, R35 ;  /* 0x0000002300177202 */ /* 0x000fca0000000f00 */
[----:B------:R1:W-:Y:S02]  /*7ae90*/  LDGSTS.E [R3+0x51a00], [R22.64], P0 ;  /* 0x51a0000016037fae */ /* 0x0003e40008121844 */
[----:B-1----:R-:W-:Y:S02]  /*7aea0*/  IMAD.MOV.U32 R22, RZ, RZ, R29 ;  /* 0x000000ffff167224 */ /* 0x002fe400078e001d */
[----:B----4-:R-:W-:-:S05]  /*7aeb0*/  IMAD.X R30, R30, 0x1, R2, P1 ;  /* 0x000000011e1e7824 */ /* 0x010fca00008e0602 */
[----:B------:R1:W-:Y:S01]  /*7aec0*/  STL [R1+0xfe8], R30 ;  /* 0x000fe81e01007387 */ /* 0x0003e20000100800 */
[----:B------:R-:W-:-:S03]  /*7aed0*/  MOV R23, R30 ;  /* 0x0000001e00177202 */ /* 0x000fc60000000f00 */
[----:B------:R-:W-:Y:S01]  /*7aee0*/  STL [R1+0x102c], R21 ;  /* 0x00102c1501007387 */ /* 0x000fe20000100800 */
[----:B--2---:R-:W-:-:S03]  /*7aef0*/  IMAD.X R25, R25, 0x1, R2, P2 ;  /* 0x0000000119197824 */ /* 0x004fc600010e0602 */
[----:B------:R-:W2:Y:S04]  /*7af00*/  LDL.LU R34, [R1+0x116c] ;  /* 0x00116c0001227983 */ /* 0x000ea80000300800 */
[----:B------:R4:W-:Y:S04]  /*7af10*/  STL [R1+0x1028], R25 ;  /* 0x0010281901007387 */ /* 0x0009e80000100800 */
[----:B------:R-:W2:Y:S04]  /*7af20*/  LDL.LU R29, [R1+0x11ac] ;  /* 0x0011ac00011d7983 */ /* 0x000ea80000300800 */
[----:B------:R-:W2:Y:S04]  /*7af30*/  LDL.LU R35, [R1+0x1168] ;  /* 0x0011680001237983 */ /* 0x000ea80000300800 */
[----:B------:R3:W-:Y:S04]  /*7af40*/  LDGSTS.E [R3+0x52a00], [R22.64], P0 ;  /* 0x52a0000016037fae */ /* 0x0007e80008121844 */
[----:B-1----:R-:W2:Y:S01]  /*7af50*/  LDL.LU R30, [R1+0x11a8] ;  /* 0x0011a800011e7983 */ /* 0x002ea20000300800 */
[----:B---3--:R-:W-:Y:S01]  /*7af60*/  IADD3 R24, P1, R24, R31, RZ ;  /* 0x0000001f18187210 */ /* 0x008fe20007f3e0ff */
[----:B------:R-:W-:-:S02]  /*7af70*/  IMAD.MOV.U32 R22, RZ, RZ, R21 ;  /* 0x000000ffff167224 */ /* 0x000fc400078e0015 */
[----:B------:R-:W-:Y:S02]  /*7af80*/  IMAD.MOV.U32 R23, RZ, RZ, R25 ;  /* 0x000000ffff177224 */ /* 0x000fe400078e0019 */
[----:B----4-:R-:W3:Y:S04]  /*7af90*/  LDL.LU R25, [R1+0x11ec] ;  /* 0x0011ec0001197983 */ /* 0x010ee80000300800 */
[----:B------:R-:W4:Y:S01]  /*7afa0*/  LDL.LU R21, [R1+0x122c] ;  /* 0x00122c0001157983 */ /* 0x000f220000300800 */
[----:B------:R-:W-:-:S03]  /*7afb0*/  IADD3 R33, P2, R33, R31, RZ ;  /* 0x0000001f21217210 */ /* 0x000fc60007f5e0ff */
[----:B------:R-:W-:Y:S04]  /*7afc0*/  STL [R1+0x106c], R24 ;  /* 0x00106c1801007387 */ /* 0x000fe80000100800 */
[----:B------:R1:W-:Y:S01]  /*7afd0*/  LDGSTS.E [R3+0x53a00], [R22.64], P0 ;  /* 0x53a0000016037fae */ /* 0x0003e20008121844 */
[----:B------:R-:W-:-:S05]  /*7afe0*/  IMAD.X R28, R28, 0x1, R2, P1 ;  /* 0x000000011c1c7824 */ /* 0x000fca00008e0602 */
[----:B------:R1:W-:Y:S01]  /*7aff0*/  STL [R1+0x1068], R28 ;  /* 0x0010681c01007387 */ /* 0x0003e20000100800 */
[----:B------:R-:W-:Y:S01]  /*7b000*/  IADD3.X R38, R38, R2, RZ, P2, !PT ;  /* 0x0000000226267210 */ /* 0x000fe200017fe4ff */
[----:B-1----:R-:W-:Y:S02]  /*7b010*/  IMAD.MOV.U32 R23, RZ, RZ, R28 ;  /* 0x000000ffff177224 */ /* 0x002fe400078e001c */
[----:B------:R-:W-:Y:S01]  /*7b020*/  STL [R1+0x10ac], R33 ;  /* 0x0010ac2101007387 */ /* 0x000fe20000100800 */
[----:B------:R-:W-:-:S03]  /*7b030*/  IMAD.MOV.U32 R22, RZ, RZ, R24 ;  /* 0x000000ffff167224 */ /* 0x000fc600078e0018 */
[----:B------:R-:W4:Y:S04]  /*7b040*/  LDL.LU R28, [R1+0x11e8] ;  /* 0x0011e800011c7983 */ /* 0x000f280000300800 */
[----:B------:R-:W-:Y:S04]  /*7b050*/  STL [R1+0x10a8], R38 ;  /* 0x0010a82601007387 */ /* 0x000fe80000100800 */
[----:B------:R-:W4:Y:S01]  /*7b060*/  LDL.LU R24, [R1+0x1228] ;  /* 0x0012280001187983 */ /* 0x000f220000300800 */
[----:B------:R-:W-:-:S03]  /*7b070*/  IADD3 R26, P1, R26, R31, RZ ;  /* 0x0000001f1a1a7210 */ /* 0x000fc60007f3e0ff */
[----:B------:R1:W-:Y:S01]  /*7b080*/  LDGSTS.E [R3+0x54a00], [R22.64], P0 ;  /* 0x54a0000016037fae */ /* 0x0003e20008121844 */
[----:B------:R-:W-:-:S03]  /*7b090*/  IADD3 R36, P2, R36, R31, RZ ;  /* 0x0000001f24247210 */ /* 0x000fc60007f5e0ff */
[----:B------:R-:W-:Y:S01]  /*7b0a0*/  STL [R1+0x10ec], R26 ;  /* 0x0010ec1a01007387 */ /* 0x000fe20000100800 */
[----:B-1----:R-:W-:Y:S01]  /*7b0b0*/  IMAD.MOV.U32 R22, RZ, RZ, R33 ;  /* 0x000000ffff167224 */ /* 0x002fe200078e0021 */
[----:B------:R-:W-:Y:S01]  /*7b0c0*/  MOV R23, R38 ;  /* 0x0000002600177202 */ /* 0x000fe20000000f00 */
[----:B------:R-:W-:-:S04]  /*7b0d0*/  IMAD.X R27, R27, 0x1, R2, P1 ;  /* 0x000000011b1b7824 */ /* 0x000fc800008e0602 */
[----:B------:R1:W-:Y:S04]  /*7b0e0*/  LDGSTS.E [R3+0x55a00], [R22.64], P0 ;  /* 0x55a0000016037fae */ /* 0x0003e80008121844 */
[----:B------:R1:W-:Y:S01]  /*7b0f0*/  STL [R1+0x10e8], R27 ;  /* 0x0010e81b01007387 */ /* 0x0003e20000100800 */
[----:B------:R-:W-:-:S03]  /*7b100*/  IMAD.X R37, R37, 0x1, R2, P2 ;  /* 0x0000000125257824 */ /* 0x000fc600010e0602 */
[----:B------:R-:W-:Y:S01]  /*7b110*/  STL [R1+0x112c], R36 ;  /* 0x00112c2401007387 */ /* 0x000fe20000100800 */
[----:B-1----:R-:W-:Y:S01]  /*7b120*/  IMAD.MOV.U32 R22, RZ, RZ, R26 ;  /* 0x000000ffff167224 */ /* 0x002fe200078e001a */
[----:B------:R-:W-:Y:S02]  /*7b130*/  MOV R23, R27 ;  /* 0x0000001b00177202 */ /* 0x000fe40000000f00 */
[----:B------:R-:W4:Y:S04]  /*7b140*/  LDL.LU.64 R26, [R1+0xac8] ;  /* 0x000ac800011a7983 */ /* 0x000f280000300a00 */
[----:B------:R-:W-:Y:S04]  /*7b150*/  STL [R1+0x1128], R37 ;  /* 0x0011282501007387 */ /* 0x000fe80000100800 */
[----:B------:R-:W4:Y:S04]  /*7b160*/  LDL.LU R33, [R1+0x126c] ;  /* 0x00126c0001217983 */ /* 0x000f280000300800 */
[----:B------:R-:W4:Y:S04]  /*7b170*/  LDL.LU.64 R46, [R1+0xa98] ;  /* 0x000a9800012e7983 */ /* 0x000f280000300a00 */
[----:B------:R-:W4:Y:S04]  /*7b180*/  LDL.LU.64 R44, [R1+0xa68] ;  /* 0x000a6800012c7983 */ /* 0x000f280000300a00 */
[----:B------:R-:W4:Y:S04]  /*7b190*/  LDL.LU R38, [R1+0x1268] ;  /* 0x0012680001267983 */ /* 0x000f280000300800 */
[----:B------:R1:W-:Y:S02]  /*7b1a0*/  LDGSTS.E [R3+0x56a00], [R22.64], P0 ;  /* 0x56a0000016037fae */ /* 0x0003e40008121844 */
[----:B-1----:R-:W-:-:S02]  /*7b1b0*/  IMAD.MOV.U32 R22, RZ, RZ, R36 ;  /* 0x000000ffff167224 */ /* 0x002fc400078e0024 */
[----:B------:R-:W-:-:S05]  /*7b1c0*/  IMAD.MOV.U32 R23, RZ, RZ, R37 ;  /* 0x000000ffff177224 */ /* 0x000fca00078e0025 */
[----:B------:R1:W-:Y:S01]  /*7b1d0*/  LDGSTS.E [R3+0x57a00], [R22.64], P0 ;  /* 0x57a0000016037fae */ /* 0x0003e20008121844 */
[----:B--2---:R-:W-:-:S05]  /*7b1e0*/  IADD3 R34, P1, R34, R31, RZ ;  /* 0x0000001f22227210 */ /* 0x004fca0007f3e0ff */
[----:B-1----:R-:W-:Y:S01]  /*7b1f0*/  IMAD.MOV.U32 R22, RZ, RZ, R34 ;  /* 0x000000ffff167224 */ /* 0x002fe200078e0022 */
[----:B------:R-:W-:Y:S01]  /*7b200*/  IADD3 R29, P2, R29, R31, RZ ;  /* 0x0000001f1d1d7210 */ /* 0x000fe20007f5e0ff */
[----:B------:R-:W-:Y:S01]  /*7b210*/  IMAD.X R35, R35, 0x1, R2, P1 ;  /* 0x0000000123237824 */ /* 0x000fe200008e0602 */
[----:B------:R-:W-:Y:S03]  /*7b220*/  STL [R1+0x116c], R34 ;  /* 0x00116c2201007387 */ /* 0x000fe60000100800 */
[----:B------:R-:W-:Y:S01]  /*7b230*/  IMAD.MOV.U32 R23, RZ, RZ, R35 ;  /* 0x000000ffff177224 */ /* 0x000fe200078e0023 */
[----:B------:R-:W-:Y:S01]  /*7b240*/  STL [R1+0x1168], R35 ;  /* 0x0011682301007387 */ /* 0x000fe20000100800 */
[----:B------:R-:W-:-:S03]  /*7b250*/  IADD3.X R30, R30, R2, RZ, P2, !PT ;  /* 0x000000021e1e7210 */ /* 0x000fc600017fe4ff */
[----:B------:R1:W-:Y:S04]  /*7b260*/  STL [R1+0x11ac], R29 ;  /* 0x0011ac1d01007387 */ /* 0x0003e80000100800 */
[----:B------:R2:W-:Y:S04]  /*7b270*/  LDGSTS.E [R3+0x58a00], [R22.64], P0 ;  /* 0x58a0000016037fae */ /* 0x0005e80008121844 */
[----:B------:R1:W-:Y:S01]  /*7b280*/  STL [R1+0x11a8], R30 ;  /* 0x0011a81e01007387 */ /* 0x0003e20000100800 */
[-C--:B---3--:R-:W-:Y:S01]  /*7b290*/  IADD3 R25, P1, R25, R31.reuse, RZ ;  /* 0x0000001f19197210 */ /* 0x088fe20007f3e0ff */
[----:B--2---:R-:W-:Y:S01]  /*7b2a0*/  IMAD.MOV.U32 R22, RZ, RZ, R29 ;  /* 0x000000ffff167224 */ /* 0x004fe200078e001d */
[----:B------:R-:W-:Y:S01]  /*7b2b0*/  MOV R23, R30 ;  /* 0x0000001e00177202 */ /* 0x000fe20000000f00 */
[----:B-1----:R-:W2:Y:S01]  /*7b2c0*/  LDL.LU R29, [R1+0xb70] ;  /* 0x000b7000011d7983 */ /* 0x002ea20000300800 */
[----:B----4-:R-:W-:-:S03]  /*7b2d0*/  IADD3 R21, P2, R21, R31, RZ ;  /* 0x0000001f15157210 */ /* 0x010fc60007f5e0ff */
[----:B------:R-:W3:Y:S04]  /*7b2e0*/  LDL.LU R30, [R1+0xbb0] ;  /* 0x000bb000011e7983 */ /* 0x000ee80000300800 */
[----:B------:R-:W-:Y:S04]  /*7b2f0*/  STL [R1+0x11ec], R25 ;  /* 0x0011ec1901007387 */ /* 0x000fe80000100800 */
[----:B------:R1:W-:Y:S01]  /*7b300*/  LDGSTS.E [R3+0x59a00], [R22.64], P0 ;  /* 0x59a0000016037fae */ /* 0x0003e20008121844 */
[----:B------:R-:W-:-:S05]  /*7b310*/  IMAD.X R28, R28, 0x1, R2, P1 ;  /* 0x000000011c1c7824 */ /* 0x000fca00008e0602 */
[----:B------:R-:W-:Y:S01]  /*7b320*/  STL [R1+0x11e8], R28 ;  /* 0x0011e81c01007387 */ /* 0x000fe20000100800 */
[----:B------:R-:W-:-:S03]  /*7b330*/  IMAD.X R24, R24, 0x1, R2, P2 ;  /* 0x0000000118187824 */ /* 0x000fc600010e0602 */
[----:B------:R-:W-:Y:S04]  /*7b340*/  STL [R1+0x122c], R21 ;  /* 0x00122c1501007387 */ /* 0x000fe80000100800 */
[----:B------:R-:W4:Y:S04]  /*7b350*/  LDL.LU R42, [R1+0xb6c] ;  /* 0x000b6c00012a7983 */ /* 0x000f280000300800 */
[----:B------:R1:W-:Y:S04]  /*7b360*/  STL [R1+0x1228], R24 ;  /* 0x0012281801007387 */ /* 0x0003e80000100800 */
[----:B------:R-:W4:Y:S01]  /*7b370*/  LDL.LU R34, [R1+0xbac] ;  /* 0x000bac0001227983 */ /* 0x000f220000300800 */
[----:B-1----:R-:W-:Y:S01]  /*7b380*/  IMAD.MOV.U32 R22, RZ, RZ, R25 ;  /* 0x000000ffff167224 */ /* 0x002fe200078e0019 */
[----:B------:R-:W-:-:S02]  /*7b390*/  MOV R23, R28 ;  /* 0x0000001c00177202 */ /* 0x000fc40000000f00 */
[----:B------:R-:W4:Y:S04]  /*7b3a0*/  LDL.LU R39, [R1+0xbf0] ;  /* 0x000bf00001277983 */ /* 0x000f280000300800 */
[----:B------:R1:W-:Y:S04]  /*7b3b0*/  LDGSTS.E [R3+0x5aa00], [R22.64], P0 ;  /* 0x5aa0000016037fae */ /* 0x0003e80008121844 */
[----:B------:R-:W4:Y:S04]  /*7b3c0*/  LDL.LU R36, [R1+0xbf4] ;  /* 0x000bf40001247983 */ /* 0x000f280000300800 */
[----:B------:R-:W4:Y:S01]  /*7b3d0*/  LDL.LU R37, [R1+0xc30] ;  /* 0x000c300001257983 */ /* 0x000f220000300800 */
[----:B-1----:R-:W-:-:S03]  /*7b3e0*/  IMAD.MOV.U32 R23, RZ, RZ, R24 ;  /* 0x000000ffff177224 */ /* 0x002fc600078e0018 */
[----:B------:R-:W4:Y:S01]  /*7b3f0*/  LDL.LU R35, [R1+0xc34] ;  /* 0x000c340001237983 */ /* 0x000f220000300800 */
[----:B------:R-:W-:Y:S01]  /*7b400*/  IADD3 R24, P1, R26, R31, RZ ;  /* 0x0000001f1a187210 */ /* 0x000fe20007f3e0ff */
[----:B------:R-:W-:-:S04]  /*7b410*/  IMAD.MOV.U32 R22, RZ, RZ, R21 ;  /* 0x000000ffff167224 */ /* 0x000fc800078e0015 */
[----:B------:R-:W-:Y:S01]  /*7b420*/  IMAD.X R21, R27, 0x1, R2, P1 ;  /* 0x000000011b157824 */ /* 0x000fe200008e0602 */
[----:B------:R1:W-:Y:S01]  /*7b430*/  LDGSTS.E [R3+0x5ba00], [R22.64], P0 ;  /* 0x5ba0000016037fae */ /* 0x0003e20008121844 */
[-C--:B------:R-:W-:Y:S02]  /*7b440*/  IADD3 R33, P1, R33, R31.reuse, RZ ;  /* 0x0000001f21217210 */ /* 0x080fe40007f3e0ff */
[-C--:B------:R-:W-:Y:S01]  /*7b450*/  IADD3 R26, P2, R46, R31.reuse, RZ ;  /* 0x0000001f2e1a7210 */ /* 0x080fe20007f5e0ff */
[----:B------:R-:W-:Y:S02]  /*7b460*/  IMAD.MOV.U32 R48, RZ, RZ, R24 ;  /* 0x000000ffff307224 */ /* 0x000fe400078e0018 */
[----:B------:R-:W-:Y:S01]  /*7b470*/  IMAD.MOV.U32 R49, RZ, RZ, R21 ;  /* 0x000000ffff317224 */ /* 0x000fe200078e0015 */
[----:B------:R-:W-:Y:S01]  /*7b480*/  IADD3.X R25, R47, R2, RZ, P2, !PT ;  /* 0x000000022f197210 */ /* 0x000fe200017fe4ff */
[----:B------:R-:W-:Y:S01]  /*7b490*/  IMAD.X R38, R38, 0x1, R2, P1 ;  /* 0x0000000126267824 */ /* 0x000fe200008e0602 */
[----:B------:R-:W-:Y:S01]  /*7b4a0*/  IADD3 R28, P1, R44, R31, RZ ;  /* 0x0000001f2c1c7210 */ /* 0x000fe20007f3e0ff */
[----:B------:R1:W-:Y:S01]  /*7b4b0*/  STL [R1+0x126c], R33 ;  /* 0x00126c2101007387 */ /* 0x0003e20000100800 */
[----:B------:R-:W-:Y:S01]  /*7b4c0*/  IMAD.MOV.U32 R46, RZ, RZ, R26 ;  /* 0x000000ffff2e7224 */ /* 0x000fe200078e001a */
[----:B------:R-:W-:-:S02]  /*7b4d0*/  MOV R47, R25 ;  /* 0x00000019002f7202 */ /* 0x000fc40000000f00 */
[----:B------:R-:W-:Y:S01]  /*7b4e0*/  IMAD.X R27, R45, 0x1, R2, P1 ;  /* 0x000000012d1b7824 */ /* 0x000fe200008e0602 */
[----:B------:R1:W-:Y:S01]  /*7b4f0*/  STL [R1+0x1268], R38 ;  /* 0x0012682601007387 */ /* 0x0003e20000100800 */
[----:B------:R-:W-:Y:S02]  /*7b500*/  IMAD.MOV.U32 R44, RZ, RZ, R28 ;  /* 0x000000ffff2c7224 */ /* 0x000fe400078e001c */
[----:B------:R-:W-:Y:S01]  /*7b510*/  IMAD.MOV.U32 R45, RZ, RZ, R27 ;  /* 0x000000ffff2d7224 */ /* 0x000fe200078e001b */
[----:B------:R-:W-:Y:S04]  /*7b520*/  STL.64 [R1+0xac8], R48 ;  /* 0x000ac83001007387 */ /* 0x000fe80000100a00 */
[----:B------:R-:W4:Y:S01]  /*7b530*/  LDL.LU R28, [R1+0xc74] ;  /* 0x000c7400011c7983 */ /* 0x000f220000300800 */
[----:B-1----:R-:W-:-:S03]  /*7b540*/  IMAD.MOV.U32 R22, RZ, RZ, R33 ;  /* 0x000000ffff167224 */ /* 0x002fc600078e0021 */
[----:B------:R-:W-:Y:S04]  /*7b550*/  STL.64 [R1+0xa98], R46 ;  /* 0x000a982e01007387 */ /* 0x000fe80000100a00 */
[----:B------:R-:W4:Y:S04]  /*7b560*/  LDL.LU R21, [R1+0xcb4] ;  /* 0x000cb40001157983 */ /* 0x000f280000300800 */
[----:B------:R-:W-:Y:S04]  /*7b570*/  STL.64 [R1+0xa68], R44 ;  /* 0x000a682c01007387 */ /* 0x000fe80000100a00 */
[----:B------:R-:W4:Y:S01]  /*7b580*/  LDL.LU R33, [R1+0xc70] ;  /* 0x000c700001217983 */ /* 0x000f220000300800 */
[----:B------:R-:W-:-:S03]  /*7b590*/  MOV R23, R38 ;  /* 0x0000002600177202 */ /* 0x000fc60000000f00 */
[----:B------:R-:W4:Y:S04]  /*7b5a0*/  LDL.LU R38, [R1+0xcb0] ;  /* 0x000cb00001267983 */ /* 0x000f280000300800 */
[----:B------:R1:W-:Y:S04]  /*7b5b0*/  LDGSTS.E [R3+0x5ca00], [R22.64], P0 ;  /* 0x5ca0000016037fae */ /* 0x0003e80008121844 */
[----:B------:R1:W-:Y:S04]  /*7b5c0*/  LDGSTS.E [R3+0x5da00], [R48.64], P0 ;  /* 0x5da0000030037fae */ /* 0x0003e80008121844 */
[----:B------:R1:W-:Y:S04]  /*7b5d0*/  LDGSTS.E [R3+0x5ea00], [R46.64], P0 ;  /* 0x5ea000002e037fae */ /* 0x0003e80008121844 */
[----:B------:R1:W-:Y:S01]  /*7b5e0*/  LDGSTS.E [R3+0x5fa00], [R44.64], P0 ;  /* 0x5fa000002c037fae */ /* 0x0003e20008121844 */
[----:B--2---:R-:W-:-:S02]  /*7b5f0*/  IADD3 R29, P1, R29, R31, RZ ;  /* 0x0000001f1d1d7210 */ /* 0x004fc40007f3e0ff */
[----:B---3--:R-:W-:-:S03]  /*7b600*/  IADD3 R30, P2, R30, R31, RZ ;  /* 0x0000001f1e1e7210 */ /* 0x008fc60007f5e0ff */
[----:B------:R2:W-:Y:S01]  /*7b610*/  STL [R1+0xb70], R29 ;  /* 0x000b701d01007387 */ /* 0x0005e20000100800 */
[----:B-1----:R-:W-:Y:S02]  /*7b620*/  IMAD.MOV.U32 R22, RZ, RZ, R29 ;  /* 0x000000ffff167224 */ /* 0x002fe400078e001d */
[----:B----4-:R-:W-:-:S04]  /*7b630*/  IMAD.X R42, R42, 0x1, R2, P1 ;  /* 0x000000012a2a7824 */ /* 0x010fc800008e0602 */
[----:B------:R-:W-:Y:S01]  /*7b640*/  IMAD.MOV.U32 R23, RZ, RZ, R42 ;  /* 0x000000ffff177224 */ /* 0x000fe200078e002a */
[----:B------:R-:W-:Y:S01]  /*7b650*/  STL [R1+0xb6c], R42 ;  /* 0x000b6c2a01007387 */ /* 0x000fe20000100800 */
[----:B------:R-:W-:-:S03]  /*7b660*/  IADD3.X R34, R34, R2, RZ, P2, !PT ;  /* 0x0000000222227210 */ /* 0x000fc600017fe4ff */
[----:B------:R1:W-:Y:S04]  /*7b670*/  STL [R1+0xbb0], R30 ;  /* 0x000bb01e01007387 */ /* 0x0003e80000100800 */
[----:B--2---:R-:W2:Y:S04]  /*7b680*/  LDL.LU R29, [R1+0xcf4] ;  /* 0x000cf400011d7983 */ /* 0x004ea80000300800 */
[----:B------:R3:W-:Y:S04]  /*7b690*/  STL [R1+0xbac], R34 ;  /* 0x000bac2201007387 */ /* 0x0007e80000100800 */
[----:B------:R4:W-:Y:S04]  /*7b6a0*/  LDGSTS.E [R20+0x40c00], [R22.64], P0 ;  /* 0x40c0000016147fae */ /* 0x0009e80008121844 */
[----:B------:R-:W2:Y:S01]  /*7b6b0*/  LDL.LU R24, [R1+0xd34] ;  /* 0x000d340001187983 */ /* 0x000ea20000300800 */
[----:B----4-:R-:W-:-:S03]  /*7b6c0*/  IMAD.MOV.U32 R22, RZ, RZ, R30 ;  /* 0x000000ffff167224 */ /* 0x010fc600078e001e */
[----:B-1----:R-:W4:Y:S01]  /*7b6d0*/  LDL.LU R30, [R1+0xcf0] ;  /* 0x000cf000011e7983 */ /* 0x002f220000300800 */
[----:B------:R-:W-:-:S03]  /*7b6e0*/  MOV R23, R34 ;  /* 0x0000002200177202 */ /* 0x000fc60000000f00 */
[----:B---3--:R-:W3:Y:S01]  /*7b6f0*/  LDL.LU R34, [R1+0xd30] ;  /* 0x000d300001227983 */ /* 0x008ee20000300800 */
[-C--:B------:R-:W-:Y:S02]  /*7b700*/  IADD3 R36, P1, R36, R31.reuse, RZ ;  /* 0x0000001f24247210 */ /* 0x080fe40007f3e0ff */
[----:B------:R-:W-:Y:S01]  /*7b710*/  IADD3 R35, P2, R35, R31, RZ ;  /* 0x0000001f23237210 */ /* 0x000fe20007f5e0ff */
[----:B------:R1:W-:Y:S02]  /*7b720*/  LDGSTS.E [R20+0x41c00], [R22.64], P0 ;  /* 0x41c0000016147fae */ /* 0x0003e40008121844 */
[--C-:B------:R-:W-:Y:S02]  /*7b730*/  IMAD.X R39, R39, 0x1, R2.reuse, P1 ;  /* 0x0000000127277824 */ /* 0x100fe400008e0602 */
[----:B------:R-:W-:Y:S01]  /*7b740*/  IMAD.X R37, R37, 0x1, R2, P2 ;  /* 0x0000000125257824 */ /* 0x000fe200010e0602 */
[----:B------:R1:W-:Y:S04]  /*7b750*/  STL [R1+0xbf4], R36 ;  /* 0x000bf42401007387 */ /* 0x0003e80000100800 */
[----:B------:R-:W-:Y:S01]  /*7b760*/  STL [R1+0xbf0], R39 ;  /* 0x000bf02701007387 */ /* 0x000fe20000100800 */
[----:B-1----:R-:W-:Y:S01]  /*7b770*/  MOV R22, R36 ;  /* 0x0000002400167202 */ /* 0x002fe20000000f00 */
[----:B------:R-:W-:-:S02]  /*7b780*/  IMAD.MOV.U32 R23, RZ, RZ, R39 ;  /* 0x000000ffff177224 */ /* 0x000fc400078e0027 */
[----:B------:R1:W-:Y:S04]  /*7b790*/  STL [R1+0xc34], R35 ;  /* 0x000c342301007387 */ /* 0x0003e80000100800 */
[----:B------:R-:W3:Y:S04]  /*7b7a0*/  LDL.LU R26, [R1+0xd74] ;  /* 0x000d7400011a7983 */ /* 0x000ee80000300800 */
[----:B------:R1:W-:Y:S01]  /*7b7b0*/  STL [R1+0xc30], R37 ;  /* 0x000c302501007387 */ /* 0x0003e20000100800 */
[----:B------:R-:W-:-:S03]  /*7b7c0*/  IADD3 R28, P1, R28, R31, RZ ;  /* 0x0000001f1c1c7210 */ /* 0x000fc60007f3e0ff */
[----:B------:R-:W3:Y:S04]  /*7b7d0*/  LDL.LU R36, [R1+0xdb4] ;  /* 0x000db40001247983 */ /* 0x000ee80000300800 */
[----:B------:R1:W-:Y:S01]  /*7b7e0*/  LDGSTS.E [R20+0x42c00], [R22.64], P0 ;  /* 0x42c0000016147fae */ /* 0x0003e20008121844 */
[----:B------:R-:W-:Y:S01]  /*7b7f0*/  IADD3 R21, P2, R21, R31, RZ ;  /* 0x0000001f15157210 */ /* 0x000fe20007f5e0ff */
[----:B-1----:R-:W-:Y:S02]  /*7b800*/  IMAD.MOV.U32 R22, RZ, RZ, R35 ;  /* 0x000000ffff167224 */ /* 0x002fe400078e0023 */
[----:B------:R-:W3:Y:S01]  /*7b810*/  LDL.LU R35, [R1+0xd70] ;  /* 0x000d700001237983 */ /* 0x000ee20000300800 */
[----:B------:R-:W-:Y:S01]  /*7b820*/  MOV R23, R37 ;  /* 0x0000002500177202 */ /* 0x000fe20000000f00 */
[----:B------:R-:W-:-:S02]  /*7b830*/  IMAD.X R33, R33, 0x1, R2, P1 ;  /* 0x0000000121217824 */ /* 0x000fc400008e0602 */
[----:B------:R-:W3:Y:S04]  /*7b840*/  LDL.LU R37, [R1+0xdb0] ;  /* 0x000db00001257983 */ /* 0x000ee80000300800 */
[----:B------:R-:W3:Y:S01]  /*7b850*/  LDL.LU R25, [R1+0xdf4] ;  /* 0x000df40001197983 */ /* 0x000ee20000300800 */
[----:B------:R-:W-:-:S03]  /*7b860*/  IMAD.X R38, R38, 0x1, R2, P2 ;  /* 0x0000000126267824 */ /* 0x000fc600010e0602 */
[----:B------:R-:W3:Y:S04]  /*7b870*/  LDL.LU R27, [R1+0xe34] ;  /* 0x000e3400011b7983 */ /* 0x000ee80000300800 */
[----:B------:R1:W-:Y:S04]  /*7b880*/  STL [R1+0xc74], R28 ;  /* 0x000c741c01007387 */ /* 0x0003e80000100800 */
[----:B------:R1:W-:Y:S04]  /*7b890*/  LDGSTS.E [R20+0x43c00], [R22.64], P0 ;  /* 0x43c0000016147fae */ /* 0x0003e80008121844 */
[----:B------:R1:W-:Y:S04]  /*7b8a0*/  STL [R1+0xc70], R33 ;  /* 0x000c702101007387 */ /* 0x0003e80000100800 */
[----:B------:R1:W-:Y:S02]  /*7b8b0*/  STL [R1+0xcb4], R21 ;  /* 0x000cb41501007387 */ /* 0x0003e40000100800 */
[----:B-1----:R-:W-:-:S02]  /*7b8c0*/  MOV R22, R28 ;  /* 0x0000001c00167202 */ /* 0x002fc40000000f00 */
[----:B------:R-:W3:Y:S01]  /*7b8d0*/  LDL.LU R28, [R1+0xdf0] ;  /* 0x000df000011c7983 */ /* 0x000ee20000300800 */
[----:B------:R-:W-:-:S03]  /*7b8e0*/  IMAD.MOV.U32 R23, RZ, RZ, R33 ;  /* 0x000000ffff177224 */ /* 0x000fc600078e0021 */
[----:B------:R-:W-:Y:S04]  /*7b8f0*/  STL [R1+0xcb0], R38 ;  /* 0x000cb02601007387 */ /* 0x000fe80000100800 */
        /* <DEDUP_REMOVED lines=8> */
[----:B------:R2:W-:Y:S01]  /*7b980*/  STL [R1+0xcf4], R29 ;  /* 0x000cf41d01007387 */ /* 0x0005e20000100800 */
[----:B-1----:R-:W-:Y:S02]  /*7b990*/  MOV R22, R29 ;  /* 0x0000001d00167202 */ /* 0x002fe40000000f00 */
[----:B------:R-:W-:Y:S01]  /*7b9a0*/  IADD3 R24, P2, R24, R31, RZ ;  /* 0x0000001f18187210 */ /* 0x000fe20007f5e0ff */
[----:B----4-:R-:W-:-:S04]  /*7b9b0*/  IMAD.X R30, R30, 0x1, R2, P1 ;  /* 0x000000011e1e7824 */ /* 0x010fc800008e0602 */
[----:B---3--:R-:W-:Y:S01]  /*7b9c0*/  IMAD.X R34, R34, 0x1, R2, P2 ;  /* 0x0000000122227824 */ /* 0x008fe200010e0602 */
[----:B------:R1:W-:Y:S04]  /*7b9d0*/  STL [R1+0xcf0], R30 ;  /* 0x000cf01e01007387 */ /* 0x0003e80000100800 */
[----:B------:R-:W-:Y:S01]  /*7b9e0*/  STL [R1+0xd34], R24 ;  /* 0x000d341801007387 */ /* 0x000fe20000100800 */
[----:B------:R-:W-:-:S03]  /*7b9f0*/  IMAD.MOV.U32 R23, RZ, RZ, R30 ;  /* 0x000000ffff177224 */ /* 0x000fc600078e001e */
[----:B--2---:R-:W2:Y:S04]  /*7ba00*/  LDL.LU R29, [R1+0xe70] ;  /* 0x000e7000011d7983 */ /* 0x004ea80000300800 */
[----:B------:R3:W-:Y:S04]  /*7ba10*/  STL [R1+0xd30], R34 ;  /* 0x000d302201007387 */ /* 0x0007e80000100800 */
[----:B-1----:R-:W4:Y:S04]  /*7ba20*/  LDL.LU R30, [R1+0xeb0] ;  /* 0x000eb000011e7983 */ /* 0x002f280000300800 */
[----:B------:R1:W-:Y:S01]  /*7ba30*/  LDGSTS.E [R20+0x46c00], [R22.64], P0 ;  /* 0x46c0000016147fae */ /* 0x0003e20008121844 */
[----:B------:R-:W-:-:S02]  /*7ba40*/  IADD3 R26, P1, R26, R31, RZ ;  /* 0x0000001f1a1a7210 */ /* 0x000fc40007f3e0ff */
[----:B------:R-:W-:Y:S01]  /*7ba50*/  IADD3 R36, P2, R36, R31, RZ ;  /* 0x0000001f24247210 */ /* 0x000fe20007f5e0ff */
[----:B-1----:R-:W-:Y:S01]  /*7ba60*/  IMAD.MOV.U32 R22, RZ, RZ, R24 ;  /* 0x000000ffff167224 */ /* 0x002fe200078e0018 */
[----:B------:R-:W-:Y:S02]  /*7ba70*/  MOV R23, R34 ;  /* 0x0000002200177202 */ /* 0x000fe40000000f00 */
[----:B---3--:R-:W3:Y:S04]  /*7ba80*/  LDL.LU R34, [R1+0xef4] ;  /* 0x000ef40001227983 */ /* 0x008ee80000300800 */
[----:B------:R-:W3:Y:S04]  /*7ba90*/  LDL.LU R24, [R1+0xf34] ;  /* 0x000f340001187983 */ /* 0x000ee80000300800 */
[----:B------:R1:W-:Y:S01]  /*7baa0*/  LDGSTS.E [R20+0x47c00], [R22.64], P0 ;  /* 0x47c0000016147fae */ /* 0x0003e20008121844 */
[----:B------:R-:W-:-:S03]  /*7bab0*/  IMAD.X R35, R35, 0x1, R2, P1 ;  /* 0x0000000123237824 */ /* 0x000fc600008e0602 */
[----:B------:R-:W-:Y:S01]  /*7bac0*/  STL [R1+0xd74], R26 ;  /* 0x000d741a01007387 */ /* 0x000fe20000100800 */
[----:B------:R-:W-:-:S03]  /*7bad0*/  IMAD.X R37, R37, 0x1, R2, P2 ;  /* 0x0000000125257824 */ /* 0x000fc600010e0602 */
[----:B------:R1:W-:Y:S02]  /*7bae0*/  STL [R1+0xd70], R35 ;  /* 0x000d702301007387 */ /* 0x0003e40000100800 */
[----:B-1----:R-:W-:Y:S01]  /*7baf0*/  MOV R22, R26 ;  /* 0x0000001a00167202 */ /* 0x002fe20000000f00 */
[----:B------:R-:W-:Y:S01]  /*7bb00*/  IMAD.MOV.U32 R23, RZ, RZ, R35 ;  /* 0x000000ffff177224 */ /* 0x000fe200078e0023 */
[----:B------:R-:W-:Y:S01]  /*7bb10*/  STL [R1+0xdb4], R36 ;  /* 0x000db42401007387 */ /* 0x000fe20000100800 */
[----:B------:R-:W-:-:S03]  /*7bb20*/  IADD3 R25, P1, R25, R31, RZ ;  /* 0x0000001f19197210 */ /* 0x000fc60007f3e0ff */
[----:B------:R1:W-:Y:S04]  /*7bb30*/  LDGSTS.E [R20+0x48c00], [R22.64], P0 ;  /* 0x48c0000016147fae */ /* 0x0003e80008121844 */
[----:B------:R-:W3:Y:S04]  /*7bb40*/  LDL.LU R35, [R1+0xef0] ;  /* 0x000ef00001237983 */ /* 0x000ee80000300800 */
[----:B------:R-:W-:Y:S01]  /*7bb50*/  STL [R1+0xdb0], R37 ;  /* 0x000db02501007387 */ /* 0x000fe20000100800 */
[----:B------:R-:W-:-:S03]  /*7bb60*/  IADD3 R27, P2, R27, R31, RZ ;  /* 0x0000001f1b1b7210 */ /* 0x000fc60007f5e0ff */
[----:B------:R-:W3:Y:S01]  /*7bb70*/  LDL.LU R26, [R1+0xf30] ;  /* 0x000f3000011a7983 */ /* 0x000ee20000300800 */
[----:B-1----:R-:W-:Y:S01]  /*7bb80*/  IMAD.MOV.U32 R22, RZ, RZ, R36 ;  /* 0x000000ffff167224 */ /* 0x002fe200078e0024 */
[----:B------:R-:W-:Y:S02]  /*7bb90*/  MOV R23, R37 ;  /* 0x0000002500177202 */ /* 0x000fe40000000f00 */
[----:B------:R1:W-:Y:S01]  /*7bba0*/  STL [R1+0xdf4], R25 ;  /* 0x000df41901007387 */ /* 0x0003e20000100800 */
[----:B------:R-:W-:-:S03]  /*7bbb0*/  IMAD.X R28, R28, 0x1, R2, P1 ;  /* 0x000000011c1c7824 */ /* 0x000fc600008e0602 */
[----:B------:R1:W-:Y:S04]  /*7bbc0*/  LDGSTS.E [R20+0x49c00], [R22.64], P0 ;  /* 0x49c0000016147fae */ /* 0x0003e80008121844 */
[----:B------:R1:W-:Y:S01]  /*7bbd0*/  STL [R1+0xdf0], R28 ;  /* 0x000df01c01007387 */ /* 0x0003e20000100800 */
[----:B------:R-:W-:-:S03]  /*7bbe0*/  IMAD.X R33, R33, 0x1, R2, P2 ;  /* 0x0000000121217824 */ /* 0x000fc600010e0602 */
[----:B------:R1:W-:Y:S02]  /*7bbf0*/  STL [R1+0xe34], R27 ;  /* 0x000e341b01007387 */ /* 0x0003e40000100800 */
[----:B-1----:R-:W-:Y:S01]  /*7bc00*/  MOV R22, R25 ;  /* 0x0000001900167202 */ /* 0x002fe20000000f00 */
[----:B------:R-:W-:Y:S01]  /*7bc10*/  IMAD.MOV.U32 R23, RZ, RZ, R28 ;  /* 0x000000ffff177224 */ /* 0x000fe200078e001c */
[----:B------:R-:W3:Y:S04]  /*7bc20*/  LDL.LU R25, [R1+0xf74] ;  /* 0x000f740001197983 */ /* 0x000ee80000300800 */
[----:B------:R1:W-:Y:S04]  /*7bc30*/  STL [R1+0xe30], R33 ;  /* 0x000e302101007387 */ /* 0x0003e80000100800 */
[----:B------:R1:W-:Y:S04]  /*7bc40*/  LDGSTS.E [R20+0x4ac00], [R22.64], P0 ;  /* 0x4ac0000016147fae */ /* 0x0003e80008121844 */
[----:B------:R-:W3:Y:S01]  /*7bc50*/  LDL.LU R28, [R1+0xfb4] ;  /* 0x000fb400011c7983 */ /* 0x000ee20000300800 */
[----:B-1----:R-:W-:-:S03]  /*7bc60*/  IMAD.MOV.U32 R22, RZ, RZ, R27 ;  /* 0x000000ffff167224 */ /* 0x002fc600078e001b */
[----:B------:R-:W3:Y:S01]  /*7bc70*/  LDL.LU R27, [R1+0xf70] ;  /* 0x000f7000011b7983 */ /* 0x000ee20000300800 */
[----:B------:R-:W-:-:S03]  /*7bc80*/  MOV R23, R33 ;  /* 0x0000002100177202 */ /* 0x000fc60000000f00 */
[----:B------:R-:W3:Y:S01]  /*7bc90*/  LDL.LU R33, [R1+0xfb0] ;  /* 0x000fb00001217983 */ /* 0x000ee20000300800 */
[-C--:B------:R-:W-:Y:S02]  /*7bca0*/  IADD3 R3, P1, R3, R31.reuse, RZ ;  /* 0x0000001f03037210 */ /* 0x080fe40007f3e0ff */
[----:B------:R-:W-:Y:S01]  /*7bcb0*/  IADD3 R21, P2, R21, R31, RZ ;  /* 0x0000001f15157210 */ /* 0x000fe20007f5e0ff */
[----:B------:R1:W-:Y:S04]  /*7bcc0*/  LDGSTS.E [R20+0x4bc00], [R22.64], P0 ;  /* 0x4bc0000016147fae */ /* 0x0003e80008121844 */
[----:B------:R-:W-:Y:S01]  /*7bcd0*/  STL [R1+0xe74], R3 ;  /* 0x000e740301007387 */ /* 0x000fe20000100800 */
[----:B-1----:R-:W-:Y:S01]  /*7bce0*/  MOV R22, R3 ;  /* 0x0000000300167202 */ /* 0x002fe20000000f00 */
[----:B--2---:R-:W-:-:S04]  /*7bcf0*/  IMAD.X R29, R29, 0x1, R2, P1 ;  /* 0x000000011d1d7824 */ /* 0x004fc800008e0602 */
[----:B------:R-:W-:Y:S01]  /*7bd00*/  IMAD.MOV.U32 R23, RZ, RZ, R29 ;  /* 0x000000ffff177224 */ /* 0x000fe200078e001d */
[----:B------:R1:W-:Y:S01]  /*7bd10*/  STL [R1+0xe70], R29 ;  /* 0x000e701d01007387 */ /* 0x0003e20000100800 */
[----:B----4-:R-:W-:-:S03]  /*7bd20*/  IMAD.X R30, R30, 0x1, R2, P2 ;  /* 0x000000011e1e7824 */ /* 0x010fc600010e0602 */
[----:B------:R-:W-:Y:S04]  /*7bd30*/  STL [R1+0xeb4], R21 ;  /* 0x000eb41501007387 */ /* 0x000fe80000100800 */
[----:B------:R2:W-:Y:S04]  /*7bd40*/  LDGSTS.E [R20+0x4cc00], [R22.64], P0 ;  /* 0x4cc0000016147fae */ /* 0x0005e80008121844 */
[----:B-1----:R-:W4:Y:S04]  /*7bd50*/  LDL.LU R29, [R1+0xff4] ;  /* 0x000ff400011d7983 */ /* 0x002f280000300800 */
[----:B------:R1:W-:Y:S04]  /*7bd60*/  STL [R1+0xeb0], R30 ;  /* 0x000eb01e01007387 */ /* 0x0003e80000100800 */
[----:B------:R-:W4:Y:S01]  /*7bd70*/  LDL.LU R3, [R1+0x1034] ;  /* 0x0010340001037983 */ /* 0x000f220000300800 */
[----:B--2---:R-:W-:Y:S01]  /*7bd80*/  MOV R23, R30 ;  /* 0x0000001e00177202 */ /* 0x004fe20000000f00 */
[----:B------:R-:W-:-:S02]  /*7bd90*/  IMAD.MOV.U32 R22, RZ, RZ, R21 ;  /* 0x000000ffff167224 */ /* 0x000fc400078e0015 */
[----:B-1----:R-:W2:Y:S04]  /*7bda0*/  LDL.LU R30, [R1+0xff0] ;  /* 0x000ff000011e7983 */ /* 0x002ea80000300800 */
[----:B------:R-:W2:Y:S01]  /*7bdb0*/  LDL.LU R21, [R1+0x1030] ;  /* 0x0010300001157983 */ /* 0x000ea20000300800 */
[-C--:B---3--:R-:W-:Y:S02]  /*7bdc0*/  IADD3 R34, P1, R34, R31.reuse, RZ ;  /* 0x0000001f22227210 */ /* 0x088fe40007f3e0ff */
[----:B------:R-:W-:Y:S01]  /*7bdd0*/  IADD3 R24, P2, R24, R31, RZ ;  /* 0x0000001f18187210 */ /* 0x000fe20007f5e0ff */
[----:B------:R1:W-:Y:S04]  /*7bde0*/  LDGSTS.E [R20+0x4dc00], [R22.64], P0 ;  /* 0x4dc0000016147fae */ /* 0x0003e80008121844 */
[----:B------:R-:W-:Y:S01]  /*7bdf0*/  STL [R1+0xef4], R34 ;  /* 0x000ef42201007387 */ /* 0x000fe20000100800 */
[----:B------:R-:W-:-:S05]  /*7be00*/  IMAD.X R35, R35, 0x1, R2, P1 ;  /* 0x0000000123237824 */ /* 0x000fca00008e0602 */
[----:B------:R-:W-:Y:S01]  /*7be10*/  STL [R1+0xef0], R35 ;  /* 0x000ef02301007387 */ /* 0x000fe20000100800 */
[----:B------:R-:W-:-:S03]  /*7be20*/  IMAD.X R26, R26, 0x1, R2, P2 ;  /* 0x000000011a1a7824 */ /* 0x000fc600010e0602 */
[----:B------:R-:W-:Y:S04]  /*7be30*/  STL [R1+0xf34], R24 ;  /* 0x000f341801007387 */ /* 0x000fe80000100800 */
[----:B------:R3:W-:Y:S01]  /*7be40*/  STL [R1+0xf30], R26 ;  /* 0x000f301a01007387 */ /* 0x0007e20000100800 */
[----:B-1----:R-:W-:-:S03]  /*7be50*/  MOV R22, R34 ;  /* 0x0000002200167202 */ /* 0x002fc60000000f00 */
[----:B------:R-:W2:Y:S01]  /*7be60*/  LDL.LU R39, [R1+0x1070] ;  /* 0x0010700001277983 */ /* 0x000ea20000300800 */
[----:B------:R-:W-:-:S03]  /*7be70*/  IMAD.MOV.U32 R23, RZ, RZ, R35 ;  /* 0x000000ffff177224 */ /* 0x000fc600078e0023 */
[----:B------:R-:W2:Y:S04]  /*7be80*/  LDL.LU R38, [R1+0x1074] ;  /* 0x0010740001267983 */ /* 0x000ea80000300800 */
[----:B------:R-:W2:Y:S04]  /*7be90*/  LDL.LU R37, [R1+0x10b0] ;  /* 0x0010b00001257983 */ /* 0x000ea80000300800 */
[----:B------:R-:W2:Y:S01]  /*7bea0*/  LDL.LU R36, [R1+0x10b4] ;  /* 0x0010b40001247983 */ /* 0x000ea20000300800 */
[----:B------:R-:W-:-:S03]  /*7beb0*/  IADD3 R25, P1, R25, R31, RZ ;  /* 0x0000001f19197210 */ /* 0x000fc60007f3e0ff */
[----:B------:R1:W-:Y:S01]  /*7bec0*/  LDGSTS.E [R20+0x4ec00], [R22.64], P0 ;  /* 0x4ec0000016147fae */ /* 0x0003e20008121844 */
[----:B------:R-:W-:Y:S01]  /*7bed0*/  IADD3 R28, P2, R28, R31, RZ ;  /* 0x0000001f1c1c7210 */ /* 0x000fe20007f5e0ff */
[----:B-1----:R-:W-:Y:S01]  /*7bee0*/  IMAD.MOV.U32 R22, RZ, RZ, R24 ;  /* 0x000000ffff167224 */ /* 0x002fe200078e0018 */
[----:B------:R-:W-:Y:S02]  /*7bef0*/  MOV R23, R26 ;  /* 0x0000001a00177202 */ /* 0x000fe40000000f00 */
[----:B---3--:R-:W3:Y:S04]  /*7bf00*/  LDL.LU R26, [R1+0x10f4] ;  /* 0x0010f400011a7983 */ /* 0x008ee80000300800 */
[----:B------:R-:W3:Y:S01]  /*7bf10*/  LDL.LU R24, [R1+0x1134] ;  /* 0x0011340001187983 */ /* 0x000ee20000300800 */
[----:B------:R-:W-:-:S03]  /*7bf20*/  IMAD.X R27, R27, 0x1, R2, P1 ;  /* 0x000000011b1b7824 */ /* 0x000fc600008e0602 */
[----:B------:R-:W-:Y:S01]  /*7bf30*/  STL [R1+0xf74], R25 ;  /* 0x000f741901007387 */ /* 0x000fe20000100800 */
[----:B------:R-:W-:-:S03]  /*7bf40*/  IMAD.X R33, R33, 0x1, R2, P2 ;  /* 0x0000000121217824 */ /* 0x000fc600010e0602 */
[----:B------:R1:W-:Y:S04]  /*7bf50*/  LDGSTS.E [R20+0x4fc00], [R22.64], P0 ;  /* 0x4fc0000016147fae */ /* 0x0003e80008121844 */
[----:B------:R1:W-:Y:S04]  /*7bf60*/  STL [R1+0xf70], R27 ;  /* 0x000f701b01007387 */ /* 0x0003e80000100800 */
[----:B------:R1:W-:Y:S02]  /*7bf70*/  STL [R1+0xfb4], R28 ;  /* 0x000fb41c01007387 */ /* 0x0003e40000100800 */
[----:B-1----:R-:W-:-:S02]  /*7bf80*/  IMAD.MOV.U32 R23, RZ, RZ, R27 ;  /* 0x000000ffff177224 */ /* 0x002fc400078e001b */
[----:B------:R-:W3:Y:S01]  /*7bf90*/  LDL.LU R27, [R1+0x10f0] ;  /* 0x0010f000011b7983 */ /* 0x000ee20000300800 */
[----:B------:R-:W-:-:S03]  /*7bfa0*/  MOV R22, R25 ;  /* 0x0000001900167202 */ /* 0x000fc60000000f00 */
        /* <DEDUP_REMOVED lines=8> */
[-C--:B----4-:R-:W-:Y:S02]  /*7c030*/  IADD3 R29, P1, R29, R31.reuse, RZ ;  /* 0x0000001f1d1d7210 */ /* 0x090fe40007f3e0ff */
[----:B------:R-:W-:-:S03]  /*7c040*/  IADD3 R3, P2, R3, R31, RZ ;  /* 0x0000001f03037210 */ /* 0x000fc60007f5e0ff */
[----:B------:R4:W-:Y:S01]  /*7c050*/  STL [R1+0xff4], R29 ;  /* 0x000ff41d01007387 */ /* 0x0009e20000100800 */
[--C-:B--2---:R-:W-:Y:S01]  /*7c060*/  IMAD.X R30, R30, 0x1, R2.reuse, P1 ;  /* 0x000000011e1e7824 */ /* 0x104fe200008e0602 */
[----:B-1----:R-:W-:Y:S01]  /*7c070*/  MOV R22, R29 ;  /* 0x0000001d00167202 */ /* 0x002fe20000000f00 */
[----:B------:R-:W-:-:S03]  /*7c080*/  IMAD.X R21, R21, 0x1, R2, P2 ;  /* 0x0000000115157824 */ /* 0x000fc600010e0602 */
[----:B------:R1:W-:Y:S01]  /*7c090*/  STL [R1+0xff0], R30 ;  /* 0x000ff01e01007387 */ /* 0x0003e20000100800 */
[----:B------:R-:W-:-:S03]  /*7c0a0*/  IMAD.MOV.U32 R23, RZ, RZ, R30 ;  /* 0x000000ffff177224 */ /* 0x000fc600078e001e */
[----:B------:R-:W-:Y:S04]  /*7c0b0*/  STL [R1+0x1034], R3 ;  /* 0x0010340301007387 */ /* 0x000fe80000100800 */
[----:B------:R-:W2:Y:S04]  /*7c0c0*/  LDL.LU R35, [R1+0x1170] ;  /* 0x0011700001237983 */ /* 0x000ea80000300800 */
[----:B------:R1:W-:Y:S04]  /*7c0d0*/  STL [R1+0x1030], R21 ;  /* 0x0010301501007387 */ /* 0x0003e80000100800 */
[----:B----4-:R-:W4:Y:S04]  /*7c0e0*/  LDL.LU R29, [R1+0x11b0] ;  /* 0x0011b000011d7983 */ /* 0x010f280000300800 */
[----:B------:R-:W4:Y:S04]  /*7c0f0*/  LDL.LU R33, [R1+0x11f0] ;  /* 0x0011f00001217983 */ /* 0x000f280000300800 */
[----:B------:R1:W-:Y:S04]  /*7c100*/  LDGSTS.E [R20+0x52c00], [R22.64], P0 ;  /* 0x52c0000016147fae */ /* 0x0003e80008121844 */
[----:B-1----:R-:W4:Y:S01]  /*7c110*/  LDL.LU R30, [R1+0x11f4] ;  /* 0x0011f400011e7983 */ /* 0x002f220000300800 */
[----:B------:R-:W-:Y:S01]  /*7c120*/  MOV R23, R21 ;  /* 0x0000001500177202 */ /* 0x000fe20000000f00 */
[----:B------:R-:W-:-:S02]  /*7c130*/  IMAD.MOV.U32 R22, RZ, RZ, R3 ;  /* 0x000000ffff167224 */ /* 0x000fc400078e0003 */
[----:B------:R-:W4:Y:S04]  /*7c140*/  LDL.LU R21, [R1+0x1230] ;  /* 0x0012300001157983 */ /* 0x000f280000300800 */
[----:B------:R-:W4:Y:S01]  /*7c150*/  LDL.LU R3, [R1+0x1234] ;  /* 0x0012340001037983 */ /* 0x000f220000300800 */
[----:B------:R-:W-:-:S03]  /*7c160*/  IADD3 R38, P1, R38, R31, RZ ;  /* 0x0000001f26267210 */ /* 0x000fc60007f3e0ff */
[----:B------:R1:W-:Y:S02]  /*7c170*/  LDGSTS.E [R20+0x53c00], [R22.64], P0 ;  /* 0x53c0000016147fae */ /* 0x0003e40008121844 */
[----:B------:R-:W-:Y:S01]  /*7c180*/  IMAD.X R39, R39, 0x1, R2, P1 ;  /* 0x0000000127277824 */ /* 0x000fe200008e0602 */
[----:B------:R-:W-:-:S05]  /*7c190*/  IADD3 R36, P2, R36, R31, RZ ;  /* 0x0000001f24247210 */ /* 0x000fca0007f5e0ff */
[----:B------:R-:W-:Y:S01]  /*7c1a0*/  IMAD.X R37, R37, 0x1, R2, P2 ;  /* 0x0000000125257824 */ /* 0x000fe200010e0602 */
[----:B-1----:R-:W-:Y:S01]  /*7c1b0*/  MOV R22, R38 ;  /* 0x0000002600167202 */ /* 0x002fe20000000f00 */
[----:B------:R-:W-:Y:S01]  /*7c1c0*/  IMAD.MOV.U32 R23, RZ, RZ, R39 ;  /* 0x000000ffff177224 */ /* 0x000fe200078e0027 */
[----:B------:R-:W-:Y:S04]  /*7c1d0*/  STL [R1+0x1074], R38 ;  /* 0x0010742601007387 */ /* 0x000fe80000100800 */
[----:B------:R1:W-:Y:S01]  /*7c1e0*/  LDGSTS.E [R20+0x54c00], [R22.64], P0 ;  /* 0x54c0000016147fae */ /* 0x0003e20008121844 */
[----:B---3--:R-:W-:-:S03]  /*7c1f0*/  IADD3 R26, P1, R26, R31, RZ ;  /* 0x0000001f1a1a7210 */ /* 0x008fc60007f3e0ff */
[----:B------:R-:W-:Y:S01]  /*7c200*/  STL [R1+0x1070], R39 ;  /* 0x0010702701007387 */ /* 0x000fe20000100800 */
[----:B------:R-:W-:-:S03]  /*7c210*/  IADD3 R24, P2, R24, R31, RZ ;  /* 0x0000001f18187210 */ /* 0x000fc60007f5e0ff */
[----:B------:R-:W-:Y:S01]  /*7c220*/  STL [R1+0x10b4], R36 ;  /* 0x0010b42401007387 */ /* 0x000fe20000100800 */
[----:B-1----:R-:W-:Y:S01]  /*7c230*/  IMAD.MOV.U32 R22, RZ, RZ, R36 ;  /* 0x000000ffff167224 */ /* 0x002fe200078e0024 */
[----:B------:R-:W-:Y:S02]  /*7c240*/  MOV R23, R37 ;  /* 0x0000002500177202 */ /* 0x000fe40000000f00 */
[----:B------:R-:W-:Y:S04]  /*7c250*/  STL [R1+0x10b0], R37 ;  /* 0x0010b02501007387 */ /* 0x000fe80000100800 */
[----:B------:R-:W-:Y:S04]  /*7c260*/  STL [R1+0x10f4], R26 ;  /* 0x0010f41a01007387 */ /* 0x000fe80000100800 */
[----:B------:R1:W-:Y:S01]  /*7c270*/  LDGSTS.E [R20+0x55c00], [R22.64], P0 ;  /* 0x55c0000016147fae */ /* 0x0003e20008121844 */
[----:B------:R-:W-:Y:S01]  /*7c280*/  IMAD.X R27, R27, 0x1, R2, P1 ;  /* 0x000000011b1b7824 */ /* 0x000fe200008e0602 */
[----:B-1----:R-:W-:-:S03]  /*7c290*/  MOV R22, R26 ;  /* 0x0000001a00167202 */ /* 0x002fc60000000f00 */
[----:B------:R-:W-:Y:S01]  /*7c2a0*/  IMAD.MOV.U32 R23, RZ, RZ, R27 ;  /* 0x000000ffff177224 */ /* 0x000fe200078e001b */
[----:B------:R-:W-:Y:S01]  /*7c2b0*/  STL [R1+0x10f0], R27 ;  /* 0x0010f01b01007387 */ /* 0x000fe20000100800 */
[----:B------:R-:W-:-:S03]  /*7c2c0*/  IMAD.X R25, R25, 0x1, R2, P2 ;  /* 0x0000000119197824 */ /* 0x000fc600010e0602 */
[----:B------:R-:W-:Y:S04]  /*7c2d0*/  STL [R1+0x1134], R24 ;  /* 0x0011341801007387 */ /* 0x000fe80000100800 */
[----:B------:R-:W3:Y:S04]  /*7c2e0*/  LDL.LU.64 R44, [R1+0xb30] ;  /* 0x000b3000012c7983 */ /* 0x000ee80000300a00 */
[----:B------:R1:W-:Y:S04]  /*7c2f0*/  LDGSTS.E [R20+0x56c00], [R22.64], P0 ;  /* 0x56c0000016147fae */ /* 0x0003e80008121844 */
[----:B------:R1:W-:Y:S02]  /*7c300*/  STL [R1+0x1130], R25 ;  /* 0x0011301901007387 */ /* 0x0003e40000100800 */
[----:B-1----:R-:W-:Y:S01]  /*7c310*/  IMAD.MOV.U32 R22, RZ, RZ, R24 ;  /* 0x000000ffff167224 */ /* 0x002fe200078e0018 */
[----:B------:R-:W-:-:S02]  /*7c320*/  MOV R23, R25 ;  /* 0x0000001900177202 */ /* 0x000fc40000000f00 */
[----:B------:R-:W3:Y:S04]  /*7c330*/  LDL.LU.64 R24, [R1+0xb20] ;  /* 0x000b200001187983 */ /* 0x000ee80000300a00 */
[----:B------:R-:W3:Y:S01]  /*7c340*/  LDL.LU.64 R26, [R1+0xb10] ;  /* 0x000b1000011a7983 */ /* 0x000ee20000300a00 */
[----:B------:R-:W-:-:S03]  /*7c350*/  IADD3 R34, P1, R34, R31, RZ ;  /* 0x0000001f22227210 */ /* 0x000fc60007f3e0ff */
[----:B------:R-:W3:Y:S01]  /*7c360*/  LDL.LU.64 R42, [R1+0xb00] ;  /* 0x000b0000012a7983 */ /* 0x000ee20000300a00 */
[----:B------:R-:W-:-:S03]  /*7c370*/  IADD3 R28, P2, R28, R31, RZ ;  /* 0x0000001f1c1c7210 */ /* 0x000fc60007f5e0ff */
[----:B------:R1:W-:Y:S04]  /*7c380*/  LDGSTS.E [R20+0x57c00], [R22.64], P0 ;  /* 0x57c0000016147fae */ /* 0x0003e80008121844 */
[----:B------:R-:W-:Y:S01]  /*7c390*/  STL [R1+0x1174], R34 ;  /* 0x0011742201007387 */ /* 0x000fe20000100800 */
[----:B-1----:R-:W-:Y:S01]  /*7c3a0*/  MOV R22, R34 ;  /* 0x0000002200167202 */ /* 0x002fe20000000f00 */
[----:B--2---:R-:W-:-:S04]  /*7c3b0*/  IMAD.X R35, R35, 0x1, R2, P1 ;  /* 0x0000000123237824 */ /* 0x004fc800008e0602 */
[----:B------:R-:W-:Y:S01]  /*7c3c0*/  IMAD.MOV.U32 R23, RZ, RZ, R35 ;  /* 0x000000ffff177224 */ /* 0x000fe200078e0023 */
[----:B------:R-:W-:Y:S01]  /*7c3d0*/  STL [R1+0x1170], R35 ;  /* 0x0011702301007387 */ /* 0x000fe20000100800 */
[----:B----4-:R-:W-:-:S03]  /*7c3e0*/  IMAD.X R29, R29, 0x1, R2, P2 ;  /* 0x000000011d1d7824 */ /* 0x010fc600010e0602 */
[----:B------:R1:W-:Y:S04]  /*7c3f0*/  STL [R1+0x11b4], R28 ;  /* 0x0011b41c01007387 */ /* 0x0003e80000100800 */
[----:B------:R2:W-:Y:S01]  /*7c400*/  LDGSTS.E [R20+0x58c00], [R22.64], P0 ;  /* 0x58c0000016147fae */ /* 0x0005e20008121844 */
[----:B------:R-:W-:-:S03]  /*7c410*/  IADD3 R30, P1, R30, R31, RZ ;  /* 0x0000001f1e1e7210 */ /* 0x000fc60007f3e0ff */
[----:B------:R4:W-:Y:S02]  /*7c420*/  STL [R1+0x11b0], R29 ;  /* 0x0011b01d01007387 */ /* 0x0009e40000100800 */
[----:B------:R-:W-:Y:S01]  /*7c430*/  IMAD.X R33, R33, 0x1, R2, P1 ;  /* 0x0000000121217824 */ /* 0x000fe200008e0602 */
[----:B--2---:R-:W-:Y:S01]  /*7c440*/  MOV R23, R29 ;  /* 0x0000001d00177202 */ /* 0x004fe20000000f00 */
[----:B------:R-:W-:Y:S02]  /*7c450*/  IMAD.MOV.U32 R22, RZ, RZ, R28 ;  /* 0x000000ffff167224 */ /* 0x000fe400078e001c */
[----:B-1----:R-:W2:Y:S04]  /*7c460*/  LDL.LU R28, [R1+0xb78] ;  /* 0x000b7800011c7983 */ /* 0x002ea80000300800 */
[----:B----4-:R-:W4:Y:S01]  /*7c470*/  LDL.LU R29, [R1+0xbb8] ;  /* 0x000bb800011d7983 */ /* 0x010f220000300800 */
[----:B------:R-:W-:-:S03]  /*7c480*/  IADD3 R3, P2, R3, R31, RZ ;  /* 0x0000001f03037210 */ /* 0x000fc60007f5e0ff */
[----:B------:R1:W-:Y:S02]  /*7c490*/  STL [R1+0x11f4], R30 ;  /* 0x0011f41e01007387 */ /* 0x0003e40000100800 */
[----:B------:R-:W-:Y:S02]  /*7c4a0*/  IMAD.X R21, R21, 0x1, R2, P2 ;  /* 0x0000000115157824 */ /* 0x000fe400010e0602 */
[----:B------:R-:W-:Y:S04]  /*7c4b0*/  STL [R1+0x11f0], R33 ;  /* 0x0011f02101007387 */ /* 0x000fe80000100800 */
[----:B------:R-:W-:Y:S04]  /*7c4c0*/  STL [R1+0x1234], R3 ;  /* 0x0012340301007387 */ /* 0x000fe80000100800 */
[----:B------:R-:W4:Y:S04]  /*7c4d0*/  LDL.LU R39, [R1+0xb74] ;  /* 0x000b740001277983 */ /* 0x000f280000300800 */
[----:B------:R3:W-:Y:S04]  /*7c4e0*/  STL [R1+0x1230], R21 ;  /* 0x0012301501007387 */ /* 0x0007e80000100800 */
[----:B------:R-:W4:Y:S04]  /*7c4f0*/  LDL.LU R38, [R1+0xbb4] ;  /* 0x000bb40001267983 */ /* 0x000f280000300800 */
[----:B------:R1:W-:Y:S04]  /*7c500*/  LDGSTS.E [R20+0x59c00], [R22.64], P0 ;  /* 0x59c0000016147fae */ /* 0x0003e80008121844 */
[----:B------:R-:W4:Y:S01]  /*7c510*/  LDL.LU R37, [R1+0xbf8] ;  /* 0x000bf80001257983 */ /* 0x000f220000300800 */
[----:B-1----:R-:W-:-:S03]  /*7c520*/  MOV R22, R30 ;  /* 0x0000001e00167202 */ /* 0x002fc60000000f00 */
[----:B------:R-:W4:Y:S04]  /*7c530*/  LDL.LU R30, [R1+0xbfc] ;  /* 0x000bfc00011e7983 */ /* 0x000f280000300800 */
[----:B------:R-:W4:Y:S04]  /*7c540*/  LDL.LU R36, [R1+0xc38] ;  /* 0x000c380001247983 */ /* 0x000f280000300800 */
[----:B------:R-:W4:Y:S01]  /*7c550*/  LDL.LU R34, [R1+0xc3c] ;  /* 0x000c3c0001227983 */ /* 0x000f220000300800 */
[----:B------:R-:W-:-:S05]  /*7c560*/  IMAD.MOV.U32 R23, RZ, RZ, R33 ;  /* 0x000000ffff177224 */ /* 0x000fca00078e0021 */
[----:B------:R1:W-:Y:S02]  /*7c570*/  LDGSTS.E [R20+0x5ac00], [R22.64], P0 ;  /* 0x5ac0000016147fae */ /* 0x0003e40008121844 */
[----:B-1----:R-:W-:Y:S01]  /*7c580*/  MOV R23, R21 ;  /* 0x0000001500177202 */ /* 0x002fe20000000f00 */
[----:B------:R-:W-:Y:S01]  /*7c590*/  IMAD.MOV.U32 R22, RZ, RZ, R3 ;  /* 0x000000ffff167224 */ /* 0x000fe200078e0003 */
[----:B---3--:R-:W-:-:S04]  /*7c5a0*/  IADD3 R21, P1, R44, R31, RZ ;  /* 0x0000001f2c157210 */ /* 0x008fc80007f3e0ff */
[----:B------:R1:W-:Y:S01]  /*7c5b0*/  LDGSTS.E [R20+0x5bc00], [R22.64], P0 ;  /* 0x5bc0000016147fae */ /* 0x0003e20008121844 */
[----:B------:R-:W-:Y:S01]  /*7c5c0*/  IMAD.X R3, R45, 0x1, R2, P1 ;  /* 0x000000012d037824 */ /* 0x000fe200008e0602 */
[----:B-1----:R-:W-:-:S05]  /*7c5d0*/  IADD3 R23, P1, R24, R31, RZ ;  /* 0x0000001f18177210 */ /* 0x002fca0007f3e0ff */
[----:B------:R-:W-:Y:S01]  /*7c5e0*/  IMAD.X R22, R25, 0x1, R2, P1 ;  /* 0x0000000119167824 */ /* 0x000fe200008e0602 */
[----:B------:R-:W-:-:S04]  /*7c5f0*/  IADD3 R25, P1, R26, R31, RZ ;  /* 0x0000001f1a197210 */ /* 0x000fc80007f3e0ff */
[----:B------:R-:W-:Y:S02]  /*7c600*/  IADD3.X R24, R27, R2, RZ, P1, !PT ;  /* 0x000000021b187210 */ /* 0x000fe40000ffe4ff */
[----:B------:R-:W-:Y:S02]  /*7c610*/  LOP3.LUT R23, R23, R22, RZ, 0x3c, !PT ;  /* 0x0000001617177212 */ /* 0x000fe400078e3cff */
[----:B------:R-:W-:Y:S02]  /*7c620*/  LOP3.LUT R25, R25, R24, RZ, 0x3c, !PT ;  /* 0x0000001819197212 */ /* 0x000fe400078e3cff */
[----:B------:R-:W-:Y:S02]  /*7c630*/  IADD3 R27, P1, R42, R31, RZ ;  /* 0x0000001f2a1b7210 */ /* 0x000fe40007f3e0ff */
[----:B------:R-:W-:Y:S01]  /*7c640*/  LOP3.LUT R22, R23, R22, RZ, 0x3c, !PT ;  /* 0x0000001617167212 */ /* 0x000fe200078e3cff */
[----:B------:R-:W-:Y:S01]  /*7c650*/  IMAD.MOV.U32 R44, RZ, RZ, R21 ;  /* 0x000000ffff2c7224 */ /* 0x000fe200078e0015 */
[----:B------:R-:W-:-:S02]  /*7c660*/  MOV R45, R3 ;  /* 0x00000003002d7202 */ /* 0x000fc40000000f00 */
[----:B------:R-:W-:Y:S01]  /*7c670*/  LOP3.LUT R24, R25, R24, RZ, 0x3c, !PT ;  /* 0x0000001819187212 */ /* 0x000fe200078e3cff */
[----:B------:R-:W-:Y:S01]  /*7c680*/  IMAD.X R26, R43, 0x1, R2, P1 ;  /* 0x000000012b1a7824 */ /* 0x000fe200008e0602 */
[----:B------:R-:W-:Y:S01]  /*7c690*/  LOP3.LUT R23, R23, R22, RZ, 0x3c, !PT ;  /* 0x0000001617177212 */ /* 0x000fe200078e3cff */
[----:B------:R-:W-:Y:S01]  /*7c6a0*/  STL.64 [R1+0xb30], R44 ;  /* 0x000b302c01007387 */ /* 0x000fe20000100a00 */
[----:B------:R-:W-:Y:S01]  /*7c6b0*/  LOP3.LUT R25, R25, R24, RZ, 0x3c, !PT ;  /* 0x0000001819197212 */ /* 0x000fe200078e3cff */
[----:B------:R-:W-:Y:S02]  /*7c6c0*/  IMAD.MOV.U32 R42, RZ, RZ, R27 ;  /* 0x000000ffff2a7224 */ /* 0x000fe400078e001b */
[----:B------:R-:W-:Y:S01]  /*7c6d0*/  IMAD.MOV.U32 R43, RZ, RZ, R26 ;  /* 0x000000ffff2b7224 */ /* 0x000fe200078e001a */
[----:B------:R-:W-:Y:S04]  /*7c6e0*/  STL.64 [R1+0xb20], R22 ;  /* 0x000b201601007387 */ /* 0x000fe80000100a00 */
[----:B------:R-:W3:Y:S04]  /*7c6f0*/  LDL.LU R33, [R1+0xc7c] ;  /* 0x000c7c0001217983 */ /* 0x000ee80000300800 */
[----:B------:R-:W-:Y:S04]  /*7c700*/  STL.64 [R1+0xb10], R24 ;  /* 0x000b101801007387 */ /* 0x000fe80000100a00 */
[----:B------:R-:W3:Y:S04]  /*7c710*/  LDL.LU R26, [R1+0xcbc] ;  /* 0x000cbc00011a7983 */ /* 0x000ee80000300800 */
[----:B------:R-:W-:Y:S04]  /*7c720*/  STL.64 [R1+0xb00], R42 ;  /* 0x000b002a01007387 */ /* 0x000fe80000100a00 */
[----:B------:R-:W3:Y:S01]  /*7c730*/  LDL.LU R35, [R1+0xc78] ;  /* 0x000c780001237983 */ /* 0x000ee20000300800 */
[----:B------:R-:W-:-:S03]  /*7c740*/  LOP3.LUT R41, R41, 0x70, RZ, 0x3c, !PT ;  /* 0x0000007029297812 */ /* 0x000fc600078e3cff */
[----:B------:R-:W3:Y:S04]  /*7c750*/  LDL.LU R27, [R1+0xcb8] ;  /* 0x000cb800011b7983 */ /* 0x000ee80000300800 */
[----:B------:R1:W-:Y:S01]  /*7c760*/  LDGSTS.E [R20+0x5cc00], [R44.64], P0 ;  /* 0x5cc000002c147fae */ /* 0x0003e20008121844 */
[----:B------:R-:W-:-:S03]  /*7c770*/  IMAD R3, R40, 0x20000, R41 ;  /* 0x0002000028037824 */ /* 0x000fc600078e0229 */
[----:B------:R1:W-:Y:S04]  /*7c780*/  LDGSTS.E [R20+0x5dc00], [R22.64], P0 ;  /* 0x5dc0000016147fae */ /* 0x0003e80008121844 */
[----:B------:R1:W-:Y:S04]  /*7c790*/  LDGSTS.E [R20+0x5ec00], [R24.64], P0 ;  /* 0x5ec0000018147fae */ /* 0x0003e80008121844 */
[----:B------:R1:W-:Y:S01]  /*7c7a0*/  LDGSTS.E [R20+0x5fc00], [R42.64], P0 ;  /* 0x5fc000002a147fae */ /* 0x0003e20008121844 */
[-C--:B--2---:R-:W-:Y:S02]  /*7c7b0*/  IADD3 R28, P1, R28, R31.reuse, RZ ;  /* 0x0000001f1c1c7210 */ /* 0x084fe40007f3e0ff */
[----:B----4-:R-:W-:-:S03]  /*7c7c0*/  IADD3 R29, P2, R29, R31, RZ ;  /* 0x0000001f1d1d7210 */ /* 0x010fc60007f5e0ff */
[----:B------:R2:W-:Y:S01]  /*7c7d0*/  STL [R1+0xb78], R28 ;  /* 0x000b781c01007387 */ /* 0x0005e20000100800 */
[----:B-1----:R-:W-:Y:S02]  /*7c7e0*/  MOV R20, R28 ;  /* 0x0000001c00147202 */ /* 0x002fe40000000f00 */
[----:B------:R-:W-:-:S05]  /*7c7f0*/  IADD3.X R39, R39, R2, RZ, P1, !PT ;  /* 0x0000000227277210 */ /* 0x000fca0000ffe4ff */
[----:B------:R-:W-:Y:S01]  /*7c800*/  STL [R1+0xb74], R39 ;  /* 0x000b742701007387 */ /* 0x000fe20000100800 */
[----:B------:R-:W-:-:S03]  /*7c810*/  IMAD.X R38, R38, 0x1, R2, P2 ;  /* 0x0000000126267824 */ /* 0x000fc600010e0602 */
[----:B------:R1:W-:Y:S01]  /*7c820*/  STL [R1+0xbb8], R29 ;  /* 0x000bb81d01007387 */ /* 0x0003e20000100800 */
[----:B------:R-:W-:-:S03]  /*7c830*/  IMAD.MOV.U32 R21, RZ, RZ, R39 ;  /* 0x000000ffff157224 */ /* 0x000fc600078e0027 */
[----:B------:R-:W-:Y:S04]  /*7c840*/  STL [R1+0xbb4], R38 ;  /* 0x000bb42601007387 */ /* 0x000fe80000100800 */
[----:B--2---:R-:W2:Y:S04]  /*7c850*/  LDL.LU R28, [R1+0xcfc] ;  /* 0x000cfc00011c7983 */ /* 0x004ea80000300800 */
[----:B------:R4:W-:Y:S04]  /*7c860*/  LDGSTS.E [R3+0x40e00], [R20.64], P0 ;  /* 0x40e0000014037fae */ /* 0x0009e80008121844 */
[----:B------:R-:W2:Y:S01]  /*7c870*/  LDL.LU R22, [R1+0xd3c] ;  /* 0x000d3c0001167983 */ /* 0x000ea20000300800 */
[----:B------:R-:W-:Y:S01]  /*7c880*/  IADD3 R30, P1, R30, R31, RZ ;  /* 0x0000001f1e1e7210 */ /* 0x000fe20007f3e0ff */
[----:B----4-:R-:W-:-:S02]  /*7c890*/  IMAD.MOV.U32 R20, RZ, RZ, R29 ;  /* 0x000000ffff147224 */ /* 0x010fc400078e001d */
[----:B-1----:R-:W4:Y:S04]  /*7c8a0*/  LDL.LU R29, [R1+0xcf8] ;  /* 0x000cf800011d7983 */ /* 0x002f280000300800 */
[----:B------:R-:W4:Y:S01]  /*7c8b0*/  LDL.LU R24, [R1+0xd38] ;  /* 0x000d380001187983 */ /* 0x000f220000300800 */
[----:B------:R-:W-:Y:S01]  /*7c8c0*/  IADD3 R34, P2, R34, R31, RZ ;  /* 0x0000001f22227210 */ /* 0x000fe20007f5e0ff */
[--C-:B------:R-:W-:Y:S01]  /*7c8d0*/  IMAD.X R37, R37, 0x1, R2.reuse, P1 ;  /* 0x0000000125257824 */ /* 0x100fe200008e0602 */
[----:B------:R-:W-:Y:S01]  /*7c8e0*/  MOV R21, R38 ;  /* 0x0000002600157202 */ /* 0x000fe20000000f00 */
[----:B------:R1:W-:Y:S02]  /*7c8f0*/  STL [R1+0xbfc], R30 ;  /* 0x000bfc1e01007387 */ /* 0x0003e40000100800 */
[----:B------:R-:W-:-:S02]  /*7c900*/  IMAD.X R36, R36, 0x1, R2, P2 ;  /* 0x0000000124247824 */ /* 0x000fc400010e0602 */
[----:B------:R-:W-:Y:S04]  /*7c910*/  STL [R1+0xbf8], R37 ;  /* 0x000bf82501007387 */ /* 0x000fe80000100800 */
[----:B------:R1:W-:Y:S04]  /*7c920*/  STL [R1+0xc3c], R34 ;  /* 0x000c3c2201007387 */ /* 0x0003e80000100800 */
[----:B------:R-:W4:Y:S04]  /*7c930*/  LDL.LU R23, [R1+0xd7c] ;  /* 0x000d7c0001177983 */ /* 0x000f280000300800 */
[----:B------:R1:W-:Y:S04]  /*7c940*/  LDGSTS.E [R3+0x41e00], [R20.64], P0 ;  /* 0x41e0000014037fae */ /* 0x0003e80008121844 */
[----:B------:R-:W-:Y:S01]  /*7c950*/  STL [R1+0xc38], R36 ;  /* 0x000c382401007387 */ /* 0x000fe20000100800 */
[----:B-1----:R-:W-:Y:S01]  /*7c960*/  MOV R20, R30 ;  /* 0x0000001e00147202 */ /* 0x002fe20000000f00 */
[----:B------:R-:W-:-:S02]  /*7c970*/  IMAD.MOV.U32 R21, RZ, RZ, R37 ;  /* 0x000000ffff157224 */ /* 0x000fc400078e0025 */
[----:B------:R-:W4:Y:S04]  /*7c980*/  LDL.LU R30, [R1+0xdbc] ;  /* 0x000dbc00011e7983 */ /* 0x000f280000300800 */
[----:B------:R-:W4:Y:S04]  /*7c990*/  LDL.LU R25, [R1+0xd78] ;  /* 0x000d780001197983 */ /* 0x000f280000300800 */
[----:B------:R1:W-:Y:S02]  /*7c9a0*/  LDGSTS.E [R3+0x42e00], [R20.64], P0 ;  /* 0x42e0000014037fae */ /* 0x0003e40008121844 */
[----:B-1----:R-:W-:-:S02]  /*7c9b0*/  IMAD.MOV.U32 R20, RZ, RZ, R34 ;  /* 0x000000ffff147224 */ /* 0x002fc400078e0022 */
[----:B------:R-:W4:Y:S01]  /*7c9c0*/  LDL.LU R34, [R1+0xdb8] ;  /* 0x000db80001227983 */ /* 0x000f220000300800 */
[----:B------:R-:W-:-:S05]  /*7c9d0*/  MOV R21, R36 ;  /* 0x0000002400157202 */ /* 0x000fca0000000f00 */
[----:B------:R1:W-:Y:S01]  /*7c9e0*/  LDGSTS.E [R3+0x43e00], [R20.64], P0 ;  /* 0x43e0000014037fae */ /* 0x0003e20008121844 */
[-C--:B---3--:R-:W-:Y:S02]  /*7c9f0*/  IADD3 R33, P1, R33, R31.reuse, RZ ;  /* 0x0000001f21217210 */ /* 0x088fe40007f3e0ff */
[----:B------:R-:W-:-:S03]  /*7ca00*/  IADD3 R26, P2, R26, R31, RZ ;  /* 0x0000001f1a1a7210 */ /* 0x000fc60007f5e0ff */
[----:B------:R3:W-:Y:S01]  /*7ca10*/  STL [R1+0xc7c], R33 ;  /* 0x000c7c2101007387 */ /* 0x0007e20000100800 */
[----:B-1----:R-:W-:Y:S01]  /*7ca20*/  MOV R20, R33 ;  /* 0x0000002100147202 */ /* 0x002fe20000000f00 */
[--C-:B------:R-:W-:Y:S02]  /*7ca30*/  IMAD.X R35, R35, 0x1, R2.reuse, P1 ;  /* 0x0000000123237824 */ /* 0x100fe400008e0602 */
[----:B------:R-:W-:-:S03]  /*7ca40*/  IMAD.X R27, R27, 0x1, R2, P2 ;  /* 0x000000011b1b7824 */ /* 0x000fc600010e0602 */
[----:B------:R1:W-:Y:S04]  /*7ca50*/  STL [R1+0xc78], R35 ;  /* 0x000c782301007387 */ /* 0x0003e80000100800 */
[----:B------:R1:W-:Y:S04]  /*7ca60*/  STL [R1+0xcbc], R26 ;  /* 0x000cbc1a01007387 */ /* 0x0003e80000100800 */
[----:B---3--:R-:W3:Y:S01]  /*7ca70*/  LDL.LU R33, [R1+0xdfc] ;  /* 0x000dfc0001217983 */ /* 0x008ee20000300800 */
[----:B------:R-:W-:-:S03]  /*7ca80*/  IMAD.MOV.U32 R21, RZ, RZ, R35 ;  /* 0x000000ffff157224 */ /* 0x000fc600078e0023 */
[----:B------:R1:W-:Y:S04]  /*7ca90*/  STL [R1+0xcb8], R27 ;  /* 0x000cb81b01007387 */ /* 0x0003e80000100800 */
[----:B------:R-:W3:Y:S04]  /*7caa0*/  LDL.LU R36, [R1+0xe3c] ;  /* 0x000e3c0001247983 */ /* 0x000ee80000300800 */
[----:B-1----:R-:W3:Y:S04]  /*7cab0*/  LDL.LU R35, [R1+0xdf8] ;  /* 0x000df80001237983 */ /* 0x002ee80000300800 */
[----:B------:R-:W3:Y:S04]  /*7cac0*/  LDL.LU R37, [R1+0xe38] ;  /* 0x000e380001257983 */ /* 0x000ee80000300800 */
[----:B------:R1:W-:Y:S02]  /*7cad0*/  LDGSTS.E [R3+0x44e00], [R20.64], P0 ;  /* 0x44e0000014037fae */ /* 0x0003e40008121844 */
[----:B-1----:R-:W-:Y:S01]  /*7cae0*/  IMAD.MOV.U32 R20, RZ, RZ, R26 ;  /* 0x000000ffff147224 */ /* 0x002fe200078e001a */
[----:B------:R-:W-:Y:S01]  /*7caf0*/  MOV R21, R27 ;  /* 0x0000001b00157202 */ /* 0x000fe20000000f00 */
[----:B------:R-:W3:Y:S04]  /*7cb00*/  LDL.LU R26, [R1+0xe7c] ;  /* 0x000e7c00011a7983 */ /* 0x000ee80000300800 */
[----:B------:R-:W3:Y:S04]  /*7cb10*/  LDL.LU R27, [R1+0xebc] ;  /* 0x000ebc00011b7983 */ /* 0x000ee80000300800 */
[----:B------:R1:W-:Y:S01]  /*7cb20*/  LDGSTS.E [R3+0x45e00], [R20.64], P0 ;  /* 0x45e0000014037fae */ /* 0x0003e20008121844 */
[----:B--2---:R-:W-:-:S05]  /*7cb30*/  IADD3 R28, P1, R28, R31, RZ ;  /* 0x0000001f1c1c7210 */ /* 0x004fca0007f3e0ff */
[----:B------:R2:W-:Y:S01]  /*7cb40*/  STL [R1+0xcfc], R28 ;  /* 0x000cfc1c01007387 */ /* 0x0005e20000100800 */
[----:B------:R-:W-:Y:S02]  /*7cb50*/  IADD3 R22, P2, R22, R31, RZ ;  /* 0x0000001f16167210 */ /* 0x000fe40007f5e0ff */
[----:B-1----:R-:W-:Y:S01]  /*7cb60*/  MOV R20, R28 ;  /* 0x0000001c00147202 */ /* 0x002fe20000000f00 */
[--C-:B----4-:R-:W-:Y:S02]  /*7cb70*/  IMAD.X R29, R29, 0x1, R2.reuse, P1 ;  /* 0x000000011d1d7824 */ /* 0x110fe400008e0602 */
[----:B------:R-:W-:-:S03]  /*7cb80*/  IMAD.X R24, R24, 0x1, R2, P2 ;  /* 0x0000000118187824 */ /* 0x000fc600010e0602 */
[----:B------:R1:W-:Y:S04]  /*7cb90*/  STL [R1+0xcf8], R29 ;  /* 0x000cf81d01007387 */ /* 0x0003e80000100800 */
[----:B------:R-:W-:Y:S04]  /*7cba0*/  STL [R1+0xd3c], R22 ;  /* 0x000d3c1601007387 */ /* 0x000fe80000100800 */
[----:B--2---:R-:W2:Y:S01]  /*7cbb0*/  LDL.LU R28, [R1+0xe78] ;  /* 0x000e7800011c7983 */ /* 0x004ea20000300800 */
[----:B------:R-:W-:-:S03]  /*7cbc0*/  IMAD.MOV.U32 R21, RZ, RZ, R29 ;  /* 0x000000ffff157224 */ /* 0x000fc600078e001d */
[----:B------:R4:W-:Y:S04]  /*7cbd0*/  STL [R1+0xd38], R24 ;  /* 0x000d381801007387 */ /* 0x0009e80000100800 */
[----:B-1----:R-:W2:Y:S01]  /*7cbe0*/  LDL.LU R29, [R1+0xeb8] ;  /* 0x000eb800011d7983 */ /* 0x002ea20000300800 */
[----:B------:R-:W-:-:S03]  /*7cbf0*/  IADD3 R23, P1, R23, R31, RZ ;  /* 0x0000001f17177210 */ /* 0x000fc60007f3e0ff */
[----:B------:R1:W-:Y:S02]  /*7cc00*/  LDGSTS.E [R3+0x46e00], [R20.64], P0 ;  /* 0x46e0000014037fae */ /* 0x0003e40008121844 */
[----:B-1----:R-:W-:Y:S01]  /*7cc10*/  IMAD.MOV.U32 R20, RZ, RZ, R22 ;  /* 0x000000ffff147224 */ /* 0x002fe200078e0016 */
[----:B------:R-:W-:Y:S02]  /*7cc20*/  MOV R21, R24 ;  /* 0x0000001800157202 */ /* 0x000fe40000000f00 */
[----:B------:R-:W-:Y:S01]  /*7cc30*/  IADD3 R30, P2, R30, R31, RZ ;  /* 0x0000001f1e1e7210 */ /* 0x000fe20007f5e0ff */
[----:B----4-:R-:W4:Y:S01]  /*7cc40*/  LDL.LU R24, [R1+0xefc] ;  /* 0x000efc0001187983 */ /* 0x010f220000300800 */
[----:B------:R-:W-:-:S03]  /*7cc50*/  IMAD.X R25, R25, 0x1, R2, P1 ;  /* 0x0000000119197824 */ /* 0x000fc600008e0602 */
[----:B------:R-:W4:Y:S04]  /*7cc60*/  LDL.LU R22, [R1+0xf3c] ;  /* 0x000f3c0001167983 */ /* 0x000f280000300800 */
[----:B------:R-:W-:Y:S04]  /*7cc70*/  STL [R1+0xd7c], R23 ;  /* 0x000d7c1701007387 */ /* 0x000fe80000100800 */
[----:B------:R1:W-:Y:S04]  /*7cc80*/  LDGSTS.E [R3+0x47e00], [R20.64], P0 ;  /* 0x47e0000014037fae */ /* 0x0003e80008121844 */
[----:B------:R1:W-:Y:S01]  /*7cc90*/  STL [R1+0xd78], R25 ;  /* 0x000d781901007387 */ /* 0x0003e20000100800 */
[----:B------:R-:W-:-:S03]  /*7cca0*/  IMAD.X R34, R34, 0x1, R2, P2 ;  /* 0x0000000122227824 */ /* 0x000fc600010e0602 */
[----:B------:R-:W-:Y:S01]  /*7ccb0*/  STL [R1+0xdbc], R30 ;  /* 0x000dbc1e01007387 */ /* 0x000fe20000100800 */
[----:B-1----:R-:W-:-:S03]  /*7ccc0*/  IMAD.MOV.U32 R21, RZ, RZ, R25 ;  /* 0x000000ffff157224 */ /* 0x002fc600078e0019 */
[----:B------:R-:W4:Y:S01]  /*7ccd0*/  LDL.LU R25, [R1+0xef8] ;  /* 0x000ef80001197983 */ /* 0x000f220000300800 */
[----:B------:R-:W-:-:S03]  /*7cce0*/  MOV R20, R23 ;  /* 0x0000001700147202 */ /* 0x000fc60000000f00 */
[----:B------:R1:W-:Y:S04]  /*7ccf0*/  STL [R1+0xdb8], R34 ;  /* 0x000db82201007387 */ /* 0x0003e80000100800 */
[----:B------:R-:W4:Y:S04]  /*7cd00*/  LDL.LU R23, [R1+0xf38] ;  /* 0x000f380001177983 */ /* 0x000f280000300800 */
[----:B------:R1:W-:Y:S02]  /*7cd10*/  LDGSTS.E [R3+0x48e00], [R20.64], P0 ;  /* 0x48e0000014037fae */ /* 0x0003e40008121844 */
[----:B-1----:R-:W-:Y:S01]  /*7cd20*/  IMAD.MOV.U32 R20, RZ, RZ, R30 ;  /* 0x000000ffff147224 */ /* 0x002fe200078e001e */
[----:B------:R-:W-:-:S02]  /*7cd30*/  MOV R21, R34 ;  /* 0x0000002200157202 */ /* 0x000fc40000000f00 */
[----:B------:R-:W4:Y:S01]  /*7cd40*/  LDL.LU R34, [R1+0xf7c] ;  /* 0x000f7c0001227983 */ /* 0x000f220000300800 */
[----:B---3--:R-:W-:-:S03]  /*7cd50*/  IADD3 R33, P1, R33, R31, RZ ;  /* 0x0000001f21217210 */ /* 0x008fc60007f3e0ff */
[----:B------:R-:W4:Y:S01]  /*7cd60*/  LDL.LU R30, [R1+0xfbc] ;  /* 0x000fbc00011e7983 */ /* 0x000f220000300800 */
[----:B------:R-:W-:-:S03]  /*7cd70*/  IADD3 R36, P2, R36, R31, RZ ;  /* 0x0000001f24247210 */ /* 0x000fc60007f5e0ff */
[----:B------:R1:W-:Y:S01]  /*7cd80*/  LDGSTS.E [R3+0x49e00], [R20.64], P0 ;  /* 0x49e0000014037fae */ /* 0x0003e20008121844 */
[----:B------:R-:W-:-:S03]  /*7cd90*/  IMAD.X R35, R35, 0x1, R2, P1 ;  /* 0x0000000123237824 */ /* 0x000fc600008e0602 */
[----:B------:R-:W-:Y:S01]  /*7cda0*/  STL [R1+0xdfc], R33 ;  /* 0x000dfc2101007387 */ /* 0x000fe20000100800 */
[----:B------:R-:W-:-:S03]  /*7cdb0*/  IMAD.X R37, R37, 0x1, R2, P2 ;  /* 0x0000000125257824 */ /* 0x000fc600010e0602 */
[----:B------:R1:W-:Y:S02]  /*7cdc0*/  STL [R1+0xdf8], R35 ;  /* 0x000df82301007387 */ /* 0x0003e40000100800 */
[----:B-1----:R-:W-:Y:S02]  /*7cdd0*/  IMAD.MOV.U32 R21, RZ, RZ, R35 ;  /* 0x000000ffff157224 */ /* 0x002fe400078e0023 */
[----:B------:R-:W-:Y:S01]  /*7cde0*/  STL [R1+0xe3c], R36 ;  /* 0x000e3c2401007387 */ /* 0x000fe20000100800 */
[----:B------:R-:W-:-:S03]  /*7cdf0*/  MOV R20, R33 ;  /* 0x0000002100147202 */ /* 0x000fc60000000f00 */
[----:B------:R-:W4:Y:S04]  /*7ce00*/  LDL.LU R35, [R1+0xf78] ;  /* 0x000f780001237983 */ /* 0x000f280000300800 */
[----:B------:R-:W-:Y:S01]  /*7ce10*/  STL [R1+0xe38], R37 ;  /* 0x000e382501007387 */ /* 0x000fe20000100800 */
[----:B------:R-:W-:-:S03]  /*7ce20*/  IADD3 R26, P1, R26, R31, RZ ;  /* 0x0000001f1a1a7210 */ /* 0x000fc60007f3e0ff */
[----:B------:R-:W4:Y:S04]  /*7ce30*/  LDL.LU R33, [R1+0xfb8] ;  /* 0x000fb80001217983 */ /* 0x000f280000300800 */
[----:B------:R1:W-:Y:S01]  /*7ce40*/  LDGSTS.E [R3+0x4ae00], [R20.64], P0 ;  /* 0x4ae0000014037fae */ /* 0x0003e20008121844 */
[----:B------:R-:W-:-:S03]  /*7ce50*/  IADD3 R27, P2, R27, R31, RZ ;  /* 0x0000001f1b1b7210 */ /* 0x000fc60007f5e0ff */
[----:B------:R-:W-:Y:S01]  /*7ce60*/  STL [R1+0xe7c], R26 ;  /* 0x000e7c1a01007387 */ /* 0x000fe20000100800 */
[----:B-1----:R-:W-:Y:S01]  /*7ce70*/  IMAD.MOV.U32 R20, RZ, RZ, R36 ;  /* 0x000000ffff147224 */ /* 0x002fe200078e0024 */
[----:B------:R-:W-:-:S05]  /*7ce80*/  MOV R21, R37 ;  /* 0x0000002500157202 */ /* 0x000fca0000000f00 */
[----:B------:R1:W-:Y:S02]  /*7ce90*/  LDGSTS.E [R3+0x4be00], [R20.64], P0 ;  /* 0x4be0000014037fae */ /* 0x0003e40008121844 */
[----:B-1----:R-:W-:Y:S01]  /*7cea0*/  MOV R20, R26 ;  /* 0x0000001a00147202 */ /* 0x002fe20000000f00 */
[----:B--2---:R-:W-:-:S04]  /*7ceb0*/  IMAD.X R28, R28, 0x1, R2, P1 ;  /* 0x000000011c1c7824 */ /* 0x004fc800008e0602 */
[----:B------:R-:W-:Y:S01]  /*7cec0*/  IMAD.MOV.U32 R21, RZ, RZ, R28 ;  /* 0x000000ffff157224 */ /* 0x000fe200078e001c */
[----:B------:R1:W-:Y:S01]  /*7ced0*/  STL [R1+0xe78], R28 ;  /* 0x000e781c01007387 */ /* 0x0003e20000100800 */
[----:B------:R-:W-:-:S03]  /*7cee0*/  IMAD.X R29, R29, 0x1, R2, P2 ;  /* 0x000000011d1d7824 */ /* 0x000fc600010e0602 */
[----:B------:R-:W-:Y:S04]  /*7cef0*/  STL [R1+0xebc], R27 ;  /* 0x000ebc1b01007387 */ /* 0x000fe80000100800 */
[----:B------:R2:W-:Y:S04]  /*7cf00*/  LDGSTS.E [R3+0x4ce00], [R20.64], P0 ;  /* 0x4ce0000014037fae */ /* 0x0005e80008121844 */
[----:B-1----:R-:W3:Y:S04]  /*7cf10*/  LDL.LU R28, [R1+0xffc] ;  /* 0x000ffc00011c7983 */ /* 0x002ee80000300800 */
[----:B------:R1:W-:Y:S04]  /*7cf20*/  STL [R1+0xeb8], R29 ;  /* 0x000eb81d01007387 */ /* 0x0003e80000100800 */
[----:B------:R-:W3:Y:S01]  /*7cf30*/  LDL.LU R26, [R1+0x103c] ;  /* 0x00103c00011a7983 */ /* 0x000ee20000300800 */
[----:B--2---:R-:W-:-:S03]  /*7cf40*/  MOV R21, R29 ;  /* 0x0000001d00157202 */ /* 0x004fc60000000f00 */
[----:B-1----:R-:W2:Y:S01]  /*7cf50*/  LDL.LU R29, [R1+0xff8] ;  /* 0x000ff800011d7983 */ /* 0x002ea20000300800 */
[----:B------:R-:W-:Y:S01]  /*7cf60*/  IMAD.MOV.U32 R20, RZ, RZ, R27 ;  /* 0x000000ffff147224 */ /* 0x000fe200078e001b */
[-C--:B----4-:R-:W-:Y:S02]  /*7cf70*/  IADD3 R24, P1, R24, R31.reuse, RZ ;  /* 0x0000001f18187210 */ /* 0x090fe40007f3e0ff */
[----:B------:R-:W4:Y:S01]  /*7cf80*/  LDL.LU R27, [R1+0x1038] ;  /* 0x00103800011b7983 */ /* 0x000f220000300800 */
[----:B------:R-:W-:-:S03]  /*7cf90*/  IADD3 R22, P2, R22, R31, RZ ;  /* 0x0000001f16167210 */ /* 0x000fc60007f5e0ff */
[----:B------:R1:W-:Y:S04]  /*7cfa0*/  LDGSTS.E [R3+0x4de00], [R20.64], P0 ;  /* 0x4de0000014037fae */ /* 0x0003e80008121844 */
[----:B------:R-:W-:Y:S01]  /*7cfb0*/  STL [R1+0xefc], R24 ;  /* 0x000efc1801007387 */ /* 0x000fe20000100800 */
[----:B------:R-:W-:Y:S01]  /*7cfc0*/  IMAD.X R25, R25, 0x1, R2, P1 ;  /* 0x0000000119197824 */ /* 0x000fe200008e0602 */
[----:B-1----:R-:W-:-:S03]  /*7cfd0*/  MOV R20, R24 ;  /* 0x0000001800147202 */ /* 0x002fc60000000f00 */
[----:B------:R-:W-:Y:S01]  /*7cfe0*/  IMAD.MOV.U32 R21, RZ, RZ, R25 ;  /* 0x000000ffff157224 */ /* 0x000fe200078e0019 */
[----:B------:R-:W-:Y:S01]  /*7cff0*/  STL [R1+0xef8], R25 ;  /* 0x000ef81901007387 */ /* 0x000fe20000100800 */
[----:B------:R-:W-:-:S03]  /*7d000*/  IMAD.X R23, R23, 0x1, R2, P2 ;  /* 0x0000000117177824 */ /* 0x000fc600010e0602 */
[----:B------:R-:W-:Y:S04]  /*7d010*/  STL [R1+0xf3c], R22 ;  /* 0x000f3c1601007387 */ /* 0x000fe80000100800 */
[----:B------:R1:W-:Y:S04]  /*7d020*/  LDGSTS.E [R3+0x4ee00], [R20.64], P0 ;  /* 0x4ee0000014037fae */ /* 0x0003e80008121844 */
[----:B------:R1:W-:Y:S02]  /*7d030*/  STL [R1+0xf38], R23 ;  /* 0x000f381701007387 */ /* 0x0003e40000100800 */
[----:B-1----:R-:W-:Y:S01]  /*7d040*/  MOV R21, R23 ;  /* 0x0000001700157202 */ /* 0x002fe20000000f00 */
[----:B------:R-:W-:Y:S01]  /*7d050*/  IMAD.MOV.U32 R20, RZ, RZ, R22 ;  /* 0x000000ffff147224 */ /* 0x000fe200078e0016 */
[----:B------:R-:W4:Y:S04]  /*7d060*/  LDL.LU R23, [R1+0x1078] ;  /* 0x0010780001177983 */ /* 0x000f280000300800 */
[----:B------:R-:W4:Y:S04]  /*7d070*/  LDL.LU R22, [R1+0x107c] ;  /* 0x00107c0001167983 */ /* 0x000f280000300800 */
[----:B------:R-:W4:Y:S04]  /*7d080*/  LDL.LU R25, [R1+0x10b8] ;  /* 0x0010b80001197983 */ /* 0x000f280000300800 */
[----:B------:R-:W4:Y:S01]  /*7d090*/  LDL.LU R24, [R1+0x10bc] ;  /* 0x0010bc0001187983 */ /* 0x000f220000300800 */
[----:B------:R-:W-:-:S02]  /*7d0a0*/  IADD3 R34, P1, R34, R31, RZ ;  /* 0x0000001f22227210 */ /* 0x000fc40007f3e0ff */
[----:B------:R-:W-:Y:S01]  /*7d0b0*/  IADD3 R30, P2, R30, R31, RZ ;  /* 0x0000001f1e1e7210 */ /* 0x000fe20007f5e0ff */
[----:B------:R1:W-:Y:S04]  /*7d0c0*/  LDGSTS.E [R3+0x4fe00], [R20.64], P0 ;  /* 0x4fe0000014037fae */ /* 0x0003e80008121844 */
[----:B------:R-:W-:Y:S01]  /*7d0d0*/  STL [R1+0xf7c], R34 ;  /* 0x000f7c2201007387 */ /* 0x000fe20000100800 */
[----:B------:R-:W-:-:S05]  /*7d0e0*/  IMAD.X R35, R35, 0x1, R2, P1 ;  /* 0x0000000123237824 */ /* 0x000fca00008e0602 */
[----:B------:R1:W-:Y:S01]  /*7d0f0*/  STL [R1+0xf78], R35 ;  /* 0x000f782301007387 */ /* 0x0003e20000100800 */
[----:B------:R-:W-:-:S03]  /*7d100*/  IMAD.X R33, R33, 0x1, R2, P2 ;  /* 0x0000000121217824 */ /* 0x000fc600010e0602 */
[----:B------:R-:W-:Y:S04]  /*7d110*/  STL [R1+0xfbc], R30 ;  /* 0x000fbc1e01007387 */ /* 0x000fe80000100800 */
[----:B------:R1:W-:Y:S04]  /*7d120*/  STL [R1+0xfb8], R33 ;  /* 0x000fb82101007387 */ /* 0x0003e80000100800 */
[----:B------:R-:W4:Y:S04]  /*7d130*/  LDL.LU R43, [R1+0x10f8] ;  /* 0x0010f800012b7983 */ /* 0x000f280000300800 */
[----:B------:R-:W4:Y:S04]  /*7d140*/  LDL.LU R42, [R1+0x10fc] ;  /* 0x0010fc00012a7983 */ /* 0x000f280000300800 */
[----:B------:R-:W4:Y:S04]  /*7d150*/  LDL.LU R41, [R1+0x1138] ;  /* 0x0011380001297983 */ /* 0x000f280000300800 */
[----:B------:R-:W4:Y:S04]  /*7d160*/  LDL.LU R40, [R1+0x113c] ;  /* 0x00113c0001287983 */ /* 0x000f280000300800 */
[----:B------:R-:W4:Y:S04]  /*7d170*/  LDL.LU R38, [R1+0x117c] ;  /* 0x00117c0001267983 */ /* 0x000f280000300800 */
[----:B------:R-:W4:Y:S01]  /*7d180*/  LDL.LU R36, [R1+0x11bc] ;  /* 0x0011bc0001247983 */ /* 0x000f220000300800 */
[----:B-1----:R-:W-:Y:S01]  /*7d190*/  MOV R20, R34 ;  /* 0x0000002200147202 */ /* 0x002fe20000000f00 */
[----:B------:R-:W-:-:S05]  /*7d1a0*/  IMAD.MOV.U32 R21, RZ, RZ, R35 ;  /* 0x000000ffff157224 */ /* 0x000fca00078e0023 */
[----:B------:R1:W-:Y:S02]  /*7d1b0*/  LDGSTS.E [R3+0x50e00], [R20.64], P0 ;  /* 0x50e0000014037fae */ /* 0x0003e40008121844 */
[----:B-1----:R-:W-:Y:S01]  /*7d1c0*/  IMAD.MOV.U32 R20, RZ, RZ, R30 ;  /* 0x000000ffff147224 */ /* 0x002fe200078e001e */
[----:B------:R-:W-:-:S05]  /*7d1d0*/  MOV R21, R33 ;  /* 0x0000002100157202 */ /* 0x000fca0000000f00 */
[----:B------:R1:W-:Y:S01]  /*7d1e0*/  LDGSTS.E [R3+0x51e00], [R20.64], P0 ;  /* 0x51e0000014037fae */ /* 0x0003e20008121844 */
[----:B---3--:R-:W-:-:S05]  /*7d1f0*/  IADD3 R28, P1, R28, R31, RZ ;  /* 0x0000001f1c1c7210 */ /* 0x008fca0007f3e0ff */
[----:B------:R-:W-:Y:S01]  /*7d200*/  STL [R1+0xffc], R28 ;  /* 0x000ffc1c01007387 */ /* 0x000fe20000100800 */
[----:B------:R-:W-:Y:S01]  /*7d210*/  IADD3 R26, P2, R26, R31, RZ ;  /* 0x0000001f1a1a7210 */ /* 0x000fe20007f5e0ff */
[----:B--2---:R-:W-:-:S04]  /*7d220*/  IMAD.X R29, R29, 0x1, R2, P1 ;  /* 0x000000011d1d7824 */ /* 0x004fc800008e0602 */
[----:B----4-:R-:W-:Y:S01]  /*7d230*/  IMAD.X R27, R27, 0x1, R2, P2 ;  /* 0x000000011b1b7824 */ /* 0x010fe200010e0602 */
[----:B------:R-:W-:Y:S04]  /*7d240*/  STL [R1+0xff8], R29 ;  /* 0x000ff81d01007387 */ /* 0x000fe80000100800 */
[----:B------:R-:W-:Y:S04]  /*7d250*/  STL [R1+0x103c], R26 ;  /* 0x00103c1a01007387 */ /* 0x000fe80000100800 */
[----:B------:R-:W2:Y:S04]  /*7d260*/  LDL.LU R39, [R1+0x1178] ;  /* 0x0011780001277983 */ /* 0x000ea80000300800 */
[----:B------:R-:W-:Y:S04]  /*7d270*/  STL [R1+0x1038], R27 ;  /* 0x0010381b01007387 */ /* 0x000fe80000100800 */
[----:B------:R-:W3:Y:S04]  /*7d280*/  LDL.LU R37, [R1+0x11b8] ;  /* 0x0011b80001257983 */ /* 0x000ee80000300800 */
[----:B------:R-:W4:Y:S04]  /*7d290*/  LDL.LU R35, [R1+0x11f8] ;  /* 0x0011f80001237983 */ /* 0x000f280000300800 */
[----:B------:R-:W4:Y:S04]  /*7d2a0*/  LDL.LU R34, [R1+0x11fc] ;  /* 0x0011fc0001227983 */ /* 0x000f280000300800 */
[----:B------:R-:W4:Y:S01]  /*7d2b0*/  LDL.LU R33, [R1+0x1238] ;  /* 0x0012380001217983 */ /* 0x000f220000300800 */
[----:B-1----:R-:W-:-:S03]  /*7d2c0*/  MOV R20, R28 ;  /* 0x0000001c00147202 */ /* 0x002fc60000000f00 */
[----:B------:R-:W4:Y:S01]  /*7d2d0*/  LDL.LU R30, [R1+0x123c] ;  /* 0x00123c00011e7983 */ /* 0x000f220000300800 */
[----:B------:R-:W-:-:S05]  /*7d2e0*/  IMAD.MOV.U32 R21, RZ, RZ, R29 ;  /* 0x000000ffff157224 */ /* 0x000fca00078e001d */
[----:B------:R1:W-:Y:S01]  /*7d2f0*/  LDGSTS.E [R3+0x52e00], [R20.64], P0 ;  /* 0x52e0000014037fae */ /* 0x0003e20008121844 */
[----:B------:R-:W-:Y:S01]  /*7d300*/  IADD3 R22, P1, R22, R31, RZ ;  /* 0x0000001f16167210 */ /* 0x000fe20007f3e0ff */
[----:B-1----:R-:W-:Y:S01]  /*7d310*/  IMAD.MOV.U32 R20, RZ, RZ, R26 ;  /* 0x000000ffff147224 */ /* 0x002fe200078e001a */
[----:B------:R-:W-:-:S03]  /*7d320*/  MOV R21, R27 ;  /* 0x0000001b00157202 */ /* 0x000fc60000000f00 */
[--C-:B------:R-:W-:Y:S01]  /*7d330*/  IMAD.X R23, R23, 0x1, R2.reuse, P1 ;  /* 0x0000000117177824 */ /* 0x100fe200008e0602 */
[----:B------:R-:W-:Y:S01]  /*7d340*/  IADD3 R24, P2, R24, R31, RZ ;  /* 0x0000001f18187210 */ /* 0x000fe20007f5e0ff */
[----:B------:R-:W-:Y:S04]  /*7d350*/  STL [R1+0x107c], R22 ;  /* 0x00107c1601007387 */ /* 0x000fe80000100800 */
[----:B------:R1:W-:Y:S01]  /*7d360*/  LDGSTS.E [R3+0x53e00], [R20.64], P0 ;  /* 0x53e0000014037fae */ /* 0x0003e20008121844 */
[----:B------:R-:W-:-:S03]  /*7d370*/  IMAD.X R25, R25, 0x1, R2, P2 ;  /* 0x0000000119197824 */ /* 0x000fc600010e0602 */
[----:B------:R1:W-:Y:S04]  /*7d380*/  STL [R1+0x1078], R23 ;  /* 0x0010781701007387 */ /* 0x0003e80000100800 */
[----:B------:R-:W-:Y:S01]  /*7d390*/  STL [R1+0x10bc], R24 ;  /* 0x0010bc1801007387 */ /* 0x000fe20000100800 */
[----:B-1----:R-:W-:Y:S01]  /*7d3a0*/  MOV R20, R22 ;  /* 0x0000001600147202 */ /* 0x002fe20000000f00 */
[----:B------:R-:W-:Y:S02]  /*7d3b0*/  IMAD.MOV.U32 R21, RZ, RZ, R23 ;  /* 0x000000ffff157224 */ /* 0x000fe400078e0017 */
[----:B------:R-:W4:Y:S04]  /*7d3c0*/  LDL.LU.64 R22, [R1+0xb28] ;  /* 0x000b280001167983 */ /* 0x000f280000300a00 */
[----:B------:R1:W-:Y:S04]  /*7d3d0*/  LDGSTS.E [R3+0x54e00], [R20.64], P0 ;  /* 0x54e0000014037fae */ /* 0x0003e80008121844 */
[----:B------:R1:W-:Y:S02]  /*7d3e0*/  STL [R1+0x10b8], R25 ;  /* 0x0010b81901007387 */ /* 0x0003e40000100800 */
[----:B-1----:R-:W-:Y:S01]  /*7d3f0*/  IMAD.MOV.U32 R20, RZ, RZ, R24 ;  /* 0x000000ffff147224 */ /* 0x002fe200078e0018 */
[----:B------:R-:W-:-:S02]  /*7d400*/  MOV R21, R25 ;  /* 0x0000001900157202 */ /* 0x000fc40000000f00 */
[----:B------:R-:W4:Y:S04]  /*7d410*/  LDL.LU.64 R24, [R1+0xb18] ;  /* 0x000b180001187983 */ /* 0x000f280000300a00 */
[----:B------:R-:W4:Y:S04]  /*7d420*/  LDL.LU.64 R26, [R1+0xb08] ;  /* 0x000b0800011a7983 */ /* 0x000f280000300a00 */
[----:B------:R-:W4:Y:S01]  /*7d430*/  LDL.LU.64 R28, [R1+0xaf8] ;  /* 0x000af800011c7983 */ /* 0x000f220000300a00 */
[-C--:B------:R-:W-:Y:S02]  /*7d440*/  IADD3 R42, P1, R42, R31.reuse, RZ ;  /* 0x0000001f2a2a7210 */ /* 0x080fe40007f3e0ff */
[----:B------:R-:W-:Y:S01]  /*7d450*/  IADD3 R40, P2, R40, R31, RZ ;  /* 0x0000001f28287210 */ /* 0x000fe20007f5e0ff */
[----:B------:R1:W-:Y:S02]  /*7d460*/  LDGSTS.E [R3+0x55e00], [R20.64], P0 ;  /* 0x55e0000014037fae */ /* 0x0003e40008121844 */
[----:B------:R-:W-:-:S02]  /*7d470*/  IMAD.X R43, R43, 0x1, R2, P1 ;  /* 0x000000012b2b7824 */ /* 0x000fc400008e0602 */
[----:B------:R-:W-:Y:S01]  /*7d480*/  IMAD.X R41, R41, 0x1, R2, P2 ;  /* 0x0000000129297824 */ /* 0x000fe200010e0602 */
[-C--:B------:R-:W-:Y:S02]  /*7d490*/  IADD3 R38, P1, R38, R31.reuse, RZ ;  /* 0x0000001f26267210 */ /* 0x080fe40007f3e0ff */
[----:B-1----:R-:W-:Y:S01]  /*7d4a0*/  MOV R20, R42 ;  /* 0x0000002a00147202 */ /* 0x002fe20000000f00 */
[----:B------:R-:W-:Y:S01]  /*7d4b0*/  IMAD.MOV.U32 R21, RZ, RZ, R43 ;  /* 0x000000ffff157224 */ /* 0x000fe200078e002b */
[----:B------:R-:W-:-:S04]  /*7d4c0*/  IADD3 R36, P2, R36, R31, RZ ;  /* 0x0000001f24247210 */ /* 0x000fc80007f5e0ff */
[----:B------:R1:W-:Y:S02]  /*7d4d0*/  LDGSTS.E [R3+0x56e00], [R20.64], P0 ;  /* 0x56e0000014037fae */ /* 0x0003e40008121844 */
[----:B-1----:R-:W-:Y:S01]  /*7d4e0*/  IMAD.MOV.U32 R20, RZ, RZ, R40 ;  /* 0x000000ffff147224 */ /* 0x002fe200078e0028 */
[----:B------:R-:W-:-:S05]  /*7d4f0*/  MOV R21, R41 ;  /* 0x0000002900157202 */ /* 0x000fca0000000f00 */
[----:B------:R1:W-:Y:S02]  /*7d500*/  LDGSTS.E [R3+0x57e00], [R20.64], P0 ;  /* 0x57e0000014037fae */ /* 0x0003e40008121844 */
[----:B-1----:R-:W-:Y:S02]  /*7d510*/  MOV R20, R38 ;  /* 0x0000002600147202 */ /* 0x002fe40000000f00 */
[----:B------:R-:W-:Y:S04]  /*7d520*/  STL [R1+0x10fc], R42 ;  /* 0x0010fc2a01007387 */ /* 0x000fe80000100800 */
[----:B------:R-:W-:Y:S04]  /*7d530*/  STL [R1+0x10f8], R43 ;  /* 0x0010f82b01007387 */ /* 0x000fe80000100800 */
[----:B------:R-:W-:Y:S04]  /*7d540*/  STL [R1+0x113c], R40 ;  /* 0x00113c2801007387 */ /* 0x000fe80000100800 */
[----:B------:R-:W-:Y:S04]  /*7d550*/  STL [R1+0x1138], R41 ;  /* 0x0011382901007387 */ /* 0x000fe80000100800 */
[----:B------:R-:W-:Y:S01]  /*7d560*/  STL [R1+0x117c], R38 ;  /* 0x00117c2601007387 */ /* 0x000fe20000100800 */
[----:B------:R-:W-:Y:S01]  /*7d570*/  IADD3 R32, R32, 0x1, RZ ;  /* 0x0000000120207810 */ /* 0x000fe20007ffe0ff */
[----:B--2---:R-:W-:-:S04]  /*7d580*/  IMAD.X R39, R39, 0x1, R2, P1 ;  /* 0x0000000127277824 */ /* 0x004fc800008e0602 */
[----:B------:R-:W-:Y:S02]  /*7d590*/  IMAD.MOV.U32 R21, RZ, RZ, R39 ;  /* 0x000000ffff157224 */ /* 0x000fe400078e0027 */
[----:B---3--:R-:W-:-:S03]  /*7d5a0*/  IMAD.X R37, R37, 0x1, R2, P2 ;  /* 0x0000000125257824 */ /* 0x008fc600010e0602 */
[----:B------:R1:W-:Y:S01]  /*7d5b0*/  LDGSTS.E [R3+0x58e00], [R20.64], P0 ;  /* 0x58e0000014037fae */ /* 0x0003e20008121844 */
[----:B----4-:R-:W-:Y:S01]  /*7d5c0*/  IADD3 R34, P1, R34, R31, RZ ;  /* 0x0000001f22227210 */ /* 0x010fe20007f3e0ff */
[----:B-1----:R-:W-:Y:S01]  /*7d5d0*/  IMAD.MOV.U32 R20, RZ, RZ, R36 ;  /* 0x000000ffff147224 */ /* 0x002fe200078e0024 */
[----:B------:R-:W-:-:S03]  /*7d5e0*/  MOV R21, R37 ;  /* 0x0000002500157202 */ /* 0x000fc60000000f00 */
[--C-:B------:R-:W-:Y:S01]  /*7d5f0*/  IMAD.X R35, R35, 0x1, R2.reuse, P1 ;  /* 0x0000000123237824 */ /* 0x100fe200008e0602 */
[----:B------:R-:W-:Y:S01]  /*7d600*/  IADD3 R30, P2, R30, R31, RZ ;  /* 0x0000001f1e1e7210 */ /* 0x000fe20007f5e0ff */
[----:B------:R1:W-:Y:S04]  /*7d610*/  LDGSTS.E [R3+0x59e00], [R20.64], P0 ;  /* 0x59e0000014037fae */ /* 0x0003e80008121844 */
[----:B------:R-:W-:Y:S01]  /*7d620*/  IMAD.X R33, R33, 0x1, R2, P2 ;  /* 0x0000000121217824 */ /* 0x000fe200010e0602 */
[----:B-1----:R-:W-:Y:S01]  /*7d630*/  MOV R20, R34 ;  /* 0x0000002200147202 */ /* 0x002fe20000000f00 */
[----:B------:R-:W-:-:S05]  /*7d640*/  IMAD.MOV.U32 R21, RZ, RZ, R35 ;  /* 0x000000ffff157224 */ /* 0x000fca00078e0023 */
[----:B------:R1:W-:Y:S02]  /*7d650*/  LDGSTS.E [R3+0x5ae00], [R20.64], P0 ;  /* 0x5ae0000014037fae */ /* 0x0003e40008121844 */
[----:B-1----:R-:W-:Y:S01]  /*7d660*/  IMAD.MOV.U32 R20, RZ, RZ, R30 ;  /* 0x000000ffff147224 */ /* 0x002fe200078e001e */
[----:B------:R-:W-:-:S05]  /*7d670*/  MOV R21, R33 ;  /* 0x0000002100157202 */ /* 0x000fca0000000f00 */
[----:B------:R1:W-:Y:S02]  /*7d680*/  LDGSTS.E [R3+0x5be00], [R20.64], P0 ;  /* 0x5be0000014037fae */ /* 0x0003e40008121844 */
[----:B-1----:R-:W-:-:S05]  /*7d690*/  IADD3 R21, P1, R22, R31, RZ ;  /* 0x0000001f16157210 */ /* 0x002fca0007f3e0ff */
[----:B------:R-:W-:Y:S01]  /*7d6a0*/  IMAD.X R20, R23, 0x1, R2, P1 ;  /* 0x0000000117147824 */ /* 0x000fe200008e0602 */
[----:B------:R-:W-:-:S05]  /*7d6b0*/  IADD3 R23, P1, R24, R31, RZ ;  /* 0x0000001f18177210 */ /* 0x000fca0007f3e0ff */
[----:B------:R-:W-:Y:S01]  /*7d6c0*/  IMAD.X R22, R25, 0x1, R2, P1 ;  /* 0x0000000119167824 */ /* 0x000fe200008e0602 */
[-C--:B------:R-:W-:Y:S01]  /*7d6d0*/  IADD3 R25, P1, R26, R31.reuse, RZ ;  /* 0x0000001f1a197210 */ /* 0x080fe20007f3e0ff */
[----:B------:R-:W-:Y:S01]  /*7d6e0*/  STL [R1+0x1178], R39 ;  /* 0x0011782701007387 */ /* 0x000fe20000100800 */
[----:B------:R-:W-:Y:S02]  /*7d6f0*/  LOP3.LUT R21, R21, R20, RZ, 0x3c, !PT ;  /* 0x0000001415157212 */ /* 0x000fe400078e3cff */
[----:B------:R-:W-:Y:S01]  /*7d700*/  IADD3.X R24, R27, R2, RZ, P1, !PT ;  /* 0x000000021b187210 */ /* 0x000fe20000ffe4ff */
[----:B------:R-:W-:Y:S01]  /*7d710*/  STL [R1+0x11bc], R36 ;  /* 0x0011bc2401007387 */ /* 0x000fe20000100800 */
[----:B------:R-:W-:Y:S02]  /*7d720*/  LOP3.LUT R23, R23, R22, RZ, 0x3c, !PT ;  /* 0x0000001617177212 */ /* 0x000fe400078e3cff */
[----:B------:R-:W-:Y:S01]  /*7d730*/  IADD3 R27, P1, R28, R31, RZ ;  /* 0x0000001f1c1b7210 */ /* 0x000fe20007f3e0ff */
[----:B------:R-:W-:Y:S01]  /*7d740*/  STL [R1+0x11b8], R37 ;  /* 0x0011b82501007387 */ /* 0x000fe20000100800 */
[----:B------:R-:W-:-:S02]  /*7d750*/  LOP3.LUT R25, R25, R24, RZ, 0x3c, !PT ;  /* 0x0000001819197212 */ /* 0x000fc400078e3cff */
[----:B------:R-:W-:Y:S01]  /*7d760*/  LOP3.LUT R20, R21, R20, RZ, 0x3c, !PT ;  /* 0x0000001415147212 */ /* 0x000fe200078e3cff */
[----:B------:R-:W-:Y:S01]  /*7d770*/  STL [R1+0x11fc], R34 ;  /* 0x0011fc2201007387 */ /* 0x000fe20000100800 */
[----:B------:R-:W-:Y:S01]  /*7d780*/  LOP3.LUT R22, R23, R22, RZ, 0x3c, !PT ;  /* 0x0000001617167212 */ /* 0x000fe200078e3cff */
[----:B------:R-:W-:Y:S01]  /*7d790*/  IMAD.X R26, R29, 0x1, R2, P1 ;  /* 0x000000011d1a7824 */ /* 0x000fe200008e0602 */
[----:B------:R-:W-:Y:S01]  /*7d7a0*/  LOP3.LUT R24, R25, R24, RZ, 0x3c, !PT ;  /* 0x0000001819187212 */ /* 0x000fe200078e3cff */
[----:B------:R-:W-:Y:S01]  /*7d7b0*/  STL [R1+0x11f8], R35 ;  /* 0x0011f82301007387 */ /* 0x000fe20000100800 */
[----:B------:R-:W-:-:S03]  /*7d7c0*/  LOP3.LUT R21, R21, R20, RZ, 0x3c, !PT ;  /* 0x0000001415157212 */ /* 0x000fc600078e3cff */
[----:B------:R-:W-:Y:S01]  /*7d7d0*/  STL [R1+0x123c], R30 ;  /* 0x00123c1e01007387 */ /* 0x000fe20000100800 */
[----:B------:R-:W-:-:S03]  /*7d7e0*/  LOP3.LUT R23, R23, R22, RZ, 0x3c, !PT ;  /* 0x0000001617177212 */ /* 0x000fc600078e3cff */
[----:B------:R1:W-:Y:S01]  /*7d7f0*/  STL [R1+0x1238], R33 ;  /* 0x0012382101007387 */ /* 0x0003e20000100800 */
[----:B------:R-:W-:Y:S01]  /*7d800*/  LOP3.LUT R25, R25, R24, RZ, 0x3c, !PT ;  /* 0x0000001819197212 */ /* 0x000fe200078e3cff */
[----:B------:R-:W-:Y:S01]  /*7d810*/  IMAD.MOV.U32 R29, RZ, RZ, R26 ;  /* 0x000000ffff1d7224 */ /* 0x000fe200078e001a */
[----:B------:R-:W-:Y:S01]  /*7d820*/  MOV R28, R27 ;  /* 0x0000001b001c7202 */ /* 0x000fe20000000f00 */
[----:B------:R-:W-:Y:S04]  /*7d830*/  STL.64 [R1+0xb28], R20 ;  /* 0x000b281401007387 */ /* 0x000fe80000100a00 */
[----:B------:R2:W-:Y:S01]  /*7d840*/  LDGSTS.E [R3+0x5ce00], [R20.64], P0 ;  /* 0x5ce0000014037fae */ /* 0x0005e20008121844 */
[----:B-1----:R-:W-:-:S03]  /*7d850*/  IMAD.MOV.U32 R33, RZ, RZ, 0x7f ;  /* 0x0000007fff217424 */ /* 0x002fc600078e00ff */
[----:B------:R-:W-:Y:S02]  /*7d860*/  STL.64 [R1+0xb18], R22 ;  /* 0x000b181601007387 */ /* 0x000fe40000100a00 */
[----:B------:R-:W-:Y:S02]  /*7d870*/  IADD3 R33, R33, c[0x0][0x180], RZ ;  /* 0x0000600021217a10 */ /* 0x000fe40007ffe0ff */
[----:B------:R2:W-:Y:S04]  /*7d880*/  LDGSTS.E [R3+0x5de00], [R22.64], P0 ;  /* 0x5de0000016037fae */ /* 0x0005e80008121844 */
[----:B------:R-:W-:Y:S04]  /*7d890*/  STL.64 [R1+0xb08], R24 ;  /* 0x000b081801007387 */ /* 0x000fe80000100a00 */
[----:B------:R2:W-:Y:S04]  /*7d8a0*/  LDGSTS.E [R3+0x5ee00], [R24.64], P0 ;  /* 0x5ee0000018037fae */ /* 0x0005e80008121844 */
[----:B------:R1:W-:Y:S04]  /*7d8b0*/  STL.64 [R1+0xaf8], R28 ;  /* 0x000af81c01007387 */ /* 0x0003e80000100a00 */
[----:B------:R1:W-:Y:S04]  /*7d8c0*/  LDGSTS.E [R3+0x5fe00], [R28.64], P0 ;  /* 0x5fe000001c037fae */ /* 0x0003e80008121844 */
[----:B------:R2:W-:Y:S04]  /*7d8d0*/  STL [R1+0xa60], R32 ;  /* 0x000a602001007387 */ /* 0x0005e80000100800 */
[----:B------:R-:W0:Y:S01]  /*7d8e0*/  LDGDEPBAR ;  /* 0x00000000000079af */ /* 0x000e220000000000 */
[----:B-1----:R-:W-:-:S04]  /*7d8f0*/  SHF.R.S32.HI R28, RZ, 0x1f, R33 ;  /* 0x0000001fff1c7819 */ /* 0x002fc80000011421 */
[----:B------:R-:W-:-:S04]  /*7d900*/  LEA.HI R28, R28, R33, RZ, 0x7 ;  /* 0x000000211c1c7211 */ /* 0x000fc800078f38ff */
[----:B------:R-:W-:-:S04]  /*7d910*/  SHF.R.S32.HI R28, RZ, 0x7, R28 ;  /* 0x00000007ff1c7819 */ /* 0x000fc8000001141c */
[----:B------:R-:W-:-:S13]  /*7d920*/  ISETP.NE.U32.AND P0, PT, R32, R28, PT ;  /* 0x0000001c2000720c */ /* 0x000fda0003f05070 */
[----:B--2---:R-:W-:Y:S01]  /*7d930*/  @!P0 CALL.REL.NOINC `(.L_x_0) ;  /* 0x0000001000008944 */ /* 0x004fe20003c00000 */
[----:B------:R-:W-:Y:S05]  /*7d940*/  BRA `(.L_x_1) ;  /* 0xfffb1c5000007947 */ /* 0x000fea000383ffff */
.L_x_0:
[----:B------:R-:W2:Y:S01]  /*7d950*/  LDL.LU R24, [R1+0x20] ;  /* 0x0000200001187983 */ /* 0x000ea20000300800 */
[----:B------:R-:W-:-:S04]  /*7d960*/  DEPBAR.LE SB0, 0x0 ;  /* 0x000080000000791a */ /* 0x000fc80000000000 */
[----:B------:R-:W2:Y:S04]  /*7d970*/  LDL.LU R25, [R1+0x24] ;  /* 0x0000240001197983 */ /* 0x000ea80000300800 */
[----:B------:R-:W2:Y:S04]  /*7d980*/  LDL.LU R26, [R1+0x10] ;  /* 0x00001000011a7983 */ /* 0x000ea80000300800 */
[----:B------:R-:W2:Y:S04]  /*7d990*/  LDL.LU R27, [R1+0x14] ;  /* 0x00001400011b7983 */ /* 0x000ea80000300800 */
[----:B------:R-:W3:Y:S04]  /*7d9a0*/  LDL.LU R20, [R1+0x28] ;  /* 0x0000280001147983 */ /* 0x000ee80000300800 */
[----:B------:R-:W3:Y:S04]  /*7d9b0*/  LDL.LU R21, [R1+0x2c] ;  /* 0x00002c0001157983 */ /* 0x000ee80000300800 */
[----:B------:R-:W3:Y:S04]  /*7d9c0*/  LDL.LU R22, [R1+0x18] ;  /* 0x0000180001167983 */ /* 0x000ee80000300800 */
[----:B------:R-:W3:Y:S04]  /*7d9d0*/  LDL.LU R23, [R1+0x1c] ;  /* 0x00001c0001177983 */ /* 0x000ee80000300800 */
[----:B------:R-:W1:Y:S02]  /*7d9e0*/  S2R R28, SR_TID.X ;  /* 0x00000000001c7919 */ /* 0x000e640000002100 */
[C---:B-1----:R-:W-:Y:S01]  /*7d9f0*/  IMAD.SHL.U32 R0, R28.reuse, 0x200, RZ ;  /* 0x000002001c007824 */ /* 0x042fe200078e00ff */
[----:B------:R-:W-:-:S04]  /*7da00*/  SHF.L.U32 R2, R28, 0x5, RZ ;  /* 0x000000051c027819 */ /* 0x000fc800000006ff */
[----:B------:R-:W-:-:S04]  /*7da10*/  LOP3.LUT R0, R0, 0x3000, RZ, 0xc0, !PT ;  /* 0x0000300000007812 */ /* 0x000fc800078ec0ff */
[----:B------:R-:W-:Y:S01]  /*7da20*/  LOP3.LUT R0, R0, 0x60, R2, 0xf8, !PT ;  /* 0x0000006000007812 */ /* 0x000fe200078ef802 */
[----:B------:R-:W-:-:S05]  /*7da30*/  IMAD.SHL.U32 R2, R28, 0x4, RZ ;  /* 0x000000041c027824 */ /* 0x000fca00078e00ff */
[----:B------:R-:W-:Y:S01]  /*7da40*/  LOP3.LUT R0, R0, 0x170, R2, 0x78, !PT ;  /* 0x0000017000007812 */ /* 0x000fe200078e7802 */
[----:B------:R-:W-:-:S05]  /*7da50*/  IMAD.SHL.U32 R2, R28, 0x40, RZ ;  /* 0x000000401c027824 */ /* 0x000fca00078e00ff */
[----:B------:R-:W-:-:S04]  /*7da60*/  LOP3.LUT R2, R2, 0x800, RZ, 0xc0, !PT ;  /* 0x0000080002027812 */ /* 0x000fc800078ec0ff */
[----:B------:R-:W-:Y:S01]  /*7da70*/  IADD3 R0, R2, R0, RZ ;  /* 0x0000000002007210 */ /* 0x000fe20007ffe0ff */
[----:B------:R-:W-:Y:S01]  /*7da80*/  BAR.SYNC.DEFER_BLOCKING 0x0 ;  /* 0x0000000000007b1d */ /* 0x000fe20000010000 */
[C---:B------:R-:W-:Y:S01]  /*7da90*/  IMAD.SHL.U32 R2, R28.reuse, 0x800, RZ ;  /* 0x000008001c027824 */ /* 0x040fe200078e00ff */
[----:B------:R-:W-:-:S04]  /*7daa0*/  LOP3.LUT R3, R28, 0x7f, RZ, 0xc0, !PT ;  /* 0x0000007f1c037812 */ /* 0x000fc800078ec0ff */
[----:B------:R-:W-:-:S05]  /*7dab0*/  LOP3.LUT R2, R2, 0x3000, RZ, 0xc0, !PT ;  /* 0x0000300002027812 */ /* 0x000fca00078ec0ff */
[----:B------:R-:W-:-:S05]  /*7dac0*/  IMAD R2, R3, 0x10, R2 ;  /* 0x0000001003027824 */ /* 0x000fca00078e0202 */
[C---:B------:R-:W-:Y:S02]  /*7dad0*/  LOP3.LUT R3, R2.reuse, 0x40, RZ, 0x3c, !PT ;  /* 0x0000004002037812 */ /* 0x040fe400078e3cff */
[----:B------:R-:W-:Y:S01]  /*7dae0*/  LOP3.LUT R252, R2, 0x60, RZ, 0x3c, !PT ;  /* 0x0000006002fc7812 */ /* 0x000fe200078e3cff */
[----:B---3--:R1:W-:Y:S02]  /*7daf0*/  STS.128 [R0+0x80], R20 ;  /* 0x0000801400007388 */ /* 0x0083e40000000c00 */
[----:B-1---5:R-:W-:Y:S01]  /*7db00*/  IMAD.MOV.U32 R20, RZ, RZ, R244 ;  /* 0x000000ffff147224 */ /* 0x022fe200078e00f4 */
[----:B------:R-:W-:Y:S01]  /*7db10*/  MOV R22, R240 ;  /* 0x000000f000167202 */ /* 0x000fe20000000f00 */
[----:B------:R-:W-:Y:S02]  /*7db20*/  IMAD.MOV.U32 R21, RZ, RZ, R245 ;  /* 0x000000ffff157224 */ /* 0x000fe400078e00f5 */
[----:B------:R-:W-:-:S05]  /*7db30*/  IMAD.MOV.U32 R23, RZ, RZ, R241 ;  /* 0x000000ffff177224 */ /* 0x000fca00078e00f1 */
[----:B------:R1:W-:Y:S01]  /*7db40*/  STS.128 [R0+0x200], R20 ;  /* 0x0002001400007388 */ /* 0x0003e20000000c00 */
[----:B------:R-:W-:Y:S01]  /*7db50*/  IMAD.MOV.U32 R240, RZ, RZ, R246 ;  /* 0x000000fffff07224 */ /* 0x000fe200078e00f6 */
[----:B------:R-:W-:Y:S02]  /*7db60*/  MOV R241, R247 ;  /* 0x000000f700f17202 */ /* 0x000fe40000000f00 */
[----:B--2---:R-:W-:Y:S01]  /*7db70*/  STS.128 [R0], R24 ;  /* 0x0000001800007388 */ /* 0x004fe20000000c00 */
[----:B-1----:R-:W-:Y:S01]  /*7db80*/  IMAD.MOV.U32 R20, RZ, RZ, R204 ;  /* 0x000000ffff147224 */ /* 0x002fe200078e00cc */
[----:B------:R-:W-:Y:S01]  /*7db90*/  MOV R22, R208 ;  /* 0x000000d000167202 */ /* 0x000fe20000000f00 */
[----:B------:R-:W-:Y:S02]  /*7dba0*/  IMAD.MOV.U32 R21, RZ, RZ, R205 ;  /* 0x000000ffff157224 */ /* 0x000fe400078e00cd */
[----:B------:R-:W-:Y:S01]  /*7dbb0*/  IMAD.MOV.U32 R23, RZ, RZ, R209 ;  /* 0x000000ffff177224 */ /* 0x000fe200078e00d1 */
[----:B------:R-:W-:Y:S01]  /*7dbc0*/  MOV R209, R207 ;  /* 0x000000cf00d17202 */ /* 0x000fe20000000f00 */
[----:B------:R-:W-:-:S03]  /*7dbd0*/  IMAD.MOV.U32 R208, RZ, RZ, R206 ;  /* 0x000000ffffd07224 */ /* 0x000fc600078e00ce */
[----:B------:R1:W-:Y:S04]  /*7dbe0*/  STS.128 [R0+0x400], R20 ;  /* 0x0004001400007388 */ /* 0x0003e80000000c00 */
[----:B------:R-:W-:Y:S04]  /*7dbf0*/  STS.128 [R0+0x280], R240 ;  /* 0x000280f000007388 */ /* 0x000fe80000000c00 */
[----:B------:R-:W-:Y:S01]  /*7dc00*/  STS.128 [R0+0x480], R208 ;  /* 0x000480d000007388 */ /* 0x000fe20000000c00 */
[----:B-1----:R-:W-:Y:S01]  /*7dc10*/  MOV R22, R172 ;  /* 0x000000ac00167202 */ /* 0x002fe20000000f00 */
[----:B------:R-:W-:Y:S01]  /*7dc20*/  IMAD.MOV.U32 R23, RZ, RZ, R173 ;  /* 0x000000ffff177224 */ /* 0x000fe200078e00ad */
[----:B------:R-:W-:Y:S01]  /*7dc30*/  MOV R173, R235 ;  /* 0x000000eb00ad7202 */ /* 0x000fe20000000f00 */
[----:B------:R-:W-:-:S02]  /*7dc40*/  IMAD.MOV.U32 R20, RZ, RZ, R232 ;  /* 0x000000ffff147224 */ /* 0x000fc400078e00e8 */
[----:B------:R-:W-:Y:S02]  /*7dc50*/  IMAD.MOV.U32 R21, RZ, RZ, R233 ;  /* 0x000000ffff157224 */ /* 0x000fe400078e00e9 */
[----:B------:R-:W-:-:S03]  /*7dc60*/  IMAD.MOV.U32 R172, RZ, RZ, R234 ;  /* 0x000000ffffac7224 */ /* 0x000fc600078e00ea */
[----:B------:R-:W-:Y:S04]  /*7dc70*/  STS.128 [R0+0x600], R20 ;  /* 0x0006001400007388 */ /* 0x000fe80000000c00 */
[----:B------:R-:W-:Y:S04]  /*7dc80*/  STS.128 [R0+0x680], R172 ;  /* 0x000680ac00007388 */ /* 0x000fe80000000c00 */
[----:B------:R-:W-:Y:S06]  /*7dc90*/  BAR.SYNC.DEFER_BLOCKING 0x0 ;  /* 0x0000000000007b1d */ /* 0x000fec0000010000 */
[----:B------:R-:W1:Y:S04]  /*7dca0*/  LDS.128 R28, [R2] ;  /* 0x00000000021c7984 */ /* 0x000e680000000c00 */
[----:B------:R-:W2:Y:S01]  /*7dcb0*/  LDS.128 R24, [R2+0x800] ;  /* 0x0008000002187984 */ /* 0x000ea20000000c00 */
[----:B------:R-:W-:-:S05]  /*7dcc0*/  LOP3.LUT R204, R2, 0x20, RZ, 0x3c, !PT ;  /* 0x0000002002cc7812 */ /* 0x000fca00078e3cff */
[----:B------:R-:W3:Y:S04]  /*7dcd0*/  LDS.128 R32, [R204] ;  /* 0x00000000cc207984 */ /* 0x000ee80000000c00 */
[----:B-1----:R-:W-:Y:S04]  /*7dce0*/  STL.64 [R1+0x40], R28 ;  /* 0x0000401c01007387 */ /* 0x002fe80000100a00 */
[----:B------:R-:W-:Y:S04]  /*7dcf0*/  STL.64 [R1+0x48], R30 ;  /* 0x0000481e01007387 */ /* 0x000fe80000100a00 */
[----:B------:R-:W1:Y:S04]  /*7dd00*/  LDS.128 R28, [R204+0x800] ;  /* 0x00080000cc1c7984 */ /* 0x000e680000000c00 */
[----:B--2---:R-:W-:Y:S04]  /*7dd10*/  STL.64 [R1+0xc0], R24 ;  /* 0x0000c01801007387 */ /* 0x004fe80000100a00 */
[----:B------:R-:W-:Y:S04]  /*7dd20*/  STL.64 [R1+0xc8], R26 ;  /* 0x0000c81a01007387 */ /* 0x000fe80000100a00 */
[----:B------:R-:W2:Y:S04]  /*7dd30*/  LDS.128 R24, [R3] ;  /* 0x0000000003187984 */ /* 0x000ea80000000c00 */
[----:B---3--:R-:W-:Y:S04]  /*7dd40*/  STL.64 [R1+0x60], R32 ;  /* 0x0000602001007387 */ /* 0x008fe80000100a00 */
[----:B------:R-:W-:Y:S04]  /*7dd50*/  STL.64 [R1+0x68], R34 ;  /* 0x0000682201007387 */ /* 0x000fe80000100a00 */
[----:B------:R-:W3:Y:S04]  /*7dd60*/  LDS.128 R32, [R3+0x800] ;  /* 0x0008000003207984 */ /* 0x000ee80000000c00 */
[----:B-1----:R-:W-:Y:S04]  /*7dd70*/  STL.64 [R1+0xe0], R28 ;  /* 0x0000e01c01007387 */ /* 0x002fe80000100a00 */
[----:B------:R-:W-:Y:S04]  /*7dd80*/  STL.64 [R1+0xe8], R30 ;  /* 0x0000e81e01007387 */ /* 0x000fe80000100a00 */
[----:B------:R-:W1:Y:S04]  /*7dd90*/  LDS.128 R28, [R252] ;  /* 0x00000000fc1c7984 */ /* 0x000e680000000c00 */
[----:B--2---:R-:W-:Y:S04]  /*7dda0*/  STL.64 [R1+0x80], R24 ;  /* 0x0000801801007387 */ /* 0x004fe80000100a00 */
[----:B------:R-:W-:Y:S04]  /*7ddb0*/  STL.64 [R1+0x88], R26 ;  /* 0x0000881a01007387 */ /* 0x000fe80000100a00 */
[----:B------:R-:W2:Y:S01]  /*7ddc0*/  LDS.128 R24, [R252+0x800] ;  /* 0x00080000fc187984 */ /* 0x000ea20000000c00 */
[----:B------:R-:W-:Y:S01]  /*7ddd0*/  MOV R20, R168 ;  /* 0x000000a800147202 */ /* 0x000fe20000000f00 */
[----:B------:R-:W-:Y:S01]  /*7dde0*/  IMAD.MOV.U32 R21, RZ, RZ, R169 ;  /* 0x000000ffff157224 */ /* 0x000fe200078e00a9 */
[----:B------:R-:W-:Y:S01]  /*7ddf0*/  MOV R23, R161 ;  /* 0x000000a100177202 */ /* 0x000fe20000000f00 */
[----:B------:R-:W-:Y:S01]  /*7de00*/  IMAD.MOV.U32 R22, RZ, RZ, R160 ;  /* 0x000000ffff167224 */ /* 0x000fe200078e00a0 */
[----:B------:R-:W-:Y:S01]  /*7de10*/  BAR.SYNC.DEFER_BLOCKING 0x0 ;  /* 0x0000000000007b1d */ /* 0x000fe20000010000 */
[----:B------:R-:W-:-:S02]  /*7de20*/  IMAD.MOV.U32 R160, RZ, RZ, R170 ;  /* 0x000000ffffa07224 */ /* 0x000fc400078e00aa */
[----:B------:R-:W-:-:S03]  /*7de30*/  IMAD.MOV.U32 R161, RZ, RZ, R171 ;  /* 0x000000ffffa17224 */ /* 0x000fc600078e00ab */
[----:B------:R4:W-:Y:S02]  /*7de40*/  STS.128 [R0], R20 ;  /* 0x0000001400007388 */ /* 0x0009e40000000c00 */
[----:B----4-:R-:W-:Y:S01]  /*7de50*/  MOV R20, R156 ;  /* 0x0000009c00147202 */ /* 0x010fe20000000f00 */
[----:B------:R-:W-:Y:S01]  /*7de60*/  IMAD.MOV.U32 R21, RZ, RZ, R157 ;  /* 0x000000ffff157224 */ /* 0x000fe200078e009d */
[----:B------:R-:W-:Y:S01]  /*7de70*/  MOV R23, R153 ;  /* 0x0000009900177202 */ /* 0x000fe20000000f00 */
[----:B------:R-:W-:-:S05]  /*7de80*/  IMAD.MOV.U32 R22, RZ, RZ, R152 ;  /* 0x000000ffff167224 */ /* 0x000fca00078e0098 */
[----:B------:R4:W-:Y:S01]  /*7de90*/  STS.128 [R0+0x200], R20 ;  /* 0x0002001400007388 */ /* 0x0009e20000000c00 */
[----:B------:R-:W-:Y:S02]  /*7dea0*/  IMAD.MOV.U32 R152, RZ, RZ, R158 ;  /* 0x000000ffff987224 */ /* 0x000fe400078e009e */
[----:B------:R-:W-:Y:S02]  /*7deb0*/  IMAD.MOV.U32 R153, RZ, RZ, R159 ;  /* 0x000000ffff997224 */ /* 0x000fe400078e009f */
[----:B----4-:R-:W-:Y:S01]  /*7dec0*/  IMAD.MOV.U32 R22, RZ, RZ, R4 ;  /* 0x000000ffff167224 */ /* 0x010fe200078e0004 */
        /* <DEDUP_REMOVED lines=8> */
[----:B----4-:R-:W-:Y:S01]  /*7df50*/  IMAD.MOV.U32 R6, RZ, RZ, R16 ;  /* 0x000000ffff067224 */ /* 0x010fe200078e0010 */
[----:B------:R-:W-:Y:S01]  /*7df60*/  MOV R7, R17 ;  /* 0x0000001100077202 */ /* 0x000fe20000000f00 */
[----:B------:R-:W-:Y:S01]  /*7df70*/  IMAD.MOV.U32 R5, RZ, RZ, R13 ;  /* 0x000000ffff057224 */ /* 0x000fe200078e000d */
[----:B------:R-:W-:Y:S01]  /*7df80*/  MOV R4, R12 ;  /* 0x0000000c00047202 */ /* 0x000fe20000000f00 */
[----:B------:R-:W-:-:S02]  /*7df90*/  IMAD.MOV.U32 R16, RZ, RZ, R14 ;  /* 0x000000ffff107224 */ /* 0x000fc400078e000e */
[----:B------:R-:W-:Y:S01]  /*7dfa0*/  IMAD.MOV.U32 R17, RZ, RZ, R15 ;  /* 0x000000ffff117224 */ /* 0x000fe200078e000f */
[----:B------:R-:W-:Y:S04]  /*7dfb0*/  STS.128 [R0+0x400], R20 ;  /* 0x0004001400007388 */ /* 0x000fe80000000c00 */
[----:B------:R-:W-:Y:S04]  /*7dfc0*/  STS.128 [R0+0x600], R4 ;  /* 0x0006000400007388 */ /* 0x000fe80000000c00 */
[----:B------:R-:W-:Y:S04]  /*7dfd0*/  STS.128 [R0+0x680], R16 ;  /* 0x0006801000007388 */ /* 0x000fe80000000c00 */
[----:B------:R-:W-:Y:S06]  /*7dfe0*/  BAR.SYNC.DEFER_BLOCKING 0x0 ;  /* 0x0000000000007b1d */ /* 0x000fec0000010000 */
[----:B------:R-:W4:Y:S04]  /*7dff0*/  LDS.128 R12, [R2] ;  /* 0x00000000020c7984 */ /* 0x000f280000000c00 */
[----:B------:R-:W4:Y:S04]  /*7e000*/  LDS.128 R4, [R2+0x800] ;  /* 0x0008000002047984 */ /* 0x000f280000000c00 */
[----:B---3--:R-:W-:Y:S04]  /*7e010*/  STL.64 [R1+0xf0], R32 ;  /* 0x0000f02001007387 */ /* 0x008fe80000100a00 */
[----:B------:R-:W-:Y:S04]  /*7e020*/  STL.64 [R1+0xf8], R34 ;  /* 0x0000f82201007387 */ /* 0x000fe80000100a00 */
[----:B-1----:R-:W-:Y:S04]  /*7e030*/  STL.64 [R1+0xa0], R28 ;  /* 0x0000a01c01007387 */ /* 0x002fe80000100a00 */
[----:B------:R-:W-:Y:S04]  /*7e040*/  STL.64 [R1+0xa8], R30 ;  /* 0x0000a81e01007387 */ /* 0x000fe80000100a00 */
[----:B--2---:R-:W-:Y:S04]  /*7e050*/  STL.64 [R1+0x100], R24 ;  /* 0x0001001801007387 */ /* 0x004fe80000100a00 */
[----:B------:R-:W-:Y:S04]  /*7e060*/  STL.64 [R1+0x108], R26 ;  /* 0x0001081a01007387 */ /* 0x000fe80000100a00 */
[----:B------:R-:W2:Y:S04]  /*7e070*/  LDL.LU R8, [R1+0x560] ;  /* 0x0005600001087983 */ /* 0x000ea80000300800 */
[----:B------:R-:W2:Y:S04]  /*7e080*/  LDL.LU R9, [R1+0x564] ;  /* 0x0005640001097983 */ /* 0x000ea80000300800 */
[----:B------:R-:W2:Y:S04]  /*7e090*/  LDL.LU R10, [R1+0x5a0] ;  /* 0x0005a000010a7983 */ /* 0x000ea80000300800 */
[----:B------:R-:W2:Y:S04]  /*7e0a0*/  LDL.LU R11, [R1+0x5a4] ;  /* 0x0005a400010b7983 */ /* 0x000ea80000300800 */
[----:B------:R-:W1:Y:S04]  /*7e0b0*/  LDS.128 R16, [R204] ;  /* 0x00000000cc107984 */ /* 0x000e680000000c00 */
[----:B----4-:R-:W-:Y:S04]  /*7e0c0*/  STL.64 [R1+0x10], R12 ;  /* 0x0000100c01007387 */ /* 0x010fe80000100a00 */
[----:B------:R-:W-:Y:S04]  /*7e0d0*/  STL.64 [R1+0x18], R14 ;  /* 0x0000180e01007387 */ /* 0x000fe80000100a00 */
[----:B------:R-:W3:Y:S04]  /*7e0e0*/  LDS.128 R12, [R204+0x800] ;  /* 0x00080000cc0c7984 */ /* 0x000ee80000000c00 */
[----:B------:R-:W-:Y:S04]  /*7e0f0*/  STL.64 [R1+0x70], R4 ;  /* 0x0000700401007387 */ /* 0x000fe80000100a00 */
[----:B------:R-:W-:Y:S04]  /*7e100*/  STL.64 [R1+0x78], R6 ;  /* 0x0000780601007387 */ /* 0x000fe80000100a00 */
[----:B------:R-:W4:Y:S04]  /*7e110*/  LDS.128 R4, [R3] ;  /* 0x0000000003047984 */ /* 0x000f280000000c00 */
[----:B-1----:R-:W-:Y:S04]  /*7e120*/  STL.64 [R1+0x20], R16 ;  /* 0x0000201001007387 */ /* 0x002fe80000100a00 */
[----:B------:R-:W-:Y:S04]  /*7e130*/  STL.64 [R1+0x28], R18 ;  /* 0x0000281201007387 */ /* 0x000fe80000100a00 */
[----:B------:R-:W1:Y:S04]  /*7e140*/  LDS.128 R16, [R3+0x800] ;  /* 0x0008000003107984 */ /* 0x000e680000000c00 */
[----:B---3--:R-:W-:Y:S04]  /*7e150*/  STL.64 [R1+0x90], R12 ;  /* 0x0000900c01007387 */ /* 0x008fe80000100a00 */
[----:B------:R-:W-:Y:S04]  /*7e160*/  STL.64 [R1+0x98], R14 ;  /* 0x0000980e01007387 */ /* 0x000fe80000100a00 */
[----:B------:R-:W3:Y:S04]  /*7e170*/  LDS.128 R12, [R252] ;  /* 0x00000000fc0c7984 */ /* 0x000ee80000000c00 */
[----:B----4-:R-:W-:Y:S04]  /*7e180*/  STL.64 [R1+0x30], R4 ;  /* 0x0000300401007387 */ /* 0x010fe80000100a00 */
[----:B------:R-:W-:Y:S04]  /*7e190*/  STL.64 [R1+0x38], R6 ;  /* 0x0000380601007387 */ /* 0x000fe80000100a00 */
[----:B------:R-:W4:Y:S04]  /*7e1a0*/  LDS.128 R4, [R252+0x800] ;  /* 0x00080000fc047984 */ /* 0x000f280000000c00 */
[----:B------:R-:W-:Y:S06]  /*7e1b0*/  BAR.SYNC.DEFER_BLOCKING 0x0 ;  /* 0x0000000000007b1d */ /* 0x000fec0000010000 */
[----:B-1----:R-:W-:Y:S04]  /*7e1c0*/  STL.64 [R1+0xb0], R16 ;  /* 0x0000b01001007387 */ /* 0x002fe80000100a00 */
[----:B------:R-:W-:Y:S04]  /*7e1d0*/  STL.64 [R1+0xb8], R18 ;  /* 0x0000b81201007387 */ /* 0x000fe80000100a00 */
[----:B---3--:R-:W-:Y:S04]  /*7e1e0*/  STL.64 [R1+0x50], R12 ;  /* 0x0000500c01007387 */ /* 0x008fe80000100a00 */
[----:B------:R-:W-:Y:S04]  /*7e1f0*/  STL.64 [R1+0x58], R14 ;  /* 0x0000580e01007387 */ /* 0x000fe80000100a00 */
[----:B----4-:R1:W-:Y:S04]  /*7e200*/  STL.64 [R1+0xd0], R4 ;  /* 0x0000d00401007387 */ /* 0x0103e80000100a00 */
[----:B------:R3:W-:Y:S04]  /*7e210*/  STL.64 [R1+0xd8], R6 ;  /* 0x0000d80601007387 */ /* 0x0007e80000100a00 */
[----:B-1----:R-:W4:Y:S04]  /*7e220*/  LDL.LU R4, [R1+0x568] ;  /* 0x0005680001047983 */ /* 0x002f280000300800 */
[----:B------:R-:W4:Y:S04]  /*7e230*/  LDL.LU R5, [R1+0x56c] ;  /* 0x00056c0001057983 */ /* 0x000f280000300800 */
[----:B---3--:R-:W4:Y:S04]  /*7e240*/  LDL.LU R6, [R1+0x5a8] ;  /* 0x0005a80001067983 */ /* 0x008f280000300800 */
[----:B------:R-:W4:Y:S04]  /*7e250*/  LDL.LU R7, [R1+0x5ac] ;  /* 0x0005ac0001077983 */ /* 0x000f280000300800 */
[----:B----4-:R1:W-:Y:S04]  /*7e260*/  STS.128 [R0+0x80], R4 ;  /* 0x0000800400007388 */ /* 0x0103e80000000c00 */
[----:B-1----:R-:W3:Y:S04]  /*7e270*/  LDL.LU R4, [R1] ;  /* 0x0000000001047983 */ /* 0x002ee80000300800 */
[----:B------:R-:W3:Y:S01]  /*7e280*/  LDL.LU R5, [R1+0x4] ;  /* 0x0000040001057983 */ /* 0x000ee20000300800 */
[----:B------:R-:W-:Y:S01]  /*7e290*/  MOV R6, R248 ;  /* 0x000000f800067202 */ /* 0x000fe20000000f00 */
[----:B------:R-:W-:-:S02]  /*7e2a0*/  IMAD.MOV.U32 R7, RZ, RZ, R249 ;  /* 0x000000ffff077224 */ /* 0x000fc400078e00f9 */
[----:B------:R-:W4:Y:S04]  /*7e2b0*/  LDL.LU R248, [R1+0x8] ;  /* 0x0000080001f87983 */ /* 0x000f280000300800 */
[----:B------:R-:W4:Y:S04]  /*7e2c0*/  LDL.LU R249, [R1+0xc] ;  /* 0x00000c0001f97983 */ /* 0x000f280000300800 */
[----:B--2---:R-:W-:Y:S04]  /*7e2d0*/  STS.128 [R0], R8 ;  /* 0x0000000800007388 */ /* 0x004fe80000000c00 */
[----:B---3--:R1:W-:Y:S02]  /*7e2e0*/  STS.128 [R0+0x200], R4 ;  /* 0x0002000400007388 */ /* 0x0083e40000000c00 */
[----:B-1----:R-:W-:Y:S01]  /*7e2f0*/  IMAD.MOV.U32 R4, RZ, RZ, R212 ;  /* 0x000000ffff047224 */ /* 0x002fe200078e00d4 */
[----:B------:R-:W-:Y:S01]  /*7e300*/  MOV R5, R213 ;  /* 0x000000d500057202 */ /* 0x000fe20000000f00 */
[----:B------:R-:W-:-:S02]  /*7e310*/  IMAD.MOV.U32 R6, RZ, RZ, R216 ;  /* 0x000000ffff067224 */ /* 0x000fc400078e00d8 */
[----:B------:R-:W-:Y:S01]  /*7e320*/  IMAD.MOV.U32 R7, RZ, RZ, R217 ;  /* 0x000000ffff077224 */ /* 0x000fe200078e00d9 */
[----:B------:R-:W-:Y:S01]  /*7e330*/  MOV R216, R214 ;  /* 0x000000d600d87202 */ /* 0x000fe20000000f00 */
[----:B------:R-:W-:-:S03]  /*7e340*/  IMAD.MOV.U32 R217, RZ, RZ, R215 ;  /* 0x000000ffffd97224 */ /* 0x000fc600078e00d7 */
[----:B------:R1:W-:Y:S04]  /*7e350*/  STS.128 [R0+0x400], R4 ;  /* 0x0004000400007388 */ /* 0x0003e80000000c00 */
[----:B----4-:R-:W-:Y:S04]  /*7e360*/  STS.128 [R0+0x280], R248 ;  /* 0x000280f800007388 */ /* 0x010fe80000000c00 */
[----:B------:R-:W-:Y:S01]  /*7e370*/  STS.128 [R0+0x480], R216 ;  /* 0x000480d800007388 */ /* 0x000fe20000000c00 */
[----:B-1----:R-:W-:Y:S01]  /*7e380*/  IMAD.MOV.U32 R6, RZ, RZ, R80 ;  /* 0x000000ffff067224 */ /* 0x002fe200078e0050 */
[----:B------:R-:W-:Y:S01]  /*7e390*/  MOV R5, R77 ;  /* 0x0000004d00057202 */ /* 0x000fe20000000f00 */
[----:B------:R-:W-:Y:S01]  /*7e3a0*/  IMAD.MOV.U32 R7, RZ, RZ, R81 ;  /* 0x000000ffff077224 */ /* 0x000fe200078e0051 */
[----:B------:R-:W-:Y:S01]  /*7e3b0*/  MOV R80, R78 ;  /* 0x0000004e00507202 */ /* 0x000fe20000000f00 */
[----:B------:R-:W-:-:S02]  /*7e3c0*/  IMAD.MOV.U32 R4, RZ, RZ, R76 ;  /* 0x000000ffff047224 */ /* 0x000fc400078e004c */
[----:B------:R-:W-:-:S03]  /*7e3d0*/  IMAD.MOV.U32 R81, RZ, RZ, R79 ;  /* 0x000000ffff517224 */ /* 0x000fc600078e004f */
[----:B------:R-:W-:Y:S04]  /*7e3e0*/  STS.128 [R0+0x600], R4 ;  /* 0x0006000400007388 */ /* 0x000fe80000000c00 */
[----:B------:R-:W-:Y:S04]  /*7e3f0*/  STS.128 [R0+0x680], R80 ;  /* 0x0006805000007388 */ /* 0x000fe80000000c00 */
[----:B------:R-:W-:Y:S06]  /*7e400*/  BAR.SYNC.DEFER_BLOCKING 0x0 ;  /* 0x0000000000007b1d */ /* 0x000fec0000010000 */
[----:B------:R-:W1:Y:S04]  /*7e410*/  LDS.128 R12, [R2] ;  /* 0x00000000020c7984 */ /* 0x000e680000000c00 */
[----:B------:R-:W2:Y:S04]  /*7e420*/  LDS.128 R8, [R2+0x800] ;  /* 0x0008000002087984 */ /* 0x000ea80000000c00 */
        /* <DEDUP_REMOVED lines=16> */
[----:B------:R-:W-:Y:S01]  /*7e530*/  IMAD.MOV.U32 R4, RZ, RZ, R96 ;  /* 0x000000ffff047224 */ /* 0x000fe200078e0060 */
[----:B------:R-:W-:Y:S01]  /*7e540*/  MOV R5, R97 ;  /* 0x0000006100057202 */ /* 0x000fe20000000f00 */
[----:B------:R-:W-:-:S02]  /*7e550*/  IMAD.MOV.U32 R6, RZ, RZ, R100 ;  /* 0x000000ffff067224 */ /* 0x000fc400078e0064 */
[----:B------:R-:W-:Y:S01]  /*7e560*/  IMAD.MOV.U32 R7, RZ, RZ, R101 ;  /* 0x000000ffff077224 */ /* 0x000fe200078e0065 */
[----:B------:R-:W-:Y:S06]  /*7e570*/  BAR.SYNC.DEFER_BLOCKING 0x0 ;  /* 0x0000000000007b1d */ /* 0x000fec0000010000 */
[----:B---3--:R-:W-:Y:S04]  /*7e580*/  STL.64 [R1+0x210], R16 ;  /* 0x0002101001007387 */ /* 0x008fe80000100a00 */
[----:B------:R-:W-:Y:S04]  /*7e590*/  STL.64 [R1+0x218], R18 ;  /* 0x0002181201007387 */ /* 0x000fe80000100a00 */
[----:B------:R3:W-:Y:S02]  /*7e5a0*/  STS.128 [R0], R4 ;  /* 0x0000000400007388 */ /* 0x0007e40000000c00 */
[----:B---3--:R-:W-:Y:S01]  /*7e5b0*/  IMAD.MOV.U32 R4, RZ, RZ, R112 ;  /* 0x000000ffff047224 */ /* 0x008fe200078e0070 */
[----:B------:R-:W-:Y:S01]  /*7e5c0*/  MOV R5, R113 ;  /* 0x0000007100057202 */ /* 0x000fe20000000f00 */
[----:B------:R-:W-:-:S02]  /*7e5d0*/  IMAD.MOV.U32 R6, RZ, RZ, R116 ;  /* 0x000000ffff067224 */ /* 0x000fc400078e0074 */
[----:B------:R-:W-:-:S05]  /*7e5e0*/  IMAD.MOV.U32 R7, RZ, RZ, R117 ;  /* 0x000000ffff077224 */ /* 0x000fca00078e0075 */
[----:B------:R3:W-:Y:S04]  /*7e5f0*/  STS.128 [R0+0x200], R4 ;  /* 0x0002000400007388 */ /* 0x0007e80000000c00 */
[----:B-1----:R-:W-:Y:S01]  /*7e600*/  STL.64 [R1+0x190], R12 ;  /* 0x0001900c01007387 */ /* 0x002fe20000100a00 */
[----:B---3--:R-:W-:Y:S01]  /*7e610*/  IMAD.MOV.U32 R4, RZ, RZ, R132 ;  /* 0x000000ffff047224 */ /* 0x008fe200078e0084 */
[----:B------:R-:W-:Y:S01]  /*7e620*/  MOV R5, R133 ;  /* 0x0000008500057202 */ /* 0x000fe20000000f00 */
[----:B------:R-:W-:Y:S02]  /*7e630*/  IMAD.MOV.U32 R6, RZ, RZ, R136 ;  /* 0x000000ffff067224 */ /* 0x000fe400078e0088 */
[----:B------:R-:W-:Y:S01]  /*7e640*/  IMAD.MOV.U32 R7, RZ, RZ, R137 ;  /* 0x000000ffff077224 */ /* 0x000fe200078e0089 */
[----:B------:R-:W-:Y:S04]  /*7e650*/  STL.64 [R1+0x198], R14 ;  /* 0x0001980e01007387 */ /* 0x000fe80000100a00 */
[----:B------:R1:W-:Y:S04]  /*7e660*/  STS.128 [R0+0x400], R4 ;  /* 0x0004000400007388 */ /* 0x0003e80000000c00 */
[----:B--2---:R-:W-:Y:S04]  /*7e670*/  STL.64 [R1+0x220], R8 ;  /* 0x0002200801007387 */ /* 0x004fe80000100a00 */
[----:B------:R-:W-:Y:S01]  /*7e680*/  STL.64 [R1+0x228], R10 ;  /* 0x0002280a01007387 */ /* 0x000fe20000100a00 */
[----:B-1----:R-:W-:Y:S01]  /*7e690*/  IMAD.MOV.U32 R4, RZ, RZ, R148 ;  /* 0x000000ffff047224 */ /* 0x002fe200078e0094 */
[----:B------:R-:W-:Y:S01]  /*7e6a0*/  MOV R5, R149 ;  /* 0x0000009500057202 */ /* 0x000fe20000000f00 */
[----:B------:R-:W-:-:S02]  /*7e6b0*/  IMAD.MOV.U32 R6, RZ, RZ, R176 ;  /* 0x000000ffff067224 */ /* 0x000fc400078e00b0 */
[----:B------:R-:W-:-:S05]  /*7e6c0*/  IMAD.MOV.U32 R7, RZ, RZ, R177 ;  /* 0x000000ffff077224 */ /* 0x000fca00078e00b1 */
[----:B------:R1:W-:Y:S04]  /*7e6d0*/  STS.128 [R0+0x600], R4 ;  /* 0x0006000400007388 */ /* 0x0003e80000000c00 */
[----:B-1----:R-:W2:Y:S04]  /*7e6e0*/  LDL.LU R4, [R1+0x660] ;  /* 0x0006600001047983 */ /* 0x002ea80000300800 */
[----:B------:R-:W2:Y:S04]  /*7e6f0*/  LDL.LU R5, [R1+0x664] ;  /* 0x0006640001057983 */ /* 0x000ea80000300800 */
[----:B------:R-:W2:Y:S04]  /*7e700*/  LDL.LU R6, [R1+0x720] ;  /* 0x0007200001067983 */ /* 0x000ea80000300800 */
[----:B------:R-:W2:Y:S01]  /*7e710*/  LDL.LU R7, [R1+0x724] ;  /* 0x0007240001077983 */ /* 0x000ea20000300800 */
[----:B------:R-:W-:Y:S01]  /*7e720*/  MOV R100, R98 ;  /* 0x0000006200647202 */ /* 0x000fe20000000f00 */
[----:B------:R-:W-:Y:S01]  /*7e730*/  IMAD.MOV.U32 R101, RZ, RZ, R99 ;  /* 0x000000ffff657224 */ /* 0x000fe200078e0063 */
[----:B------:R-:W-:Y:S01]  /*7e740*/  MOV R116, R114 ;  /* 0x0000007200747202 */ /* 0x000fe20000000f00 */
[----:B------:R-:W-:Y:S01]  /*7e750*/  IMAD.MOV.U32 R117, RZ, RZ, R115 ;  /* 0x000000ffff757224 */ /* 0x000fe200078e0073 */
[----:B------:R-:W-:Y:S01]  /*7e760*/  MOV R136, R134 ;  /* 0x0000008600887202 */ /* 0x000fe20000000f00 */
[----:B------:R-:W-:Y:S01]  /*7e770*/  IMAD.MOV.U32 R137, RZ, RZ, R135 ;  /* 0x000000ffff897224 */ /* 0x000fe200078e0087 */
[----:B------:R-:W-:Y:S01]  /*7e780*/  MOV R176, R150 ;  /* 0x0000009600b07202 */ /* 0x000fe20000000f00 */
[----:B------:R-:W-:Y:S01]  /*7e790*/  IMAD.MOV.U32 R177, RZ, RZ, R151 ;  /* 0x000000ffffb17224 */ /* 0x000fe200078e0097 */
[----:B------:R-:W-:Y:S04]  /*7e7a0*/  STS.128 [R0+0x80], R100 ;  /* 0x0000806400007388 */ /* 0x000fe80000000c00 */
[----:B------:R-:W-:Y:S04]  /*7e7b0*/  STS.128 [R0+0x280], R116 ;  /* 0x0002807400007388 */ /* 0x000fe80000000c00 */
[----:B------:R-:W-:Y:S04]  /*7e7c0*/  STS.128 [R0+0x480], R136 ;  /* 0x0004808800007388 */ /* 0x000fe80000000c00 */
[----:B------:R-:W-:Y:S04]  /*7e7d0*/  STS.128 [R0+0x680], R176 ;  /* 0x000680b000007388 */ /* 0x000fe80000000c00 */
[----:B------:R-:W-:Y:S06]  /*7e7e0*/  BAR.SYNC.DEFER_BLOCKING 0x0 ;  /* 0x0000000000007b1d */ /* 0x000fec0000010000 */
[----:B------:R-:W1:Y:S04]  /*7e7f0*/  LDS.128 R12, [R2] ;  /* 0x00000000020c7984 */ /* 0x000e680000000c00 */
[----:B------:R-:W3:Y:S04]  /*7e800*/  LDS.128 R8, [R2+0x800] ;  /* 0x0008000002087984 */ /* 0x000ee80000000c00 */
[----:B------:R-:W4:Y:S04]  /*7e810*/  LDS.128 R16, [R204] ;  /* 0x00000000cc107984 */ /* 0x000f280000000c00 */
[----:B-1----:R-:W-:Y:S04]  /*7e820*/  STL.64 [R1], R12 ;  /* 0x0000000c01007387 */ /* 0x002fe80000100a00 */
        /* <DEDUP_REMOVED lines=8> */
[----:B-1----:R-:W-:Y:S04]  /*7e8b0*/  STL.64 [R1+0x180], R12 ;  /* 0x0001800c01007387 */ /* 0x002fe80000100a00 */
[----:B------:R-:W-:Y:S04]  /*7e8c0*/  STL.64 [R1+0x188], R14 ;  /* 0x0001880e01007387 */ /* 0x000fe80000100a00 */
[----:B------:R-:W1:Y:S04]  /*7e8d0*/  LDS.128 R12, [R252] ;  /* 0x00000000fc0c7984 */ /* 0x000e680000000c00 */
[----:B---3--:R-:W-:Y:S04]  /*7e8e0*/  STL.64 [R1+0x120], R8 ;  /* 0x0001200801007387 */ /* 0x008fe80000100a00 */
[----:B------:R-:W-:Y:S04]  /*7e8f0*/  STL.64 [R1+0x128], R10 ;  /* 0x0001280a01007387 */ /* 0x000fe80000100a00 */
[----:B------:R-:W3:Y:S04]  /*7e900*/  LDS.128 R8, [R252+0x800] ;  /* 0x00080000fc087984 */ /* 0x000ee80000000c00 */
[----:B------:R-:W-:Y:S06]  /*7e910*/  BAR.SYNC.DEFER_BLOCKING 0x0 ;  /* 0x0000000000007b1d */ /* 0x000fec0000010000 */
[----:B----4-:R-:W-:Y:S04]  /*7e920*/  STL.64 [R1+0x1a0], R16 ;  /* 0x0001a01001007387 */ /* 0x010fe80000100a00 */
[----:B------:R-:W-:Y:S04]  /*7e930*/  STL.64 [R1+0x1a8], R18 ;  /* 0x0001a81201007387 */ /* 0x000fe80000100a00 */
[----:B-1----:R-:W-:Y:S04]  /*7e940*/  STL.64 [R1+0x140], R12 ;  /* 0x0001400c01007387 */ /* 0x002fe80000100a00 */
[----:B------:R-:W-:Y:S04]  /*7e950*/  STL.64 [R1+0x148], R14 ;  /* 0x0001480e01007387 */ /* 0x000fe80000100a00 */
[----:B---3--:R-:W-:Y:S04]  /*7e960*/  STL.64 [R1+0x1c0], R8 ;  /* 0x0001c00801007387 */ /* 0x008fe80000100a00 */
[----:B------:R-:W-:Y:S04]  /*7e970*/  STL.64 [R1+0x1c8], R10 ;  /* 0x0001c80a01007387 */ /* 0x000fe80000100a00 */
[----:B--2---:R1:W-:Y:S04]  /*7e980*/  STS.128 [R0], R4 ;  /* 0x0000000400007388 */ /* 0x0043e80000000c00 */
        /* <DEDUP_REMOVED lines=8> */
[----:B--2---:R1:W-:Y:S04]  /*7ea10*/  STS.128 [R0+0x80], R4 ;  /* 0x0000800400007388 */ /* 0x0043e80000000c00 */
[----:B-1----:R-:W2:Y:S04]  /*7ea20*/  LDL.LU R4, [R1+0x558] ;  /* 0x0005580001047983 */ /* 0x002ea80000300800 */
[----:B------:R-:W2:Y:S04]  /*7ea30*/  LDL.LU R5, [R1+0x55c] ;  /* 0x00055c0001057983 */ /* 0x000ea80000300800 */
[----:B------:R-:W2:Y:S04]  /*7ea40*/  LDL.LU R6, [R1+0x598] ;  /* 0x0005980001067983 */ /* 0x000ea80000300800 */
[----:B------:R-:W2:Y:S04]  /*7ea50*/  LDL.LU R7, [R1+0x59c] ;  /* 0x00059c0001077983 */ /* 0x000ea80000300800 */
[----:B---3--:R-:W-:Y:S04]  /*7ea60*/  STS.128 [R0+0x200], R8 ;  /* 0x0002000800007388 */ /* 0x008fe80000000c00 */
[----:B--2---:R1:W-:Y:S02]  /*7ea70*/  STS.128 [R0+0x280], R4 ;  /* 0x0002800400007388 */ /* 0x0043e40000000c00 */
[----:B-1----:R-:W-:Y:S01]  /*7ea80*/  IMAD.MOV.U32 R4, RZ, RZ, R220 ;  /* 0x000000ffff047224 */ /* 0x002fe200078e00dc */
[----:B------:R-:W-:Y:S01]  /*7ea90*/  MOV R5, R221 ;  /* 0x000000dd00057202 */ /* 0x000fe20000000f00 */
[----:B------:R-:W-:-:S02]  /*7eaa0*/  IMAD.MOV.U32 R6, RZ, RZ, R224 ;  /* 0x000000ffff067224 */ /* 0x000fc400078e00e0 */
[----:B------:R-:W-:Y:S01]  /*7eab0*/  IMAD.MOV.U32 R7, RZ, RZ, R225 ;  /* 0x000000ffff077224 */ /* 0x000fe200078e00e1 */
[----:B------:R-:W-:Y:S01]  /*7eac0*/  MOV R224, R222 ;  /* 0x000000de00e07202 */ /* 0x000fe20000000f00 */
[----:B------:R-:W-:-:S03]  /*7ead0*/  IMAD.MOV.U32 R225, RZ, RZ, R223 ;  /* 0x000000ffffe17224 */ /* 0x000fc600078e00df */
[----:B------:R1:W-:Y:S04]  /*7eae0*/  STS.128 [R0+0x400], R4 ;  /* 0x0004000400007388 */ /* 0x0003e80000000c00 */
[----:B------:R-:W-:Y:S01]  /*7eaf0*/  STS.128 [R0+0x480], R224 ;  /* 0x000480e000007388 */ /* 0x000fe20000000c00 */
[----:B-1----:R-:W-:Y:S01]  /*7eb00*/  IMAD.MOV.U32 R6, RZ, RZ, R92 ;  /* 0x000000ffff067224 */ /* 0x002fe200078e005c */
[----:B------:R-:W-:Y:S01]  /*7eb10*/  MOV R5, R89 ;  /* 0x0000005900057202 */ /* 0x000fe20000000f00 */
[----:B------:R-:W-:Y:S01]  /*7eb20*/  IMAD.MOV.U32 R7, RZ, RZ, R93 ;  /* 0x000000ffff077224 */ /* 0x000fe200078e005d */
[----:B------:R-:W-:Y:S01]  /*7eb30*/  MOV R92, R90 ;  /* 0x0000005a005c7202 */ /* 0x000fe20000000f00 */
[----:B------:R-:W-:Y:S02]  /*7eb40*/  IMAD.MOV.U32 R4, RZ, RZ, R88 ;  /* 0x000000ffff047224 */ /* 0x000fe400078e0058 */
        /* <DEDUP_REMOVED lines=105> */
[----:B--2---:R1:W-:Y:S04]  /*7f1e0*/  STS.128 [R0+0x280], R4 ;  /* 0x0002800400007388 */ /* 0x0043e80000000c00 */
[----:B-1----:R-:W2:Y:S04]  /*7f1f0*/  LDL.LU R4, [R1+0x7e0] ;  /* 0x0007e00001047983 */ /* 0x002ea80000300800 */
[----:B------:R-:W2:Y:S04]  /*7f200*/  LDL.LU R5, [R1+0x7e4] ;  /* 0x0007e40001057983 */ /* 0x000ea80000300800 */
[----:B------:R-:W2:Y:S04]  /*7f210*/  LDL.LU R6, [R1+0x7d0] ;  /* 0x0007d00001067983 */ /* 0x000ea80000300800 */
[----:B------:R-:W2:Y:S04]  /*7f220*/  LDL.LU R7, [R1+0x7d4] ;  /* 0x0007d40001077983 */ /* 0x000ea80000300800 */
[----:B---3--:R1:W-:Y:S04]  /*7f230*/  STS.128 [R0+0x200], R8 ;  /* 0x0002000800007388 */ /* 0x0083e80000000c00 */
[----:B-1----:R-:W3:Y:S04]  /*7f240*/  LDL.LU R8, [R1+0x7e8] ;  /* 0x0007e80001087983 */ /* 0x002ee80000300800 */
        /* <DEDUP_REMOVED lines=18> */
[----:B--2---:R-:W-:Y:S04]  /*7f370*/  STS.128 [R0+0x680], R4 ;  /* 0x0006800400007388 */ /* 0x004fe80000000c00 */
[----:B------:R-:W-:Y:S06]  /*7f380*/  BAR.SYNC.DEFER_BLOCKING 0x0 ;  /* 0x0000000000007b1d */ /* 0x000fec0000010000 */
[----:B------:R-:W1:Y:S04]  /*7f390*/  LDS.128 R12, [R2] ;  /* 0x00000000020c7984 */ /* 0x000e680000000c00 */
[----:B------:R-:W2:Y:S04]  /*7f3a0*/  LDS.128 R4, [R2+0x800] ;  /* 0x0008000002047984 */ /* 0x000ea80000000c00 */
[----:B------:R-:W4:Y:S04]  /*7f3b0*/  LDS.128 R16, [R204] ;  /* 0x00000000cc107984 */ /* 0x000f280000000c00 */
[----:B-1----:R-:W-:Y:S04]  /*7f3c0*/  STL.64 [R1+0x430], R12 ;  /* 0x0004300c01007387 */ /* 0x002fe80000100a00 */
[----:B------:R-:W-:Y:S04]  /*7f3d0*/  STL.64 [R1+0x438], R14 ;  /* 0x0004380e01007387 */ /* 0x000fe80000100a00 */
[----:B------:R-:W1:Y:S04]  /*7f3e0*/  LDS.128 R12, [R204+0x800] ;  /* 0x00080000cc0c7984 */ /* 0x000e680000000c00 */
[----:B--2---:R-:W-:Y:S04]  /*7f3f0*/  STL.64 [R1+0x530], R4 ;  /* 0x0005300401007387 */ /* 0x004fe80000100a00 */
[----:B------:R-:W-:Y:S04]  /*7f400*/  STL.64 [R1+0x538], R6 ;  /* 0x0005380601007387 */ /* 0x000fe80000100a00 */
[----:B------:R-:W2:Y:S04]  /*7f410*/  LDS.128 R4, [R3] ;  /* 0x0000000003047984 */ /* 0x000ea80000000c00 */
[----:B----4-:R-:W-:Y:S04]  /*7f420*/  STL.64 [R1+0x440], R16 ;  /* 0x0004401001007387 */ /* 0x010fe80000100a00 */
[----:B------:R-:W-:Y:S04]  /*7f430*/  STL.64 [R1+0x448], R18 ;  /* 0x0004481201007387 */ /* 0x000fe80000100a00 */
[----:B------:R-:W4:Y:S04]  /*7f440*/  LDS.128 R16, [R3+0x800] ;  /* 0x0008000003107984 */ /* 0x000f280000000c00 */
[----:B-1----:R-:W-:Y:S04]  /*7f450*/  STL.64 [R1+0x540], R12 ;  /* 0x0005400c01007387 */ /* 0x002fe80000100a00 */
[----:B------:R-:W-:Y:S04]  /*7f460*/  STL.64 [R1+0x548], R14 ;  /* 0x0005480e01007387 */ /* 0x000fe80000100a00 */
[----:B------:R-:W1:Y:S04]  /*7f470*/  LDS.128 R12, [R252] ;  /* 0x00000000fc0c7984 */ /* 0x000e680000000c00 */
[----:B--2---:R-:W-:Y:S04]  /*7f480*/  STL.64 [R1+0x450], R4 ;  /* 0x0004500401007387 */ /* 0x004fe80000100a00 */
[----:B------:R-:W-:Y:S04]  /*7f490*/  STL.64 [R1+0x458], R6 ;  /* 0x0004580601007387 */ /* 0x000fe80000100a00 */
[----:B------:R-:W2:Y:S04]  /*7f4a0*/  LDS.128 R4, [R252+0x800] ;  /* 0x00080000fc047984 */ /* 0x000ea80000000c00 */
[----:B----4-:R-:W-:Y:S04]  /*7f4b0*/  STL.64 [R1+0x490], R16 ;  /* 0x0004901001007387 */ /* 0x010fe80000100a00 */
[----:B------:R-:W-:Y:S04]  /*7f4c0*/  STL.64 [R1+0x498], R18 ;  /* 0x0004981201007387 */ /* 0x000fe80000100a00 */
[----:B------:R-:W-:Y:S06]  /*7f4d0*/  BAR.SYNC.DEFER_BLOCKING 0x0 ;  /* 0x0000000000007b1d */ /* 0x000fec0000010000 */
[----:B-1----:R-:W-:Y:S04]  /*7f4e0*/  STL.64 [R1+0x460], R12 ;  /* 0x0004600c01007387 */ /* 0x002fe80000100a00 */
[----:B------:R-:W-:Y:S04]  /*7f4f0*/  STL.64 [R1+0x468], R14 ;  /* 0x0004680e01007387 */ /* 0x000fe80000100a00 */
[----:B--2---:R1:W-:Y:S04]  /*7f500*/  STL.64 [R1+0x470], R4 ;  /* 0x0004700401007387 */ /* 0x0043e80000100a00 */
[----:B------:R2:W-:Y:S04]  /*7f510*/  STL.64 [R1+0x478], R6 ;  /* 0x0004780601007387 */ /* 0x0005e80000100a00 */
[----:B-1----:R-:W4:Y:S04]  /*7f520*/  LDL.LU R4, [R1+0x698] ;  /* 0x0006980001047983 */ /* 0x002f280000300800 */
[----:B------:R-:W4:Y:S04]  /*7f530*/  LDL.LU R5, [R1+0x69c] ;  /* 0x00069c0001057983 */ /* 0x000f280000300800 */
[----:B--2---:R-:W4:Y:S04]  /*7f540*/  LDL.LU R6, [R1+0x688] ;  /* 0x0006880001067983 */ /* 0x004f280000300800 */
[----:B------:R-:W4:Y:S04]  /*7f550*/  LDL.LU R7, [R1+0x68c] ;  /* 0x00068c0001077983 */ /* 0x000f280000300800 */
[----:B----4-:R1:W-:Y:S04]  /*7f560*/  STS.128 [R0+0x80], R4 ;  /* 0x0000800400007388 */ /* 0x0103e80000000c00 */
[----:B-1----:R-:W2:Y:S04]  /*7f570*/  LDL.LU R4, [R1+0x580] ;  /* 0x0005800001047983 */ /* 0x002ea80000300800 */
[----:B------:R-:W2:Y:S04]  /*7f580*/  LDL.LU R5, [R1+0x584] ;  /* 0x0005840001057983 */ /* 0x000ea80000300800 */
[----:B------:R-:W2:Y:S04]  /*7f590*/  LDL.LU R6, [R1+0x570] ;  /* 0x0005700001067983 */ /* 0x000ea80000300800 */
[----:B------:R-:W2:Y:S04]  /*7f5a0*/  LDL.LU R7, [R1+0x574] ;  /* 0x0005740001077983 */ /* 0x000ea80000300800 */
[----:B---3--:R1:W-:Y:S04]  /*7f5b0*/  STS.128 [R0], R8 ;  /* 0x0000000800007388 */ /* 0x0083e80000000c00 */
        /* <DEDUP_REMOVED lines=25> */
[----:B--2---:R1:W-:Y:S04]  /*7f750*/  STS.128 [R0+0x680], R4 ;  /* 0x0006800400007388 */ /* 0x0043e80000000c00 */
[----:B------:R-:W-:Y:S06]  /*7f760*/  BAR.SYNC.DEFER_BLOCKING 0x0 ;  /* 0x0000000000007b1d */ /* 0x000fec0000010000 */
[----:B-1----:R-:W2:Y:S04]  /*7f770*/  LDL.LU R4, [R1+0x900] ;  /* 0x0009000001047983 */ /* 0x002ea80000300800 */
[----:B------:R-:W2:Y:S04]  /*7f780*/  LDL.LU R5, [R1+0x904] ;  /* 0x0009040001057983 */ /* 0x000ea80000300800 */
[----:B------:R-:W2:Y:S04]  /*7f790*/  LDL.LU R6, [R1+0x8f0] ;  /* 0x0008f00001067983 */ /* 0x000ea80000300800 */
[----:B------:R-:W2:Y:S04]  /*7f7a0*/  LDL.LU R7, [R1+0x8f4] ;  /* 0x0008f40001077983 */ /* 0x000ea80000300800 */
[----:B------:R-:W1:Y:S04]  /*7f7b0*/  LDS.128 R12, [R2] ;  /* 0x00000000020c7984 */ /* 0x000e680000000c00 */
[----:B------:R-:W3:Y:S04]  /*7f7c0*/  LDS.128 R8, [R2+0x800] ;  /* 0x0008000002087984 */ /* 0x000ee80000000c00 */
[----:B------:R-:W4:Y:S04]  /*7f7d0*/  LDS.128 R16, [R204] ;  /* 0x00000000cc107984 */ /* 0x000f280000000c00 */
[----:B------:R-:W-:Y:S04]  /*7f7e0*/  LDS.128 R244, [R3+0x800] ;  /* 0x0008000003f47984 */ /* 0x000fe80000000c00 */
[----:B------:R-:W-:Y:S04]  /*7f7f0*/  LDS.128 R240, [R252] ;  /* 0x00000000fcf07984 */ /* 0x000fe80000000c00 */
[----:B------:R-:W-:Y:S04]  /*7f800*/  LDS.128 R236, [R252+0x800] ;  /* 0x00080000fcec7984 */ /* 0x000fe80000000c00 */
[----:B-1----:R-:W-:Y:S04]  /*7f810*/  STL.64 [R1+0x200], R12 ;  /* 0x0002000c01007387 */ /* 0x002fe80000100a00 */
[----:B------:R-:W-:Y:S04]  /*7f820*/  STL.64 [R1+0x208], R14 ;  /* 0x0002080e01007387 */ /* 0x000fe80000100a00 */
[----:B------:R-:W1:Y:S04]  /*7f830*/  LDS.128 R12, [R204+0x800] ;  /* 0x00080000cc0c7984 */ /* 0x000e680000000c00 */
[----:B---3--:R-:W-:Y:S04]  /*7f840*/  STL.64 [R1+0x420], R8 ;  /* 0x0004200801007387 */ /* 0x008fe80000100a00 */
[----:B------:R-:W-:Y:S04]  /*7f850*/  STL.64 [R1+0x428], R10 ;  /* 0x0004280a01007387 */ /* 0x000fe80000100a00 */
[----:B------:R-:W3:Y:S04]  /*7f860*/  LDS.128 R8, [R3] ;  /* 0x0000000003087984 */ /* 0x000ee80000000c00 */
[----:B------:R-:W-:Y:S06]  /*7f870*/  BAR.SYNC.DEFER_BLOCKING 0x0 ;  /* 0x0000000000007b1d */ /* 0x000fec0000010000 */
[----:B----4-:R-:W-:Y:S04]  /*7f880*/  STL.64 [R1+0x360], R16 ;  /* 0x0003601001007387 */ /* 0x010fe80000100a00 */
[----:B------:R-:W-:Y:S04]  /*7f890*/  STL.64 [R1+0x368], R18 ;  /* 0x0003681201007387 */ /* 0x000fe80000100a00 */
[----:B-1----:R-:W-:Y:S04]  /*7f8a0*/  STL.64 [R1+0x1f0], R12 ;  /* 0x0001f00c01007387 */ /* 0x002fe80000100a00 */
[----:B------:R-:W-:Y:S04]  /*7f8b0*/  STL.64 [R1+0x1f8], R14 ;  /* 0x0001f80e01007387 */ /* 0x000fe80000100a00 */
[----:B------:R-:W-:Y:S04]  /*7f8c0*/  STL [R1+0x2180], R244 ;  /* 0x002180f401007387 */ /* 0x000fe80000100800 */
[----:B---3--:R-:W-:Y:S04]  /*7f8d0*/  STL.64 [R1+0x1e0], R8 ;  /* 0x0001e00801007387 */ /* 0x008fe80000100a00 */
        /* <DEDUP_REMOVED lines=42> */
[----:B------:R-:W4:Y:S04]  /*7fb80*/  LDL.LU R16, [R1+0x650] ;  /* 0x0006500001107983 */ /* 0x000f280000300800 */
[----:B------:R-:W4:Y:S04]  /*7fb90*/  LDL.LU R17, [R1+0x654] ;  /* 0x0006540001117983 */ /* 0x000f280000300800 */
[----:B------:R-:W4:Y:S04]  /*7fba0*/  LDL.LU R18, [R1+0x640] ;  /* 0x0006400001127983 */ /* 0x000f280000300800 */
[----:B------:R-:W4:Y:S04]  /*7fbb0*/  LDL.LU R19, [R1+0x644] ;  /* 0x0006440001137983 */ /* 0x000f280000300800 */
[----:B---3--:R-:W-:Y:S04]  /*7fbc0*/  STS.128 [R0+0x480], R8 ;  /* 0x0004800800007388 */ /* 0x008fe80000000c00 */
[----:B--2---:R-:W-:Y:S04]  /*7fbd0*/  STS.128 [R0+0x680], R4 ;  /* 0x0006800400007388 */ /* 0x004fe80000000c00 */
[----:B------:R-:W-:Y:S06]  /*7fbe0*/  BAR.SYNC.DEFER_BLOCKING 0x0 ;  /* 0x0000000000007b1d */ /* 0x000fec0000010000 */
[----:B------:R-:W1:Y:S04]  /*7fbf0*/  LDS.128 R232, [R2] ;  /* 0x0000000002e87984 */ /* 0x000e680000000c00 */
[----:B------:R-:W-:Y:S04]  /*7fc00*/  LDS.128 R228, [R2+0x800] ;  /* 0x0008000002e47984 */ /* 0x000fe80000000c00 */
[----:B------:R-:W-:Y:S04]  /*7fc10*/  LDS.128 R224, [R204] ;  /* 0x00000000cce07984 */ /* 0x000fe80000000c00 */
[----:B------:R-:W-:Y:S04]  /*7fc20*/  LDS.128 R216, [R204+0x800] ;  /* 0x00080000ccd87984 */ /* 0x000fe80000000c00 */
[----:B------:R-:W-:Y:S04]  /*7fc30*/  LDS.128 R212, [R3] ;  /* 0x0000000003d47984 */ /* 0x000fe80000000c00 */
[----:B------:R-:W-:Y:S04]  /*7fc40*/  LDS.128 R8, [R3+0x800] ;  /* 0x0008000003087984 */ /* 0x000fe80000000c00 */
[----:B------:R-:W-:Y:S04]  /*7fc50*/  LDS.128 R12, [R252] ;  /* 0x00000000fc0c7984 */ /* 0x000fe80000000c00 */
[----:B------:R-:W-:Y:S04]  /*7fc60*/  LDS.128 R4, [R252+0x800] ;  /* 0x00080000fc047984 */ /* 0x000fe80000000c00 */
[----:B------:R-:W-:Y:S06]  /*7fc70*/  BAR.SYNC.DEFER_BLOCKING 0x0 ;  /* 0x0000000000007b1d */ /* 0x000fec0000010000 */
[----:B----4-:R2:W-:Y:S04]  /*7fc80*/  STS.128 [R0], R16 ;  /* 0x0000001000007388 */ /* 0x0105e80000000c00 */
[----:B--2---:R-:W2:Y:S04]  /*7fc90*/  LDL.LU R16, [R1+0x658] ;  /* 0x0006580001107983 */ /* 0x004ea80000300800 */
        /* <DEDUP_REMOVED lines=8> */
[----:B--2---:R-:W2:Y:S04]  /*7fd20*/  LDL.LU R16, [R1+0x528] ;  /* 0x0005280001107983 */ /* 0x004ea80000300800 */
[----:B------:R-:W2:Y:S04]  /*7fd30*/  LDL.LU R17, [R1+0x52c] ;  /* 0x00052c0001117983 */ /* 0x000ea80000300800 */
[----:B------:R-:W2:Y:S04]  /*7fd40*/  LDL.LU R18, [R1+0x518] ;  /* 0x0005180001127983 */ /* 0x000ea80000300800 */
[----:B------:R-:W2:Y:S04]  /*7fd50*/  LDL.LU R19, [R1+0x51c] ;  /* 0x00051c0001137983 */ /* 0x000ea80000300800 */
[----:B--2---:R2:W-:Y:S04]  /*7fd60*/  STS.128 [R0+0x280], R16 ;  /* 0x0002801000007388 */ /* 0x0045e80000000c00 */
[----:B--2---:R-:W2:Y:S04]  /*7fd70*/  LDL.LU R16, [R1+0x4a0] ;  /* 0x0004a00001107983 */ /* 0x004ea80000300800 */
[----:B------:R-:W2:Y:S04]  /*7fd80*/  LDL.LU R17, [R1+0x4a4] ;  /* 0x0004a40001117983 */ /* 0x000ea80000300800 */
[----:B------:R-:W2:Y:S04]  /*7fd90*/  LDL.LU R18, [R1+0x480] ;  /* 0x0004800001127983 */ /* 0x000ea80000300800 */
[----:B------:R-:W2:Y:S04]  /*7fda0*/  LDL.LU R19, [R1+0x484] ;  /* 0x0004840001137983 */ /* 0x000ea80000300800 */
[----:B---3--:R3:W-:Y:S04]  /*7fdb0*/  STS.128 [R0+0x200], R20 ;  /* 0x0002001400007388 */ /* 0x0087e80000000c00 */
[----:B---3--:R-:W3:Y:S04]  /*7fdc0*/  LDL.LU R20, [R1+0x4a8] ;  /* 0x0004a80001147983 */ /* 0x008ee80000300800 */
        /* <DEDUP_REMOVED lines=20> */
[----:B------:R-:W2:Y:S04]  /*7ff10*/  LDS.128 R44, [R2] ;  /* 0x00000000022c7984 */ /* 0x000ea80000000c00 */
[----:B------:R-:W-:Y:S04]  /*7ff20*/  LDS.128 R28, [R2+0x800] ;  /* 0x00080000021c7984 */ /* 0x000fe80000000c00 */
[----:B------:R-:W3:Y:S04]  /*7ff30*/  LDS.128 R40, [R204] ;  /* 0x00000000cc287984 */ /* 0x000ee80000000c00 */
[----:B------:R-:W-:Y:S04]  /*7ff40*/  LDS.128 R24, [R204+0x800] ;  /* 0x00080000cc187984 */ /* 0x000fe80000000c00 */
[----:B------:R-:W1:Y:S04]  /*7ff50*/  LDS.128 R36, [R3] ;  /* 0x0000000003247984 */ /* 0x000e680000000c00 */
[----:B------:R-:W-:Y:S04]  /*7ff60*/  LDS.128 R20, [R3+0x800] ;  /* 0x0008000003147984 */ /* 0x000fe80000000c00 */
[----:B------:R-:W1:Y:S04]  /*7ff70*/  LDS.128 R32, [R252] ;  /* 0x00000000fc207984 */ /* 0x000e680000000c00 */
[----:B------:R-:W1:Y:S04]  /*7ff80*/  LDS.128 R16, [R252+0x800] ;  /* 0x00080000fc107984 */ /* 0x000e680000000c00 */
[----:B------:R-:W-:Y:S06]  /*7ff90*/  BAR.SYNC.DEFER_BLOCKING 0x0 ;  /* 0x0000000000007b1d */ /* 0x000fec0000010000 */
[----:B----4-:R4:W-:Y:S04]  /*7ffa0*/  STS.128 [R0], R48 ;  /* 0x0000003000007388 */ /* 0x0109e80000000c00 */
[----:B----4-:R-:W4:Y:S04]  /*7ffb0*/  LDL.LU R48, [R1+0x8e8] ;  /* 0x0008e80001307983 */ /* 0x010f280000300800 */
[----:B------:R-:W4:Y:S04]  /*7ffc0*/  LDL.LU R49, [R1+0x8ec] ;  /* 0x0008ec0001317983 */ /* 0x000f280000300800 */
[----:B------:R-:W4:Y:S04]  /*7ffd0*/  LDL.LU R50, [R1+0x8d8] ;  /* 0x0008d80001327983 */ /* 0x000f280000300800 */
[----:B------:R-:W4:Y:S04]  /*7ffe0*/  LDL.LU R51, [R1+0x8dc] ;  /* 0x0008dc0001337983 */ /* 0x000f280000300800 */
[----:B------:R-:W2:Y:S04]  /*7fff0*/  LDL.LU R52, [R1+0x840] ;  /* 0x0008400001347983 */ /* 0x000ea80000300800 */
[----:B------:R-:W2:Y:S04]  /*80000*/  LDL.LU R53, [R1+0x844] ;  /* 0x0008440001357983 */ /* 0x000ea80000300800 */
[----:B------:R-:W2:Y:S04]  /*80010*/  LDL.LU R54, [R1+0x830] ;  /* 0x0008300001367983 */ /* 0x000ea80000300800 */
[----:B------:R-:W2:Y:S04]  /*80020*/  LDL.LU R55, [R1+0x834] ;  /* 0x0008340001377983 */ /* 0x000ea80000300800 */
[----:B----4-:R4:W-:Y:S04]  /*80030*/  STS.128 [R0+0x80], R48 ;  /* 0x0000803000007388 */ /* 0x0109e80000000c00 */
[----:B----4-:R-:W4:Y:S04]  /*80040*/  LDL.LU R48, [R1+0x848] ;  /* 0x0008480001307983 */ /* 0x010f280000300800 */
[----:B------:R-:W4:Y:S04]  /*80050*/  LDL.LU R49, [R1+0x84c] ;  /* 0x00084c0001317983 */ /* 0x000f280000300800 */
[----:B------:R-:W4:Y:S04]  /*80060*/  LDL.LU R50, [R1+0x838] ;  /* 0x0008380001327983 */ /* 0x000f280000300800 */
[----:B------:R-:W4:Y:S04]  /*80070*/  LDL.LU R51, [R1+0x83c] ;  /* 0x00083c0001337983 */ /* 0x000f280000300800 */
[----:B----4-:R4:W-:Y:S04]  /*80080*/  STS.128 [R0+0x280], R48 ;  /* 0x0002803000007388 */ /* 0x0109e80000000c00 */
[----:B----4-:R-:W4:Y:S04]  /*80090*/  LDL.LU R48, [R1+0x7a0] ;  /* 0x0007a00001307983 */ /* 0x010f280000300800 */
[----:B------:R-:W4:Y:S04]  /*800a0*/  LDL.LU R49, [R1+0x7a4] ;  /* 0x0007a40001317983 */ /* 0x000f280000300800 */
[----:B------:R-:W4:Y:S04]  /*800b0*/  LDL.LU R50, [R1+0x790] ;  /* 0x0007900001327983 */ /* 0x000f280000300800 */
[----:B------:R-:W4:Y:S04]  /*800c0*/  LDL.LU R51, [R1+0x794] ;  /* 0x0007940001337983 */ /* 0x000f280000300800 */
[----:B--2---:R2:W-:Y:S04]  /*800d0*/  STS.128 [R0+0x200], R52 ;  /* 0x0002003400007388 */ /* 0x0045e80000000c00 */
[----:B--2---:R-:W2:Y:S04]  /*800e0*/  LDL.LU R52, [R1+0x7a8] ;  /* 0x0007a80001347983 */ /* 0x004ea80000300800 */
        /* <DEDUP_REMOVED lines=13> */
[----:B------:R-:W3:Y:S04]  /*801c0*/  LDL.LU R80, [R1+0x630] ;  /* 0x0006300001507983 */ /* 0x000ee80000300800 */
[----:B------:R-:W3:Y:S04]  /*801d0*/  LDL.LU R81, [R1+0x634] ;  /* 0x0006340001517983 */ /* 0x000ee80000300800 */
[----:B------:R-:W3:Y:S04]  /*801e0*/  LDL.LU R82, [R1+0x5f0] ;  /* 0x0005f00001527983 */ /* 0x000ee80000300800 */
[----:B------:R-:W3:Y:S04]  /*801f0*/  LDL.LU R83, [R1+0x5f4] ;  /* 0x0005f40001537983 */ /* 0x000ee80000300800 */
[----:B--2---:R-:W-:Y:S04]  /*80200*/  STS.128 [R0+0x480], R52 ;  /* 0x0004803400007388 */ /* 0x004fe80000000c00 */
[----:B----4-:R-:W-:Y:S04]  /*80210*/  STS.128 [R0+0x680], R48 ;  /* 0x0006803000007388 */ /* 0x010fe80000000c00 */
[----:B------:R-:W-:Y:S06]  /*80220*/  BAR.SYNC.DEFER_BLOCKING 0x0 ;  /* 0x0000000000007b1d */ /* 0x000fec0000010000 */
[----:B------:R-:W2:Y:S04]  /*80230*/  LDS.128 R76, [R2] ;  /* 0x00000000024c7984 */ /* 0x000ea80000000c00 */
        /* <DEDUP_REMOVED lines=8> */
[----:B---3--:R3:W-:Y:S04]  /*802c0*/  STS.128 [R0], R80 ;  /* 0x0000005000007388 */ /* 0x0087e80000000c00 */
[----:B---3--:R-:W3:Y:S04]  /*802d0*/  LDL.LU R80, [R1+0x638] ;  /* 0x0006380001507983 */ /* 0x008ee80000300800 */
[----:B------:R-:W3:Y:S04]  /*802e0*/  LDL.LU R81, [R1+0x63c] ;  /* 0x00063c0001517983 */ /* 0x000ee80000300800 */
[----:B------:R-:W3:Y:S04]  /*802f0*/  LDL.LU R82, [R1+0x5f8] ;  /* 0x0005f80001527983 */ /* 0x000ee80000300800 */
[----:B------:R-:W3:Y:S04]  /*80300*/  LDL.LU R83, [R1+0x5fc] ;  /* 0x0005fc0001537983 */ /* 0x000ee80000300800 */
[----:B------:R-:W4:Y:S04]  /*80310*/  LDL.LU R84, [R1+0x500] ;  /* 0x0005000001547983 */ /* 0x000f280000300800 */
[----:B------:R-:W4:Y:S04]  /*80320*/  LDL.LU R85, [R1+0x504] ;  /* 0x0005040001557983 */ /* 0x000f280000300800 */
[----:B------:R-:W4:Y:S04]  /*80330*/  LDL.LU R86, [R1+0x4f0] ;  /* 0x0004f00001567983 */ /* 0x000f280000300800 */
[----:B------:R-:W4:Y:S04]  /*80340*/  LDL.LU R87, [R1+0x4f4] ;  /* 0x0004f40001577983 */ /* 0x000f280000300800 */
[----:B---3--:R3:W-:Y:S04]  /*80350*/  STS.128 [R0+0x80], R80 ;  /* 0x0000805000007388 */ /* 0x0087e80000000c00 */
[----:B---3--:R-:W3:Y:S04]  /*80360*/  LDL.LU R80, [R1+0x508] ;  /* 0x0005080001507983 */ /* 0x008ee80000300800 */
[----:B------:R-:W3:Y:S04]  /*80370*/  LDL.LU R81, [R1+0x50c] ;  /* 0x00050c0001517983 */ /* 0x000ee80000300800 */
[----:B------:R-:W3:Y:S04]  /*80380*/  LDL.LU R82, [R1+0x4f8] ;  /* 0x0004f80001527983 */ /* 0x000ee80000300800 */
[----:B------:R-:W3:Y:S04]  /*80390*/  LDL.LU R83, [R1+0x4fc] ;  /* 0x0004fc0001537983 */ /* 0x000ee80000300800 */
[----:B---3--:R3:W-:Y:S04]  /*803a0*/  STS.128 [R0+0x280], R80 ;  /* 0x0002805000007388 */ /* 0x0087e80000000c00 */
[----:B---3--:R-:W3:Y:S04]  /*803b0*/  LDL.LU R80, [R1+0x3b0] ;  /* 0x0003b00001507983 */ /* 0x008ee80000300800 */
[----:B------:R-:W3:Y:S04]  /*803c0*/  LDL.LU R81, [R1+0x3b4] ;  /* 0x0003b40001517983 */ /* 0x000ee80000300800 */
[----:B------:R-:W3:Y:S04]  /*803d0*/  LDL.LU R82, [R1+0x3c0] ;  /* 0x0003c00001527983 */ /* 0x000ee80000300800 */
[----:B------:R-:W3:Y:S04]  /*803e0*/  LDL.LU R83, [R1+0x3c4] ;  /* 0x0003c40001537983 */ /* 0x000ee80000300800 */
[----:B----4-:R4:W-:Y:S04]  /*803f0*/  STS.128 [R0+0x200], R84 ;  /* 0x0002005400007388 */ /* 0x0109e80000000c00 */
[----:B----4-:R-:W4:Y:S04]  /*80400*/  LDL.LU R84, [R1+0x3b8] ;  /* 0x0003b80001547983 */ /* 0x010f280000300800 */
        /* <DEDUP_REMOVED lines=17> */
[----:B----4-:R-:W-:Y:S04]  /*80520*/  STS.128 [R0+0x480], R84 ;  /* 0x0004805400007388 */ /* 0x010fe80000000c00 */
[----:B---3--:R-:W-:Y:S04]  /*80530*/  STS.128 [R0+0x680], R80 ;  /* 0x0006805000007388 */ /* 0x008fe80000000c00 */
[----:B------:R-:W-:Y:S06]  /*80540*/  BAR.SYNC.DEFER_BLOCKING 0x0 ;  /* 0x0000000000007b1d */ /* 0x000fec0000010000 */
[----:B------:R-:W3:Y:S04]  /*80550*/  LDS.128 R108, [R2] ;  /* 0x00000000026c7984 */ /* 0x000ee80000000c00 */
[----:B------:R-:W-:Y:S04]  /*80560*/  LDS.128 R92, [R2+0x800] ;  /* 0x00080000025c7984 */ /* 0x000fe80000000c00 */
[----:B------:R-:W4:Y:S04]  /*80570*/  LDS.128 R104, [R204] ;  /* 0x00000000cc687984 */ /* 0x000f280000000c00 */
[----:B------:R-:W-:Y:S04]  /*80580*/  LDS.128 R88, [R204+0x800] ;  /* 0x00080000cc587984 */ /* 0x000fe80000000c00 */
[----:B------:R-:W1:Y:S04]  /*80590*/  LDS.128 R100, [R3] ;  /* 0x0000000003647984 */ /* 0x000e680000000c00 */
[----:B------:R-:W-:Y:S04]  /*805a0*/  LDS.128 R84, [R3+0x800] ;  /* 0x0008000003547984 */ /* 0x000fe80000000c00 */
[----:B------:R-:W1:Y:S04]  /*805b0*/  LDS.128 R96, [R252] ;  /* 0x00000000fc607984 */ /* 0x000e680000000c00 */
[----:B------:R-:W1:Y:S04]  /*805c0*/  LDS.128 R80, [R252+0x800] ;  /* 0x00080000fc507984 */ /* 0x000e680000000c00 */
[----:B------:R-:W-:Y:S06]  /*805d0*/  BAR.SYNC.DEFER_BLOCKING 0x0 ;  /* 0x0000000000007b1d */ /* 0x000fec0000010000 */
[----:B--2---:R2:W-:Y:S04]  /*805e0*/  STS.128 [R0], R112 ;  /* 0x0000007000007388 */ /* 0x0045e80000000c00 */
        /* <DEDUP_REMOVED lines=13> */
[----:B---3--:R-:W-:Y:S04]  /*806c0*/  STS.128 [R0+0x200], R116 ;  /* 0x0002007400007388 */ /* 0x008fe80000000c00 */
[----:B--2---:R2:W-:Y:S04]  /*806d0*/  STS.128 [R0+0x280], R112 ;  /* 0x0002807000007388 */ /* 0x0045e80000000c00 */
        /* <DEDUP_REMOVED lines=12> */
[----:B--2---:R2:W-:Y:S02]  /*807a0*/  STS.128 [R0+0x400], R112 ;  /* 0x0004007000007388 */ /* 0x0045e40000000c00 */
[----:B--2---:R-:W-:Y:S01]  /*807b0*/  IMAD.MOV.U32 R114, RZ, RZ, R192 ;  /* 0x000000ffff727224 */ /* 0x004fe200078e00c0 */
[----:B------:R-:W-:Y:S01]  /*807c0*/  MOV R113, R189 ;  /* 0x000000bd00717202 */ /* 0x000fe20000000f00 */
[----:B------:R-:W-:Y:S01]  /*807d0*/  IMAD.MOV.U32 R115, RZ, RZ, R193 ;  /* 0x000000ffff737224 */ /* 0x000fe200078e00c1 */
[----:B------:R-:W-:Y:S01]  /*807e0*/  MOV R192, R190 ;  /* 0x000000be00c07202 */ /* 0x000fe20000000f00 */
[----:B------:R-:W-:-:S02]  /*807f0*/  IMAD.MOV.U32 R112, RZ, RZ, R188 ;  /* 0x000000ffff707224 */ /* 0x000fc400078e00bc */
[----:B------:R-:W-:Y:S01]  /*80800*/  IMAD.MOV.U32 R193, RZ, RZ, R191 ;  /* 0x000000ffffc17224 */ /* 0x000fe200078e00bf */
[----:B---3--:R-:W-:Y:S04]  /*80810*/  STS.128 [R0+0x480], R116 ;  /* 0x0004807400007388 */ /* 0x008fe80000000c00 */
[----:B------:R-:W-:Y:S04]  /*80820*/  STS.128 [R0+0x600], R112 ;  /* 0x0006007000007388 */ /* 0x000fe80000000c00 */
[----:B------:R-:W-:Y:S04]  /*80830*/  STS.128 [R0+0x680], R192 ;  /* 0x000680c000007388 */ /* 0x000fe80000000c00 */
        /* <DEDUP_REMOVED lines=92> */
[----:B--2---:R2:W-:Y:S04]  /*80e00*/  STS.128 [R0+0x400], R176 ;  /* 0x000400b000007388 */ /* 0x0045e80000000c00 */
[----:B--2---:R-:W2:Y:S04]  /*80e10*/  LDL.LU R176, [R1+0x5c0] ;  /* 0x0005c00001b07983 */ /* 0x004ea80000300800 */
[----:B------:R-:W2:Y:S04]  /*80e20*/  LDL.LU R177, [R1+0x5c4] ;  /* 0x0005c40001b17983 */ /* 0x000ea80000300800 */
[----:B------:R-:W2:Y:S04]  /*80e30*/  LDL.LU R178, [R1+0x5b0] ;  /* 0x0005b00001b27983 */ /* 0x000ea80000300800 */
[----:B------:R-:W2:Y:S04]  /*80e40*/  LDL.LU R179, [R1+0x5b4] ;  /* 0x0005b40001b37983 */ /* 0x000ea80000300800 */
[----:B---3--:R-:W-:Y:S04]  /*80e50*/  STS.128 [R0+0x480], R180 ;  /* 0x000480b400007388 */ /* 0x008fe80000000c00 */
[----:B------:R-:W-:Y:S04]  /*80e60*/  STS.128 [R0+0x600], R184 ;  /* 0x000600b800007388 */ /* 0x000fe80000000c00 */
[----:B------:R-:W-:Y:S04]  /*80e70*/  STS.128 [R0+0x680], R200 ;  /* 0x000680c800007388 */ /* 0x000fe80000000c00 */
[----:B------:R-:W-:Y:S06]  /*80e80*/  BAR.SYNC.DEFER_BLOCKING 0x0 ;  /* 0x0000000000007b1d */ /* 0x000fec0000010000 */
[----:B------:R-:W-:Y:S04]  /*80e90*/  LDS.128 R188, [R204] ;  /* 0x00000000ccbc7984 */ /* 0x000fe80000000c00 */
[----:B------:R-:W-:Y:S04]  /*80ea0*/  LDS.128 R192, [R204+0x800] ;  /* 0x00080000ccc07984 */ /* 0x000fe80000000c00 */
[----:B------:R-:W3:Y:S04]  /*80eb0*/  LDS.128 R180, [R2] ;  /* 0x0000000002b47984 */ /* 0x000ee80000000c00 */
[----:B------:R-:W-:Y:S04]  /*80ec0*/  LDS.128 R184, [R2+0x800] ;  /* 0x0008000002b87984 */ /* 0x000fe80000000c00 */
[----:B------:R-:W-:Y:S04]  /*80ed0*/  LDS.128 R196, [R3] ;  /* 0x0000000003c47984 */ /* 0x000fe80000000c00 */
[----:B------:R-:W-:Y:S04]  /*80ee0*/  LDS.128 R200, [R3+0x800] ;  /* 0x0008000003c87984 */ /* 0x000fe80000000c00 */
[----:B------:R-:W-:Y:S04]  /*80ef0*/  LDS.128 R204, [R252] ;  /* 0x00000000fccc7984 */ /* 0x000fe80000000c00 */
[----:B------:R-:W-:Y:S04]  /*80f00*/  LDS.128 R208, [R252+0x800] ;  /* 0x00080000fcd07984 */ /* 0x000fe80000000c00 */
        /* <DEDUP_REMOVED lines=15> */
[----:B------:R-:W3:Y:S04]  /*81000*/  LDL.LU R251, [R1+0xa54] ;  /* 0x000a540001fb7983 */ /* 0x000ee80000300800 */
        /* <DEDUP_REMOVED lines=10> */
[----:B------:R-:W3:Y:S04]  /*810b0*/  LDL.LU R223, [R1+0x3fc] ;  /* 0x0003fc0001df7983 */ /* 0x000ee80000300800 */
[----:B------:R-:W4:Y:S04]  /*810c0*/  LDL.LU R242, [R1+0xa58] ;  /* 0x000a580001f27983 */ /* 0x000f280000300800 */
[----:B------:R-:W4:Y:S04]  /*810d0*/  LDL.LU R245, [R1+0x10] ;  /* 0x0000100001f57983 */ /* 0x000f280000300800 */
        /* <DEDUP_REMOVED lines=9> */
[----:B------:R-:W3:Y:S04]  /*81170*/  LDL.LU R250, [R1+0xa5c] ;  /* 0x000a5c0001fa7983 */ /* 0x000ee80000300800 */
        /* <DEDUP_REMOVED lines=9> */
[----:B------:R-:W-:Y:S01]  /*81210*/  ISETP.GE.AND P0, PT, R251, c[0x0][0x178], PT ;  /* 0x00005e00fb007a0c */ /* 0x000fe20003f06270 */
[----:B----4-:R-:W-:-:S02]  /*81220*/  IMAD R3, R242, c[0x0][0x198], RZ ;  /* 0x00006600f2037a24 */ /* 0x010fc400078e02ff */
[----:B------:R-:W4:Y:S01]  /*81230*/  LDL.LU R246, [R1+0x64] ;  /* 0x0000640001f67983 */ /* 0x000f220000300800 */
[----:B------:R-:W-:-:S03]  /*81240*/  ISETP.LT.AND P0, PT, R242, c[0x0][0x17c], !P0 ;  /* 0x00005f00f2007a0c */ /* 0x000fc60004701270 */
[----:B--2---:R2:W-:Y:S02]  /*81250*/  STS.128 [R0+0x680], R176 ;  /* 0x000680b000007388 */ /* 0x0045e40000000c00 */
[----:B--2---:R-:W-:Y:S02]  /*81260*/  IMAD R0, R251, c[0x0][0x194], RZ ;  /* 0x00006500fb007a24 */ /* 0x004fe400078e02ff */
[----:B------:R-:W-:Y:S03]  /*81270*/  BAR.SYNC.DEFER_BLOCKING 0x0 ;  /* 0x0000000000007b1d */ /* 0x000fe60000010000 */
[----:B------:R-:W-:-:S04]  /*81280*/  LEA R220, P1, R0, c[0x0][0x170], 0x2 ;  /* 0x00005c0000dc7a11 */ /* 0x000fc800078210ff */
[----:B------:R-:W-:-:S05]  /*81290*/  LEA.HI.X.SX32 R221, R0, c[0x0][0x174], 0x2, P1 ;  /* 0x00005d0000dd7a11 */ /* 0x000fca00008f16ff */
[----:B------:R-:W-:-:S05]  /*812a0*/  IMAD.WIDE R176, R3, 0x4, R220 ;  /* 0x0000000403b07825 */ /* 0x000fca00078e02dc */
[----:B------:R2:W-:Y:S04]  /*812b0*/  @P0 STG.E [R176.64], R249 ;  /* 0x000000f9b0000986 */ /* 0x0005e8000c101904 */
[----:B--2---:R-:W2:Y:S01]  /*812c0*/  LDL.LU R249, [R1+0x24] ;  /* 0x0000240001f97983 */ /* 0x004ea20000300800 */
[----:B------:R-:W-:Y:S02]  /*812d0*/  MOV R176, c[0x0][0x194] ;  /* 0x0000650000b07a02 */ /* 0x000fe40000000f00 */
[----:B------:R-:W-:-:S03]  /*812e0*/  ISETP.GE.AND P0, PT, R242, c[0x0][0x17c], PT ;  /* 0x00005f00f2007a0c */ /* 0x000fc60003f06270 */
[----:B------:R-:W-:Y:S01]  /*812f0*/  IMAD R0, R176, 0x80, R0 ;  /* 0x00000080b0007824 */ /* 0x000fe200078e0200 */
[----:B---3--:R-:W-:-:S04]  /*81300*/  ISETP.LT.AND P0, PT, R250, c[0x0][0x178], !P0 ;  /* 0x00005e00fa007a0c */ /* 0x008fc80004701270 */
[----:B------:R-:W-:-:S04]  /*81310*/  LEA R176, P1, R0, c[0x0][0x170], 0x2 ;  /* 0x00005c0000b07a11 */ /* 0x000fc800078210ff */
[----:B------:R-:W-:-:S05]  /*81320*/  LEA.HI.X.SX32 R177, R0, c[0x0][0x174], 0x2, P1 ;  /* 0x00005d0000b17a11 */ /* 0x000fca00008f16ff */
[----:B------:R-:W-:-:S05]  /*81330*/  IMAD.WIDE R178, R3, 0x4, R176 ;  /* 0x0000000403b27825 */ /* 0x000fca00078e02b0 */
[----:B------:R3:W-:Y:S01]  /*81340*/  @P0 STG.E [R178.64], R245 ;  /* 0x000000f5b2000986 */ /* 0x0007e2000c101904 */
[----:B------:R-:W-:-:S04]  /*81350*/  ISETP.GE.AND P0, PT, R241, c[0x0][0x17c], PT ;  /* 0x00005f00f1007a0c */ /* 0x000fc80003f06270 */
[----:B------:R-:W-:Y:S02]  /*81360*/  ISETP.LT.AND P1, PT, R251, c[0x0][0x178], !P0 ;  /* 0x00005e00fb007a0c */ /* 0x000fe40004721270 */
[----:B------:R-:W-:Y:S02]  /*81370*/  IADD3 R0, R3, c[0x0][0x198], RZ ;  /* 0x0000660003007a10 */ /* 0x000fe40007ffe0ff */
[----:B------:R-:W-:Y:S01]  /*81380*/  ISETP.LT.AND P0, PT, R250, c[0x0][0x178], !P0 ;  /* 0x00005e00fa007a0c */ /* 0x000fe20004701270 */
[----:B------:R-:W2:Y:S02]  /*81390*/  LDL.LU R3, [R1+0x1d84] ;  /* 0x001d840001037983 */ /* 0x000ea40000300800 */
[C---:B---3--:R-:W-:Y:S02]  /*813a0*/  IMAD.WIDE R178, R0.reuse, 0x4, R220 ;  /* 0x0000000400b27825 */ /* 0x048fe400078e02dc */
[----:B------:R-:W3:Y:S04]  /*813b0*/  LDL.LU R245, [R1+0x80] ;  /* 0x0000800001f57983 */ /* 0x000ee80000300800 */
[----:B------:R1:W-:Y:S02]  /*813c0*/  @P1 STG.E [R178.64], R244 ;  /* 0x000000f4b2001986 */ /* 0x0003e4000c101904 */
[----:B-1----:R-:W-:-:S02]  /*813d0*/  IMAD.WIDE R178, R0, 0x4, R176 ;  /* 0x0000000400b27825 */ /* 0x002fc400078e02b0 */
[----:B------:R-:W3:Y:S04]  /*813e0*/  LDL.LU R244, [R1+0x30] ;  /* 0x0000300001f47983 */ /* 0x000ee80000300800 */
[----:B------:R1:W-:Y:S01]  /*813f0*/  @P0 STG.E [R178.64], R248 ;  /* 0x000000f8b2000986 */ /* 0x0003e2000c101904 */
[----:B------:R-:W-:-:S04]  /*81400*/  ISETP.GE.AND P0, PT, R223, c[0x0][0x17c], PT ;  /* 0x00005f00df007a0c */ /* 0x000fc80003f06270 */
[----:B------:R-:W-:Y:S02]  /*81410*/  ISETP.LT.AND P1, PT, R251, c[0x0][0x178], !P0 ;  /* 0x00005e00fb007a0c */ /* 0x000fe40004721270 */
[----:B------:R-:W-:Y:S02]  /*81420*/  IADD3 R0, R0, c[0x0][0x198], RZ ;  /* 0x0000660000007a10 */ /* 0x000fe40007ffe0ff */
[----:B------:R-:W-:-:S03]  /*81430*/  ISETP.LT.AND P0, PT, R250, c[0x0][0x178], !P0 ;  /* 0x00005e00fa007a0c */ /* 0x000fc60004701270 */
[C---:B-1----:R-:W-:Y:S01]  /*81440*/  IMAD.WIDE R178, R0.reuse, 0x4, R220 ;  /* 0x0000000400b27825 */ /* 0x042fe200078e02dc */
[----:B------:R-:W3:Y:S05]  /*81450*/  LDL.LU R248, [R1+0x84] ;  /* 0x0000840001f87983 */ /* 0x000eea0000300800 */
[----:B------:R1:W-:Y:S02]  /*81460*/  @P1 STG.E [R178.64], R240 ;  /* 0x000000f0b2001986 */ /* 0x0003e4000c101904 */
[----:B-1----:R-:W-:-:S05]  /*81470*/  IMAD.WIDE R178, R0, 0x4, R176 ;  /* 0x0000000400b27825 */ /* 0x002fca00078e02b0 */
[----:B------:R1:W-:Y:S01]  /*81480*/  @P0 STG.E [R178.64], R247 ;  /* 0x000000f7b2000986 */ /* 0x0003e2000c101904 */
[----:B------:R-:W-:-:S03]  /*81490*/  ISETP.GE.AND P0, PT, R222, c[0x0][0x17c], PT ;  /* 0x00005f00de007a0c */ /* 0x000fc60003f06270 */
[----:B------:R-:W3:Y:S01]  /*814a0*/  LDL.LU R222, [R1+0x1d88] ;  /* 0x001d880001de7983 */ /* 0x000ee20000300800 */
[----:B------:R-:W-:Y:S02]  /*814b0*/  ISETP.LT.AND P1, PT, R251, c[0x0][0x178], !P0 ;  /* 0x00005e00fb007a0c */ /* 0x000fe40004721270 */
[----:B------:R-:W-:Y:S01]  /*814c0*/  IADD3 R0, R0, c[0x0][0x198], RZ ;  /* 0x0000660000007a10 */ /* 0x000fe20007ffe0ff */
[----:B------:R-:W3:Y:S01]  /*814d0*/  LDL.LU R241, [R1+0x1d98] ;  /* 0x001d980001f17983 */ /* 0x000ee20000300800 */
[----:B------:R-:W-:-:S03]  /*814e0*/  ISETP.LT.AND P0, PT, R250, c[0x0][0x178], !P0 ;  /* 0x00005e00fa007a0c */ /* 0x000fc60004701270 */
[C---:B-1----:R-:W-:Y:S01]  /*814f0*/  IMAD.WIDE R178, R0.reuse, 0x4, R220 ;  /* 0x0000000400b27825 */ /* 0x042fe200078e02dc */
[----:B------:R-:W3:Y:S04]  /*81500*/  LDL.LU R240, [R1+0x1d94] ;  /* 0x001d940001f07983 */ /* 0x000ee80000300800 */
[----:B------:R-:W3:Y:S04]  /*81510*/  LDL.LU R223, [R1+0x1d90] ;  /* 0x001d900001df7983 */ /* 0x000ee80000300800 */
[----:B----4-:R1:W-:Y:S02]  /*81520*/  @P1 STG.E [R178.64], R246 ;  /* 0x000000f6b2001986 */ /* 0x0103e4000c101904 */
[----:B-1----:R-:W-:-:S05]  /*81530*/  IMAD.WIDE R178, R0, 0x4, R176 ;  /* 0x0000000400b27825 */ /* 0x002fca00078e02b0 */
[----:B--2---:R1:W-:Y:S04]  /*81540*/  @P0 STG.E [R178.64], R249 ;  /* 0x000000f9b2000986 */ /* 0x0043e8000c101904 */
[----:B-1----:R-:W2:Y:S01]  /*81550*/  LDL.LU R249, [R1+0x34] ;  /* 0x0000340001f97983 */ /* 0x002ea20000300800 */
[----:B------:R-:W-:-:S05]  /*81560*/  IADD3 R0, R0, c[0x0][0x198], RZ ;  /* 0x0000660000007a10 */ /* 0x000fca0007ffe0ff */
[----:B------:R-:W-:Y:S01]  /*81570*/  IMAD.WIDE R178, R0, 0x4, R220 ;  /* 0x0000000400b27825 */ /* 0x000fe200078e02dc */
[----:B------:R-:W-:Y:S02]  /*81580*/  ISETP.GE.AND P0, PT, R3, c[0x0][0x17c], PT ;  /* 0x00005f0003007a0c */ /* 0x000fe40003f06270 */
[----:B------:R-:W4:Y:S02]  /*81590*/  LDL.LU R3, [R1+0x1d8c] ;  /* 0x001d8c0001037983 */ /* 0x000f240000300800 */
[----:B------:R-:W-:Y:S02]  /*815a0*/  ISETP.LT.AND P1, PT, R251, c[0x0][0x178], !P0 ;  /* 0x00005e00fb007a0c */ /* 0x000fe40004721270 */
[----:B------:R-:W-:Y:S01]  /*815b0*/  ISETP.LT.AND P0, PT, R250, c[0x0][0x178], !P0 ;  /* 0x00005e00fa007a0c */ /* 0x000fe20004701270 */
[----:B------:R-:W4:Y:S04]  /*815c0*/  LDL.LU R243, [R1+0xa0] ;  /* 0x0000a00001f37983 */ /* 0x000f280000300800 */
[----:B------:R-:W4:Y:S06]  /*815d0*/  LDL.LU R246, [R1+0x50] ;  /* 0x0000500001f67983 */ /* 0x000f2c0000300800 */
[----:B---3--:R1:W-:Y:S02]  /*815e0*/  @P1 STG.E [R178.64], R245 ;  /* 0x000000f5b2001986 */ /* 0x0083e4000c101904 */
[C---:B-1----:R-:W-:Y:S01]  /*815f0*/  IMAD.WIDE R178, R0.reuse, 0x4, R176 ;  /* 0x0000000400b27825 */ /* 0x042fe200078e02b0 */
[----:B------:R-:W-:-:S04]  /*81600*/  IADD3 R0, R0, c[0x0][0x198], RZ ;  /* 0x0000660000007a10 */ /* 0x000fc80007ffe0ff */
[----:B------:R1:W-:Y:S02]  /*81610*/  @P0 STG.E [R178.64], R244 ;  /* 0x000000f4b2000986 */ /* 0x0003e4000c101904 */
[----:B-1----:R-:W-:Y:S01]  /*81620*/  IMAD.WIDE R178, R0, 0x4, R220 ;  /* 0x0000000400b27825 */ /* 0x002fe200078e02dc */
[----:B------:R-:W-:Y:S02]  /*81630*/  ISETP.GE.AND P6, PT, R222, c[0x0][0x17c], PT ;  /* 0x00005f00de007a0c */ /* 0x000fe40003fc6270 */
[----:B------:R-:W3:Y:S02]  /*81640*/  LDL.LU R222, [R1+0x1d9c] ;  /* 0x001d9c0001de7983 */ /* 0x000ee40000300800 */
[----:B------:R-:W-:Y:S02]  /*81650*/  ISETP.LT.AND P0, PT, R251, c[0x0][0x178], !P6 ;  /* 0x00005e00fb007a0c */ /* 0x000fe40007701270 */
[----:B------:R-:W3:Y:S01]  /*81660*/  LDL.LU R245, [R1+0xa4] ;  /* 0x0000a40001f57983 */ /* 0x000ee20000300800 */
[----:B------:R-:W-:-:S03]  /*81670*/  ISETP.LT.AND P6, PT, R250, c[0x0][0x178], !P6 ;  /* 0x00005e00fa007a0c */ /* 0x000fc600077c1270 */
[----:B------:R-:W3:Y:S01]  /*81680*/  LDL.LU R244, [R1+0x54] ;  /* 0x0000540001f47983 */ /* 0x000ee20000300800 */
[----:B------:R-:W-:-:S03]  /*81690*/  ISETP.GE.AND P3, PT, R241, c[0x0][0x17c], PT ;  /* 0x00005f00f1007a0c */ /* 0x000fc60003f66270 */
[----:B------:R-:W3:Y:S04]  /*816a0*/  LDL.LU R242, [R1+0xc0] ;  /* 0x0000c00001f27983 */ /* 0x000ee80000300800 */
[----:B------:R1:W-:Y:S01]  /*816b0*/  @P0 STG.E [R178.64], R248 ;  /* 0x000000f8b2000986 */ /* 0x0003e2000c101904 */
[----:B------:R-:W-:-:S03]  /*816c0*/  ISETP.GE.AND P0, PT, R240, c[0x0][0x17c], PT ;  /* 0x00005f00f0007a0c */ /* 0x000fc60003f06270 */
[----:B------:R-:W3:Y:S01]  /*816d0*/  LDL.LU R241, [R1+0x1da0] ;  /* 0x001da00001f17983 */ /* 0x000ee20000300800 */
[----:B-1----:R-:W-:-:S03]  /*816e0*/  IMAD.WIDE R178, R0, 0x4, R176 ;  /* 0x0000000400b27825 */ /* 0x002fc600078e02b0 */
[----:B------:R-:W3:Y:S04]  /*816f0*/  LDL.LU R248, [R1+0x70] ;  /* 0x0000700001f87983 */ /* 0x000ee80000300800 */
[----:B------:R-:W3:Y:S04]  /*81700*/  LDL.LU R240, [R1+0x1da4] ;  /* 0x001da40001f07983 */ /* 0x000ee80000300800 */
[----:B--2---:R1:W-:Y:S04]  /*81710*/  @P6 STG.E [R178.64], R249 ;  /* 0x000000f9b2006986 */ /* 0x0043e8000c101904 */
[----:B-1----:R-:W2:Y:S01]  /*81720*/  LDL.LU R249, [R1+0xc4] ;  /* 0x0000c40001f97983 */ /* 0x002ea20000300800 */
[----:B------:R-:W-:-:S02]  /*81730*/  ISETP.LT.AND P5, PT, R251, c[0x0][0x178], !P3 ;  /* 0x00005e00fb007a0c */ /* 0x000fc40005fa1270 */
[----:B------:R-:W-:Y:S01]  /*81740*/  ISETP.LT.AND P3, PT, R250, c[0x0][0x178], !P3 ;  /* 0x00005e00fa007a0c */ /* 0x000fe20005f61270 */
[----:B------:R-:W2:Y:S01]  /*81750*/  LDL.LU R247, [R1+0x74] ;  /* 0x0000740001f77983 */ /* 0x000ea20000300800 */
[----:B------:R-:W-:Y:S02]  /*81760*/  ISETP.GE.AND P2, PT, R223, c[0x0][0x17c], PT ;  /* 0x00005f00df007a0c */ /* 0x000fe40003f46270 */
[----:B------:R-:W-:Y:S02]  /*81770*/  ISETP.LT.AND P6, PT, R251, c[0x0][0x178], !P0 ;  /* 0x00005e00fb007a0c */ /* 0x000fe400047c1270 */
[----:B----4-:R-:W-:Y:S02]  /*81780*/  ISETP.GE.AND P4, PT, R3, c[0x0][0x17c], PT ;  /* 0x00005f0003007a0c */ /* 0x010fe40003f86270 */
[----:B------:R-:W-:Y:S02]  /*81790*/  IADD3 R3, R0, c[0x0][0x198], RZ ;  /* 0x0000660000037a10 */ /* 0x000fe40007ffe0ff */
[----:B------:R-:W-:-:S03]  /*817a0*/  ISETP.LT.AND P0, PT, R250, c[0x0][0x178], !P0 ;  /* 0x00005e00fa007a0c */ /* 0x000fc60004701270 */
[----:B------:R-:W-:Y:S01]  /*817b0*/  IMAD.WIDE R178, R3, 0x4, R176 ;  /* 0x0000000403b27825 */ /* 0x000fe200078e02b0 */
[----:B---3--:R-:W-:-:S03]  /*817c0*/  ISETP.GE.AND P1, PT, R222, c[0x0][0x17c], PT ;  /* 0x00005f00de007a0c */ /* 0x008fc60003f26270 */
[C---:B------:R-:W-:Y:S01]  /*817d0*/  IMAD.WIDE R222, R3.reuse, 0x4, R220 ;  /* 0x0000000403de7825 */ /* 0x040fe200078e02dc */
[----:B------:R-:W-:-:S04]  /*817e0*/  IADD3 R3, R3, c[0x0][0x198], RZ ;  /* 0x0000660003037a10 */ /* 0x000fc80007ffe0ff */
[----:B------:R1:W-:Y:S01]  /*817f0*/  @P5 STG.E [R222.64], R243 ;  /* 0x000000f3de005986 */ /* 0x0003e2000c101904 */
[----:B------:R-:W-:Y:S02]  /*81800*/  ISETP.LT.AND P5, PT, R251, c[0x0][0x178], !P2 ;  /* 0x00005e00fb007a0c */ /* 0x000fe400057a1270 */
[----:B------:R-:W-:Y:S01]  /*81810*/  ISETP.LT.AND P2, PT, R250, c[0x0][0x178], !P2 ;  /* 0x00005e00fa007a0c */ /* 0x000fe20005741270 */
[----:B------:R3:W-:Y:S01]  /*81820*/  @P3 STG.E [R178.64], R246 ;  /* 0x000000f6b2003986 */ /* 0x0007e2000c101904 */
[C---:B------:R-:W-:Y:S01]  /*81830*/  IADD3 R0, R3.reuse, c[0x0][0x198], RZ ;  /* 0x0000660003007a10 */ /* 0x040fe20007ffe0ff */
[----:B-1----:R-:W-:-:S04]  /*81840*/  IMAD.WIDE R222, R3, 0x4, R220 ;  /* 0x0000000403de7825 */ /* 0x002fc800078e02dc */
[----:B---3--:R-:W-:Y:S01]  /*81850*/  IMAD.WIDE R178, R3, 0x4, R176 ;  /* 0x0000000403b27825 */ /* 0x008fe200078e02b0 */
[----:B------:R1:W-:Y:S01]  /*81860*/  @P6 STG.E [R222.64], R245 ;  /* 0x000000f5de006986 */ /* 0x0003e2000c101904 */
[----:B------:R-:W-:-:S03]  /*81870*/  ISETP.LT.AND P6, PT, R251, c[0x0][0x178], !P4 ;  /* 0x00005e00fb007a0c */ /* 0x000fc600067c1270 */
[----:B------:R3:W-:Y:S01]  /*81880*/  @P0 STG.E [R178.64], R244 ;  /* 0x000000f4b2000986 */ /* 0x0007e2000c101904 */
[C---:B------:R-:W-:Y:S01]  /*81890*/  IADD3 R3, R0.reuse, c[0x0][0x198], RZ ;  /* 0x0000660000037a10 */ /* 0x040fe20007ffe0ff */
[----:B-1----:R-:W-:-:S04]  /*818a0*/  IMAD.WIDE R222, R0, 0x4, R220 ;  /* 0x0000000400de7825 */ /* 0x002fc800078e02dc */
[----:B---3--:R-:W-:Y:S01]  /*818b0*/  IMAD.WIDE R178, R0, 0x4, R176 ;  /* 0x0000000400b27825 */ /* 0x008fe200078e02b0 */
[----:B------:R-:W-:Y:S01]  /*818c0*/  @P5 STG.E [R222.64], R242 ;  /* 0x000000f2de005986 */ /* 0x000fe2000c101904 */
[----:B------:R-:W-:-:S03]  /*818d0*/  ISETP.GE.AND P3, PT, R241, c[0x0][0x17c], PT ;  /* 0x00005f00f1007a0c */ /* 0x000fc60003f66270 */
[----:B------:R1:W-:Y:S01]  /*818e0*/  @P2 STG.E [R178.64], R248 ;  /* 0x000000f8b2002986 */ /* 0x0003e2000c101904 */
[----:B------:R-:W-:-:S03]  /*818f0*/  ISETP.GE.AND P0, PT, R240, c[0x0][0x17c], PT ;  /* 0x00005f00f0007a0c */ /* 0x000fc60003f06270 */
[----:B------:R-:W3:Y:S04]  /*81900*/  LDL.LU R241, [R1+0x1da8] ;  /* 0x001da80001f17983 */ /* 0x000ee80000300800 */
[----:B------:R-:W4:Y:S01]  /*81910*/  LDL.LU R246, [R1+0x90] ;  /* 0x0000900001f67983 */ /* 0x000f220000300800 */
[----:B-1----:R-:W-:-:S03]  /*81920*/  IMAD.WIDE R178, R3, 0x4, R220 ;  /* 0x0000000403b27825 */ /* 0x002fc600078e02dc */
[----:B------:R-:W4:Y:S01]  /*81930*/  LDL.LU R240, [R1+0x1dac] ;  /* 0x001dac0001f07983 */ /* 0x000f220000300800 */
[----:B------:R-:W-:-:S03]  /*81940*/  IADD3 R0, R3, c[0x0][0x198], RZ ;  /* 0x0000660003007a10 */ /* 0x000fc60007ffe0ff */
[----:B------:R-:W4:Y:S04]  /*81950*/  LDL.LU R245, [R1+0xe4] ;  /* 0x0000e40001f57983 */ /* 0x000f280000300800 */
[----:B------:R-:W4:Y:S04]  /*81960*/  LDL.LU R244, [R1+0x94] ;  /* 0x0000940001f47983 */ /* 0x000f280000300800 */
[----:B------:R-:W4:Y:S04]  /*81970*/  LDL.LU R242, [R1+0x1db0] ;  /* 0x001db00001f27983 */ /* 0x000f280000300800 */
[----:B------:R-:W4:Y:S04]  /*81980*/  LDL.LU R243, [R1+0xb0] ;  /* 0x0000b00001f37983 */ /* 0x000f280000300800 */
[----:B--2---:R1:W-:Y:S02]  /*81990*/  @P6 STG.E [R178.64], R249 ;  /* 0x000000f9b2006986 */ /* 0x0043e4000c101904 */
[----:B-1----:R-:W-:-:S02]  /*819a0*/  IMAD.WIDE R248, R3, 0x4, R176 ;  /* 0x0000000403f87825 */ /* 0x002fc400078e02b0 */
[----:B------:R-:W2:Y:S01]  /*819b0*/  LDL.LU R3, [R1+0xe0] ;  /* 0x0000e00001037983 */ /* 0x000ea20000300800 */
[C---:B------:R-:W-:Y:S02]  /*819c0*/  ISETP.LT.AND P4, PT, R250.reuse, c[0x0][0x178], !P4 ;  /* 0x00005e00fa007a0c */ /* 0x040fe40006781270 */
[----:B------:R-:W-:Y:S02]  /*819d0*/  ISETP.LT.AND P5, PT, R251, c[0x0][0x178], !P1 ;  /* 0x00005e00fb007a0c */ /* 0x000fe40004fa1270 */
[----:B------:R-:W-:Y:S01]  /*819e0*/  ISETP.LT.AND P1, PT, R250, c[0x0][0x178], !P1 ;  /* 0x00005e00fa007a0c */ /* 0x000fe20004f21270 */
[----:B------:R-:W-:-:S04]  /*819f0*/  IMAD.WIDE R178, R0, 0x4, R220 ;  /* 0x0000000400b27825 */ /* 0x000fc800078e02dc */
[----:B------:R-:W-:-:S04]  /*81a00*/  IMAD.WIDE R222, R0, 0x4, R176 ;  /* 0x0000000400de7825 */ /* 0x000fc800078e02b0 */
[----:B------:R1:W-:Y:S04]  /*81a10*/  @P4 STG.E [R248.64], R247 ;  /* 0x000000f7f8004986 */ /* 0x0003e8000c101904 */
[----:B-1----:R-:W2:Y:S01]  /*81a20*/  LDL.LU R248, [R1+0xf0] ;  /* 0x0000f00001f87983 */ /* 0x002ea20000300800 */
[----:B---3--:R-:W-:-:S03]  /*81a30*/  ISETP.GE.AND P2, PT, R241, c[0x0][0x17c], PT ;  /* 0x00005f00f1007a0c */ /* 0x008fc60003f46270 */
[----:B------:R-:W3:Y:S01]  /*81a40*/  LDL.LU R241, [R1+0xf4] ;  /* 0x0000f40001f17983 */ /* 0x000ee20000300800 */
[----:B----4-:R-:W-:-:S03]  /*81a50*/  ISETP.GE.AND P4, PT, R240, c[0x0][0x17c], PT ;  /* 0x00005f00f0007a0c */ /* 0x010fc60003f86270 */
[----:B------:R-:W4:Y:S04]  /*81a60*/  LDL.LU R240, [R1+0x1db4] ;  /* 0x001db40001f07983 */ /* 0x000f280000300800 */
[----:B------:R-:W3:Y:S04]  /*81a70*/  LDL.LU R247, [R1+0xb4] ;  /* 0x0000b40001f77983 */ /* 0x000ee80000300800 */
[----:B------:R-:W3:Y:S04]  /*81a80*/  LDL.LU R249, [R1+0x100] ;  /* 0x0001000001f97983 */ /* 0x000ee80000300800 */
[----:B--2---:R-:W-:Y:S04]  /*81a90*/  @P5 STG.E [R178.64], R3 ;  /* 0x00000003b2005986 */ /* 0x004fe8000c101904 */
[----:B------:R1:W-:Y:S01]  /*81aa0*/  @P1 STG.E [R222.64], R246 ;  /* 0x000000f6de001986 */ /* 0x0003e2000c101904 */
[----:B------:R-:W-:-:S03]  /*81ab0*/  ISETP.GE.AND P1, PT, R242, c[0x0][0x17c], PT ;  /* 0x00005f00f2007a0c */ /* 0x000fc60003f26270 */
[----:B------:R-:W2:Y:S01]  /*81ac0*/  LDL.LU R242, [R1+0x1db8] ;  /* 0x001db80001f27983 */ /* 0x000ea20000300800 */
[C---:B------:R-:W-:Y:S02]  /*81ad0*/  ISETP.LT.AND P6, PT, R251.reuse, c[0x0][0x178], !P3 ;  /* 0x00005e00fb007a0c */ /* 0x040fe40005fc1270 */
[----:B------:R-:W-:Y:S02]  /*81ae0*/  ISETP.LT.AND P3, PT, R250, c[0x0][0x178], !P3 ;  /* 0x00005e00fa007a0c */ /* 0x000fe40005f61270 */
[----:B------:R-:W-:Y:S02]  /*81af0*/  IADD3 R0, R0, c[0x0][0x198], RZ ;  /* 0x0000660000007a10 */ /* 0x000fe40007ffe0ff */
[----:B------:R-:W-:Y:S01]  /*81b00*/  ISETP.LT.AND P5, PT, R251, c[0x0][0x178], !P0 ;  /* 0x00005e00fb007a0c */ /* 0x000fe200047a1270 */
[----:B-1----:R-:W3:Y:S01]  /*81b10*/  LDL.LU R246, [R1+0xd0] ;  /* 0x0000d00001f67983 */ /* 0x002ee20000300800 */
[----:B------:R-:W-:Y:S01]  /*81b20*/  ISETP.LT.AND P0, PT, R250, c[0x0][0x178], !P0 ;  /* 0x00005e00fa007a0c */ /* 0x000fe20004701270 */
[C---:B------:R-:W-:Y:S01]  /*81b30*/  IMAD.WIDE R178, R0.reuse, 0x4, R220 ;  /* 0x0000000400b27825 */ /* 0x040fe200078e02dc */
[----:B------:R-:W-:-:S03]  /*81b40*/  IADD3 R3, R0, c[0x0][0x198], RZ ;  /* 0x0000660000037a10 */ /* 0x000fc60007ffe0ff */
[--C-:B------:R-:W-:Y:S01]  /*81b50*/  IMAD.WIDE R222, R0, 0x4, R176.reuse ;  /* 0x0000000400de7825 */ /* 0x100fe200078e02b0 */
[----:B------:R1:W-:Y:S04]  /*81b60*/  @P6 STG.E [R178.64], R245 ;  /* 0x000000f5b2006986 */ /* 0x0003e8000c101904 */
[----:B------:R1:W-:Y:S02]  /*81b70*/  @P3 STG.E [R222.64], R244 ;  /* 0x000000f4de003986 */ /* 0x0003e4000c101904 */
[----:B-1----:R-:W-:-:S04]  /*81b80*/  IMAD.WIDE R178, R3, 0x4, R176 ;  /* 0x0000000403b27825 */ /* 0x002fc800078e02b0 */
[----:B------:R-:W-:-:S05]  /*81b90*/  IMAD.WIDE R222, R3, 0x4, R220 ;  /* 0x0000000403de7825 */ /* 0x000fca00078e02dc */
[----:B------:R-:W-:Y:S04]  /*81ba0*/  @P5 STG.E [R222.64], R248 ;  /* 0x000000f8de005986 */ /* 0x000fe8000c101904 */
[----:B------:R1:W-:Y:S01]  /*81bb0*/  @P0 STG.E [R178.64], R243 ;  /* 0x000000f3b2000986 */ /* 0x0003e2000c101904 */
[----:B----4-:R-:W-:-:S03]  /*81bc0*/  ISETP.GE.AND P3, PT, R240, c[0x0][0x17c], PT ;  /* 0x00005f00f0007a0c */ /* 0x010fc60003f66270 */
[----:B------:R-:W4:Y:S04]  /*81bd0*/  LDL.LU R240, [R1+0x1dbc] ;  /* 0x001dbc0001f07983 */ /* 0x000f280000300800 */
[----:B------:R-:W4:Y:S04]  /*81be0*/  LDL.LU R245, [R1+0x104] ;  /* 0x0001040001f57983 */ /* 0x000f280000300800 */
[----:B------:R-:W4:Y:S01]  /*81bf0*/  LDL.LU R244, [R1+0xd4] ;  /* 0x0000d40001f47983 */ /* 0x000f220000300800 */
[----:B--2---:R-:W-:-:S03]  /*81c00*/  ISETP.GE.AND P0, PT, R242, c[0x0][0x17c], PT ;  /* 0x00005f00f2007a0c */ /* 0x004fc60003f06270 */
[----:B------:R-:W2:Y:S01]  /*81c10*/  LDL.LU R242, [R1+0x1dc0] ;  /* 0x001dc00001f27983 */ /* 0x000ea20000300800 */
[----:B------:R-:W-:Y:S02]  /*81c20*/  ISETP.LT.AND P6, PT, R251, c[0x0][0x178], !P2 ;  /* 0x00005e00fb007a0c */ /* 0x000fe400057c1270 */
[----:B------:R-:W-:Y:S01]  /*81c30*/  ISETP.LT.AND P2, PT, R250, c[0x0][0x178], !P2 ;  /* 0x00005e00fa007a0c */ /* 0x000fe20005741270 */
[----:B-1----:R-:W2:Y:S01]  /*81c40*/  LDL.LU R243, [R1+0x18] ;  /* 0x0000180001f37983 */ /* 0x002ea20000300800 */
[----:B------:R-:W-:Y:S02]  /*81c50*/  IADD3 R0, R3, c[0x0][0x198], RZ ;  /* 0x0000660003007a10 */ /* 0x000fe40007ffe0ff */
[----:B------:R-:W-:-:S03]  /*81c60*/  ISETP.LT.AND P5, PT, R251, c[0x0][0x178], !P4 ;  /* 0x00005e00fb007a0c */ /* 0x000fc600067a1270 */
[C---:B------:R-:W-:Y:S01]  /*81c70*/  IMAD.WIDE R222, R0.reuse, 0x4, R220 ;  /* 0x0000000400de7825 */ /* 0x040fe200078e02dc */
[----:B------:R-:W-:-:S03]  /*81c80*/  IADD3 R3, R0, c[0x0][0x198], RZ ;  /* 0x0000660000037a10 */ /* 0x000fc60007ffe0ff */
[----:B------:R-:W-:Y:S01]  /*81c90*/  IMAD.WIDE R178, R0, 0x4, R176 ;  /* 0x0000000400b27825 */ /* 0x000fe200078e02b0 */
[----:B---3--:R-:W-:Y:S01]  /*81ca0*/  @P6 STG.E [R222.64], R241 ;  /* 0x000000f1de006986 */ /* 0x008fe2000c101904 */
[----:B------:R-:W-:-:S03]  /*81cb0*/  ISETP.LT.AND P4, PT, R250, c[0x0][0x178], !P4 ;  /* 0x00005e00fa007a0c */ /* 0x000fc60006781270 */
[----:B------:R1:W-:Y:S02]  /*81cc0*/  @P2 STG.E [R178.64], R247 ;  /* 0x000000f7b2002986 */ /* 0x0003e4000c101904 */
[----:B-1----:R-:W-:-:S05]  /*81cd0*/  IMAD.WIDE R178, R3, 0x4, R220 ;  /* 0x0000000403b27825 */ /* 0x002fca00078e02dc */
[----:B------:R1:W-:Y:S02]  /*81ce0*/  @P5 STG.E [R178.64], R249 ;  /* 0x000000f9b2005986 */ /* 0x0003e4000c101904 */
[----:B-1----:R-:W-:-:S05]  /*81cf0*/  IMAD.WIDE R248, R3, 0x4, R176 ;  /* 0x0000000403f87825 */ /* 0x002fca00078e02b0 */
[----:B------:R1:W-:Y:S01]  /*81d00*/  @P4 STG.E [R248.64], R246 ;  /* 0x000000f6f8004986 */ /* 0x0003e2000c101904 */
[----:B----4-:R-:W-:-:S03]  /*81d10*/  ISETP.GE.AND P2, PT, R240, c[0x0][0x17c], PT ;  /* 0x00005f00f0007a0c */ /* 0x010fc60003f46270 */
[----:B------:R-:W3:Y:S04]  /*81d20*/  LDL.LU R240, [R1+0x1dc4] ;  /* 0x001dc40001f07983 */ /* 0x000ee80000300800 */
[----:B------:R-:W4:Y:S04]  /*81d30*/  LDL.LU R241, [R1+0x4c] ;  /* 0x00004c0001f17983 */ /* 0x000f280000300800 */
[----:B------:R-:W4:Y:S04]  /*81d40*/  LDL.LU R247, [R1+0x1c] ;  /* 0x00001c0001f77983 */ /* 0x000f280000300800 */
[----:B-1----:R-:W4:Y:S04]  /*81d50*/  LDL.LU R248, [R1+0x48] ;  /* 0x0000480001f87983 */ /* 0x002f280000300800 */
[----:B------:R-:W4:Y:S01]  /*81d60*/  LDL.LU R249, [R1+0x68] ;  /* 0x0000680001f97983 */ /* 0x000f220000300800 */
[----:B--2---:R-:W-:-:S03]  /*81d70*/  ISETP.GE.AND P4, PT, R242, c[0x0][0x17c], PT ;  /* 0x00005f00f2007a0c */ /* 0x004fc60003f86270 */
[----:B------:R-:W2:Y:S01]  /*81d80*/  LDL.LU R242, [R1+0x1dc8] ;  /* 0x001dc80001f27983 */ /* 0x000ea20000300800 */
[----:B------:R-:W-:Y:S02]  /*81d90*/  ISETP.LT.AND P6, PT, R251, c[0x0][0x178], !P1 ;  /* 0x00005e00fb007a0c */ /* 0x000fe40004fc1270 */
[C---:B------:R-:W-:Y:S01]  /*81da0*/  ISETP.LT.AND P1, PT, R250.reuse, c[0x0][0x178], !P1 ;  /* 0x00005e00fa007a0c */ /* 0x040fe20004f21270 */
[----:B------:R-:W2:Y:S01]  /*81db0*/  LDL.LU R246, [R1+0x28] ;  /* 0x0000280001f67983 */ /* 0x000ea20000300800 */
[----:B------:R-:W-:Y:S02]  /*81dc0*/  IADD3 R0, R3, c[0x0][0x198], RZ ;  /* 0x0000660003007a10 */ /* 0x000fe40007ffe0ff */
[----:B------:R-:W-:Y:S02]  /*81dd0*/  ISETP.LT.AND P5, PT, R251, c[0x0][0x178], !P3 ;  /* 0x00005e00fb007a0c */ /* 0x000fe40005fa1270 */
[----:B------:R-:W-:Y:S01]  /*81de0*/  ISETP.LT.AND P3, PT, R250, c[0x0][0x178], !P3 ;  /* 0x00005e00fa007a0c */ /* 0x000fe20005f61270 */
[----:B------:R-:W-:-:S04]  /*81df0*/  IMAD.WIDE R178, R0, 0x4, R220 ;  /* 0x0000000400b27825 */ /* 0x000fc800078e02dc */
[C---:B------:R-:W-:Y:S01]  /*81e00*/  IMAD.WIDE R222, R0.reuse, 0x4, R176 ;  /* 0x0000000400de7825 */ /* 0x040fe200078e02b0 */
[----:B------:R-:W-:Y:S01]  /*81e10*/  IADD3 R0, R0, c[0x0][0x198], RZ ;  /* 0x0000660000007a10 */ /* 0x000fe20007ffe0ff */
[----:B------:R1:W-:Y:S04]  /*81e20*/  @P6 STG.E [R178.64], R245 ;  /* 0x000000f5b2006986 */ /* 0x0003e8000c101904 */
[----:B------:R1:W-:Y:S02]  /*81e30*/  @P1 STG.E [R222.64], R244 ;  /* 0x000000f4de001986 */ /* 0x0003e4000c101904 */
[C---:B-1----:R-:W-:Y:S02]  /*81e40*/  IMAD.WIDE R178, R0.reuse, 0x4, R220 ;  /* 0x0000000400b27825 */ /* 0x042fe400078e02dc */
[----:B------:R-:W2:Y:S02]  /*81e50*/  LDL.LU R245, [R1+0x6c] ;  /* 0x00006c0001f57983 */ /* 0x000ea40000300800 */
[----:B------:R-:W-:Y:S01]  /*81e60*/  IMAD.WIDE R222, R0, 0x4, R176 ;  /* 0x0000000400de7825 */ /* 0x000fe200078e02b0 */
[----:B---3--:R-:W-:-:S02]  /*81e70*/  ISETP.GE.AND P1, PT, R240, c[0x0][0x17c], PT ;  /* 0x00005f00f0007a0c */ /* 0x008fc40003f26270 */
[----:B------:R-:W3:Y:S04]  /*81e80*/  LDL.LU R240, [R1+0x1dcc] ;  /* 0x001dcc0001f07983 */ /* 0x000ee80000300800 */
[----:B------:R-:W3:Y:S04]  /*81e90*/  LDL.LU R244, [R1+0x2c] ;  /* 0x00002c0001f47983 */ /* 0x000ee80000300800 */
[----:B----4-:R-:W-:Y:S04]  /*81ea0*/  @P5 STG.E [R178.64], R248 ;  /* 0x000000f8b2005986 */ /* 0x010fe8000c101904 */
[----:B------:R1:W-:Y:S01]  /*81eb0*/  @P3 STG.E [R222.64], R243 ;  /* 0x000000f3de003986 */ /* 0x0003e2000c101904 */
[----:B--2---:R-:W-:-:S03]  /*81ec0*/  ISETP.GE.AND P3, PT, R242, c[0x0][0x17c], PT ;  /* 0x00005f00f2007a0c */ /* 0x004fc60003f66270 */
[----:B------:R-:W2:Y:S01]  /*81ed0*/  LDL.LU R242, [R1+0x1dd0] ;  /* 0x001dd00001f27983 */ /* 0x000ea20000300800 */
[C---:B------:R-:W-:Y:S02]  /*81ee0*/  ISETP.LT.AND P6, PT, R251.reuse, c[0x0][0x178], !P0 ;  /* 0x00005e00fb007a0c */ /* 0x040fe400047c1270 */
[----:B------:R-:W-:Y:S01]  /*81ef0*/  ISETP.LT.AND P0, PT, R250, c[0x0][0x178], !P0 ;  /* 0x00005e00fa007a0c */ /* 0x000fe20004701270 */
[----:B-1----:R-:W4:Y:S01]  /*81f00*/  LDL.LU R243, [R1+0x38] ;  /* 0x0000380001f37983 */ /* 0x002f220000300800 */
[----:B------:R-:W-:Y:S02]  /*81f10*/  IADD3 R3, R0, c[0x0][0x198], RZ ;  /* 0x0000660000037a10 */ /* 0x000fe40007ffe0ff */
[----:B------:R-:W-:Y:S02]  /*81f20*/  ISETP.LT.AND P5, PT, R251, c[0x0][0x178], !P2 ;  /* 0x00005e00fb007a0c */ /* 0x000fe400057a1270 */
[----:B------:R-:W-:Y:S01]  /*81f30*/  ISETP.LT.AND P2, PT, R250, c[0x0][0x178], !P2 ;  /* 0x00005e00fa007a0c */ /* 0x000fe20005741270 */
[C---:B------:R-:W-:Y:S01]  /*81f40*/  IMAD.WIDE R222, R3.reuse, 0x4, R220 ;  /* 0x0000000403de7825 */ /* 0x040fe200078e02dc */
[----:B------:R-:W-:-:S03]  /*81f50*/  IADD3 R0, R3, c[0x0][0x198], RZ ;  /* 0x0000660003007a10 */ /* 0x000fc60007ffe0ff */
[----:B------:R-:W-:Y:S01]  /*81f60*/  IMAD.WIDE R178, R3, 0x4, R176 ;  /* 0x0000000403b27825 */ /* 0x000fe200078e02b0 */
[----:B------:R1:W-:Y:S04]  /*81f70*/  @P6 STG.E [R222.64], R241 ;  /* 0x000000f1de006986 */ /* 0x0003e8000c101904 */
[----:B------:R1:W-:Y:S01]  /*81f80*/  @P0 STG.E [R178.64], R247 ;  /* 0x000000f7b2000986 */ /* 0x0003e2000c101904 */
[C---:B------:R-:W-:Y:S01]  /*81f90*/  IADD3 R3, R0.reuse, c[0x0][0x198], RZ ;  /* 0x0000660000037a10 */ /* 0x040fe20007ffe0ff */
[----:B-1----:R-:W-:-:S04]  /*81fa0*/  IMAD.WIDE R222, R0, 0x4, R220 ;  /* 0x0000000400de7825 */ /* 0x002fc800078e02dc */
[----:B------:R-:W-:Y:S01]  /*81fb0*/  IMAD.WIDE R178, R0, 0x4, R176 ;  /* 0x0000000400b27825 */ /* 0x000fe200078e02b0 */
[----:B------:R1:W-:Y:S01]  /*81fc0*/  @P5 STG.E [R222.64], R249 ;  /* 0x000000f9de005986 */ /* 0x0003e2000c101904 */
[----:B------:R-:W-:-:S03]  /*81fd0*/  IADD3 R0, R3, c[0x0][0x198], RZ ;  /* 0x0000660003007a10 */ /* 0x000fc60007ffe0ff */
[----:B------:R1:W-:Y:S02]  /*81fe0*/  @P2 STG.E [R178.64], R246 ;  /* 0x000000f6b2002986 */ /* 0x0003e4000c101904 */
[----:B-1----:R-:W-:-:S04]  /*81ff0*/  IMAD.WIDE R248, R3, 0x4, R176 ;  /* 0x0000000403f87825 */ /* 0x002fc800078e02b0 */
[----:B------:R-:W-:Y:S01]  /*82000*/  IMAD.WIDE R178, R3, 0x4, R220 ;  /* 0x0000000403b27825 */ /* 0x000fe200078e02dc */
[----:B---3--:R-:W-:Y:S02]  /*82010*/  ISETP.GE.AND P0, PT, R240, c[0x0][0x17c], PT ;  /* 0x00005f00f0007a0c */ /* 0x008fe40003f06270 */
[----:B------:R-:W3:Y:S04]  /*82020*/  LDL.LU R240, [R1+0x1dd4] ;  /* 0x001dd40001f07983 */ /* 0x000ee80000300800 */
[----:B------:R-:W4:Y:S04]  /*82030*/  LDL.LU R241, [R1+0x8c] ;  /* 0x00008c0001f17983 */ /* 0x000f280000300800 */
[----:B------:R-:W4:Y:S01]  /*82040*/  LDL.LU R247, [R1+0x3c] ;  /* 0x00003c0001f77983 */ /* 0x000f220000300800 */
[----:B--2---:R-:W-:-:S03]  /*82050*/  ISETP.GE.AND P2, PT, R242, c[0x0][0x17c], PT ;  /* 0x00005f00f2007a0c */ /* 0x004fc60003f46270 */
[----:B------:R-:W2:Y:S04]  /*82060*/  LDL.LU R242, [R1+0x1dd8] ;  /* 0x001dd80001f27983 */ /* 0x000ea80000300800 */
[----:B------:R-:W2:Y:S04]  /*82070*/  LDL.LU R246, [R1+0x58] ;  /* 0x0000580001f67983 */ /* 0x000ea80000300800 */
[----:B------:R-:W2:Y:S01]  /*82080*/  LDL.LU R3, [R1+0x88] ;  /* 0x0000880001037983 */ /* 0x000ea20000300800 */
[----:B------:R-:W-:Y:S02]  /*82090*/  ISETP.LT.AND P6, PT, R251, c[0x0][0x178], !P4 ;  /* 0x00005e00fb007a0c */ /* 0x000fe400067c1270 */
[----:B------:R-:W-:-:S02]  /*820a0*/  ISETP.LT.AND P4, PT, R250, c[0x0][0x178], !P4 ;  /* 0x00005e00fa007a0c */ /* 0x000fc40006781270 */
[----:B------:R-:W-:Y:S02]  /*820b0*/  ISETP.LT.AND P5, PT, R251, c[0x0][0x178], !P1 ;  /* 0x00005e00fb007a0c */ /* 0x000fe40004fa1270 */
[----:B------:R-:W-:Y:S01]  /*820c0*/  ISETP.LT.AND P1, PT, R250, c[0x0][0x178], !P1 ;  /* 0x00005e00fa007a0c */ /* 0x000fe20004f21270 */
[----:B------:R-:W-:-:S06]  /*820d0*/  IMAD.WIDE R222, R0, 0x4, R176 ;  /* 0x0000000400de7825 */ /* 0x000fcc00078e02b0 */
[----:B------:R1:W-:Y:S04]  /*820e0*/  @P6 STG.E [R178.64], R245 ;  /* 0x000000f5b2006986 */ /* 0x0003e8000c101904 */
[----:B------:R1:W-:Y:S02]  /*820f0*/  @P4 STG.E [R248.64], R244 ;  /* 0x000000f4f8004986 */ /* 0x0003e4000c101904 */
[----:B-1----:R-:W-:Y:S02]  /*82100*/  IMAD.WIDE R178, R0, 0x4, R220 ;  /* 0x0000000400b27825 */ /* 0x002fe400078e02dc */
[----:B------:R-:W4:Y:S04]  /*82110*/  LDL.LU R248, [R1+0xa8] ;  /* 0x0000a80001f87983 */ /* 0x000f280000300800 */
[----:B------:R-:W4:Y:S01]  /*82120*/  LDL.LU R245, [R1+0xac] ;  /* 0x0000ac0001f57983 */ /* 0x000f220000300800 */
[----:B---3--:R-:W-:-:S03]  /*82130*/  ISETP.GE.AND P4, PT, R240, c[0x0][0x17c], PT ;  /* 0x00005f00f0007a0c */ /* 0x008fc60003f86270 */
[----:B------:R-:W3:Y:S04]  /*82140*/  LDL.LU R240, [R1+0x1ddc] ;  /* 0x001ddc0001f07983 */ /* 0x000ee80000300800 */
[----:B------:R-:W3:Y:S04]  /*82150*/  LDL.LU R244, [R1+0x5c] ;  /* 0x00005c0001f47983 */ /* 0x000ee80000300800 */
[----:B------:R-:W3:Y:S04]  /*82160*/  LDL.LU R249, [R1+0xc8] ;  /* 0x0000c80001f97983 */ /* 0x000ee80000300800 */
[----:B--2---:R-:W-:Y:S04]  /*82170*/  @P5 STG.E [R178.64], R3 ;  /* 0x00000003b2005986 */ /* 0x004fe8000c101904 */
[----:B----4-:R1:W-:Y:S01]  /*82180*/  @P1 STG.E [R222.64], R243 ;  /* 0x000000f3de001986 */ /* 0x0103e2000c101904 */
[----:B------:R-:W-:-:S03]  /*82190*/  ISETP.GE.AND P1, PT, R242, c[0x0][0x17c], PT ;  /* 0x00005f00f2007a0c */ /* 0x000fc60003f26270 */
[----:B------:R-:W2:Y:S01]  /*821a0*/  LDL.LU R242, [R1+0x1de0] ;  /* 0x001de00001f27983 */ /* 0x000ea20000300800 */
[C---:B------:R-:W-:Y:S02]  /*821b0*/  ISETP.LT.AND P6, PT, R251.reuse, c[0x0][0x178], !P3 ;  /* 0x00005e00fb007a0c */ /* 0x040fe40005fc1270 */
[----:B------:R-:W-:Y:S02]  /*821c0*/  ISETP.LT.AND P3, PT, R250, c[0x0][0x178], !P3 ;  /* 0x00005e00fa007a0c */ /* 0x000fe40005f61270 */
[----:B------:R-:W-:Y:S02]  /*821d0*/  IADD3 R0, R0, c[0x0][0x198], RZ ;  /* 0x0000660000007a10 */ /* 0x000fe40007ffe0ff */
[----:B------:R-:W-:Y:S01]  /*821e0*/  ISETP.LT.AND P5, PT, R251, c[0x0][0x178], !P0 ;  /* 0x00005e00fb007a0c */ /* 0x000fe200047a1270 */
[----:B-1----:R-:W4:Y:S01]  /*821f0*/  LDL.LU R243, [R1+0x78] ;  /* 0x0000780001f37983 */ /* 0x002f220000300800 */
        /* <DEDUP_REMOVED lines=10> */
[----:B---3--:R-:W-:-:S03]  /*822a0*/  ISETP.GE.AND P3, PT, R240, c[0x0][0x17c], PT ;  /* 0x00005f00f0007a0c */ /* 0x008fc60003f66270 */
[----:B------:R-:W3:Y:S04]  /*822b0*/  LDL.LU R240, [R1+0x1de4] ;  /* 0x001de40001f07983 */ /* 0x000ee80000300800 */
[----:B------:R-:W3:Y:S04]  /*822c0*/  LDL.LU R241, [R1+0xcc] ;  /* 0x0000cc0001f17983 */ /* 0x000ee80000300800 */
[----:B------:R-:W3:Y:S01]  /*822d0*/  LDL.LU R247, [R1+0x7c] ;  /* 0x00007c0001f77983 */ /* 0x000ee20000300800 */
        /* <DEDUP_REMOVED lines=10> */
[----:B------:R-:W-:Y:S01]  /*82380*/  @P6 STG.E [R222.64], R245 ;  /* 0x000000f5de006986 */ /* 0x000fe2000c101904 */
[----:B------:R-:W-:-:S03]  /*82390*/  ISETP.LT.AND P4, PT, R250, c[0x0][0x178], !P4 ;  /* 0x00005e00fa007a0c */ /* 0x000fc60006781270 */
[----:B------:R1:W-:Y:S02]  /*823a0*/  @P2 STG.E [R178.64], R244 ;  /* 0x000000f4b2002986 */ /* 0x0003e4000c101904 */
[----:B-1----:R-:W-:-:S05]  /*823b0*/  IMAD.WIDE R178, R3, 0x4, R220 ;  /* 0x0000000403b27825 */ /* 0x002fca00078e02dc */
[----:B------:R1:W-:Y:S02]  /*823c0*/  @P5 STG.E [R178.64], R249 ;  /* 0x000000f9b2005986 */ /* 0x0003e4000c101904 */
[----:B-1----:R-:W-:-:S05]  /*823d0*/  IMAD.WIDE R248, R3, 0x4, R176 ;  /* 0x0000000403f87825 */ /* 0x002fca00078e02b0 */
[----:B----4-:R1:W-:Y:S01]  /*823e0*/  @P4 STG.E [R248.64], R243 ;  /* 0x000000f3f8004986 */ /* 0x0103e2000c101904 */
[----:B---3--:R-:W-:-:S03]  /*823f0*/  ISETP.GE.AND P2, PT, R240, c[0x0][0x17c], PT ;  /* 0x00005f00f0007a0c */ /* 0x008fc60003f46270 */
        /* <DEDUP_REMOVED lines=53> */
[----:B------:R-:W2:Y:S04]  /*82750*/  LDL.LU R243, [R1] ;  /* 0x0000000001f37983 */ /* 0x000ea80000300800 */
        /* <DEDUP_REMOVED lines=341> */
[----:B------:R-:W-:-:S02]  /*83cb0*/  ISETP.LT.AND P6, PT, R251, c[0x0][0x178], !P3 ;  /* 0x00005e00fb007a0c */ /* 0x000fc40005fc1270 */
[----:B---3--:R-:W-:Y:S02]  /*83cc0*/  ISETP.GE.AND P4, PT, R240, c[0x0][0x17c], PT ;  /* 0x00005f00f0007a0c */ /* 0x008fe40003f86270 */
[----:B------:R-:W3:Y:S04]  /*83cd0*/  LDL.LU R240, [R1+0x1ea0] ;  /* 0x001ea00001f07983 */ /* 0x000ee80000300800 */
[----:B------:R-:W3:Y:S04]  /*83ce0*/  LDL.LU R244, [R1+0x1cc] ;  /* 0x0001cc0001f47983 */ /* 0x000ee80000300800 */
[----:B------:R-:W3:Y:S01]  /*83cf0*/  LDL.LU R249, [R1+0x270] ;  /* 0x0002700001f97983 */ /* 0x000ee20000300800 */
[----:B------:R-:W-:-:S03]  /*83d00*/  IADD3 R0, R0, c[0x0][0x198], RZ ;  /* 0x0000660000007a10 */ /* 0x000fc60007ffe0ff */
[----:B--2---:R1:W-:Y:S04]  /*83d10*/  @P5 STG.E [R178.64], R3 ;  /* 0x00000003b2005986 */ /* 0x0043e8000c101904 */
[----:B----4-:R2:W-:Y:S01]  /*83d20*/  @P1 STG.E [R222.64], R243 ;  /* 0x000000f3de001986 */ /* 0x0105e2000c101904 */
[----:B------:R-:W-:-:S03]  /*83d30*/  ISETP.GE.AND P1, PT, R242, c[0x0][0x17c], PT ;  /* 0x00005f00f2007a0c */ /* 0x000fc60003f26270 */
[----:B------:R-:W4:Y:S01]  /*83d40*/  LDL.LU R242, [R1+0x1ea8] ;  /* 0x001ea80001f27983 */ /* 0x000f220000300800 */
[----:B-1----:R-:W-:-:S03]  /*83d50*/  IMAD.WIDE R178, R0, 0x4, R220 ;  /* 0x0000000400b27825 */ /* 0x002fc600078e02dc */
[----:B--2---:R-:W2:Y:S04]  /*83d60*/  LDL.LU R243, [R1+0x230] ;  /* 0x0002300001f37983 */ /* 0x004ea80000300800 */
[----:B------:R1:W-:Y:S04]  /*83d70*/  @P6 STG.E [R178.64], R241 ;  /* 0x000000f1b2006986 */ /* 0x0003e8000c101904 */
[----:B-1----:R-:W2:Y:S01]  /*83d80*/  LDL.LU R241, [R1+0x1eac] ;  /* 0x001eac0001f17983 */ /* 0x002ea20000300800 */
[----:B------:R-:W-:Y:S02]  /*83d90*/  ISETP.LT.AND P3, PT, R250, c[0x0][0x178], !P3 ;  /* 0x00005e00fa007a0c */ /* 0x000fe40005f61270 */
[----:B------:R-:W-:Y:S01]  /*83da0*/  ISETP.LT.AND P5, PT, R251, c[0x0][0x178], !P0 ;  /* 0x00005e00fb007a0c */ /* 0x000fe200047a1270 */
[----:B------:R-:W-:Y:S01]  /*83db0*/  IMAD.WIDE R222, R0, 0x4, R176 ;  /* 0x0000000400de7825 */ /* 0x000fe200078e02b0 */
[----:B------:R-:W-:-:S02]  /*83dc0*/  ISETP.LT.AND P0, PT, R250, c[0x0][0x178], !P0 ;  /* 0x00005e00fa007a0c */ /* 0x000fc40004701270 */
[----:B------:R-:W-:-:S05]  /*83dd0*/  IADD3 R3, R0, c[0x0][0x198], RZ ;  /* 0x0000660000037a10 */ /* 0x000fca0007ffe0ff */
[----:B------:R-:W-:Y:S02]  /*83de0*/  IMAD.WIDE R178, R3, 0x4, R176 ;  /* 0x0000000403b27825 */ /* 0x000fe400078e02b0 */
[----:B------:R1:W-:Y:S01]  /*83df0*/  @P3 STG.E [R222.64], R247 ;  /* 0x000000f7de003986 */ /* 0x0003e2000c101904 */
[----:B---3--:R-:W-:-:S03]  /*83e00*/  ISETP.GE.AND P3, PT, R240, c[0x0][0x17c], PT ;  /* 0x00005f00f0007a0c */ /* 0x008fc60003f66270 */
[----:B------:R-:W3:Y:S01]  /*83e10*/  LDL.LU R240, [R1+0x274] ;  /* 0x0002740001f07983 */ /* 0x000ee20000300800 */
[----:B-1----:R-:W-:-:S03]  /*83e20*/  IMAD.WIDE R222, R3, 0x4, R220 ;  /* 0x0000000403de7825 */ /* 0x002fc600078e02dc */
[----:B------:R-:W3:Y:S04]  /*83e30*/  LDL.LU R247, [R1+0x234] ;  /* 0x0002340001f77983 */ /* 0x000ee80000300800 */
[----:B------:R1:W-:Y:S04]  /*83e40*/  @P5 STG.E [R222.64], R248 ;  /* 0x000000f8de005986 */ /* 0x0003e8000c101904 */
[----:B------:R1:W-:Y:S01]  /*83e50*/  @P0 STG.E [R178.64], R246 ;  /* 0x000000f6b2000986 */ /* 0x0003e2000c101904 */
[----:B------:R-:W-:Y:S02]  /*83e60*/  ISETP.LT.AND P6, PT, R251, c[0x0][0x178], !P2 ;  /* 0x00005e00fb007a0c */ /* 0x000fe400057c1270 */
[----:B------:R-:W-:-:S02]  /*83e70*/  ISETP.LT.AND P2, PT, R250, c[0x0][0x178], !P2 ;  /* 0x00005e00fa007a0c */ /* 0x000fc40005741270 */
[----:B------:R-:W-:-:S05]  /*83e80*/  IADD3 R0, R3, c[0x0][0x198], RZ ;  /* 0x0000660003007a10 */ /* 0x000fca0007ffe0ff */
[----:B-1----:R-:W-:-:S04]  /*83e90*/  IMAD.WIDE R222, R0, 0x4, R220 ;  /* 0x0000000400de7825 */ /* 0x002fc800078e02dc */
[----:B------:R-:W-:Y:S01]  /*83ea0*/  IMAD.WIDE R178, R0, 0x4, R176 ;  /* 0x0000000400b27825 */ /* 0x000fe200078e02b0 */
[----:B------:R1:W-:Y:S04]  /*83eb0*/  @P6 STG.E [R222.64], R245 ;  /* 0x000000f5de006986 */ /* 0x0003e8000c101904 */
[----:B------:R1:W-:Y:S01]  /*83ec0*/  @P2 STG.E [R178.64], R244 ;  /* 0x000000f4b2002986 */ /* 0x0003e2000c101904 */
[----:B----4-:R-:W-:-:S03]  /*83ed0*/  ISETP.GE.AND P0, PT, R242, c[0x0][0x17c], PT ;  /* 0x00005f00f2007a0c */ /* 0x010fc60003f06270 */
[----:B------:R-:W4:Y:S04]  /*83ee0*/  LDL.LU R242, [R1+0x1eb4] ;  /* 0x001eb40001f27983 */ /* 0x000f280000300800 */
[----:B------:R-:W4:Y:S01]  /*83ef0*/  LDL.LU R246, [R1+0x240] ;  /* 0x0002400001f67983 */ /* 0x000f220000300800 */
[----:B--2---:R-:W-:-:S03]  /*83f00*/  ISETP.GE.AND P2, PT, R241, c[0x0][0x17c], PT ;  /* 0x00005f00f1007a0c */ /* 0x004fc60003f46270 */
[----:B------:R-:W2:Y:S01]  /*83f10*/  LDL.LU R241, [R1+0x1eb8] ;  /* 0x001eb80001f17983 */ /* 0x000ea20000300800 */
[----:B------:R-:W-:Y:S02]  /*83f20*/  ISETP.LT.AND P5, PT, R251, c[0x0][0x178], !P4 ;  /* 0x00005e00fb007a0c */ /* 0x000fe400067a1270 */
[----:B------:R-:W-:Y:S01]  /*83f30*/  IADD3 R3, R0, c[0x0][0x198], RZ ;  /* 0x0000660000037a10 */ /* 0x000fe20007ffe0ff */
[----:B-1----:R-:W2:Y:S01]  /*83f40*/  LDL.LU R245, [R1+0x2a4] ;  /* 0x0002a40001f57983 */ /* 0x002ea20000300800 */
[----:B------:R-:W-:-:S03]  /*83f50*/  ISETP.LT.AND P4, PT, R250, c[0x0][0x178], !P4 ;  /* 0x00005e00fa007a0c */ /* 0x000fc60006781270 */
[C---:B------:R-:W-:Y:S01]  /*83f60*/  IMAD.WIDE R178, R3.reuse, 0x4, R220 ;  /* 0x0000000403b27825 */ /* 0x040fe200078e02dc */
[----:B------:R-:W2:Y:S05]  /*83f70*/  LDL.LU R244, [R1+0x244] ;  /* 0x0002440001f47983 */ /* 0x000eaa0000300800 */
[----:B------:R1:W-:Y:S02]  /*83f80*/  @P5 STG.E [R178.64], R249 ;  /* 0x000000f9b2005986 */ /* 0x0003e4000c101904 */
[----:B-1----:R-:W-:-:S05]  /*83f90*/  IMAD.WIDE R248, R3, 0x4, R176 ;  /* 0x0000000403f87825 */ /* 0x002fca00078e02b0 */
[----:B------:R1:W-:Y:S01]  /*83fa0*/  @P4 STG.E [R248.64], R243 ;  /* 0x000000f3f8004986 */ /* 0x0003e2000c101904 */
[----:B------:R-:W-:Y:S02]  /*83fb0*/  ISETP.LT.AND P6, PT, R251, c[0x0][0x178], !P1 ;  /* 0x00005e00fb007a0c */ /* 0x000fe40004fc1270 */
[----:B------:R-:W-:Y:S01]  /*83fc0*/  ISETP.LT.AND P1, PT, R250, c[0x0][0x178], !P1 ;  /* 0x00005e00fa007a0c */ /* 0x000fe20004f21270 */
[----:B-1----:R-:W2:Y:S04]  /*83fd0*/  LDL.LU R248, [R1+0x2a0] ;  /* 0x0002a00001f87983 */ /* 0x002ea80000300800 */
[----:B------:R-:W2:Y:S01]  /*83fe0*/  LDL.LU R249, [R1+0x2d0] ;  /* 0x0002d00001f97983 */ /* 0x000ea20000300800 */
[----:B------:R-:W-:-:S05]  /*83ff0*/  IADD3 R0, R3, c[0x0][0x198], RZ ;  /* 0x0000660003007a10 */ /* 0x000fca0007ffe0ff */
[----:B------:R-:W-:-:S04]  /*84000*/  IMAD.WIDE R178, R0, 0x4, R220 ;  /* 0x0000000400b27825 */ /* 0x000fc800078e02dc */
[----:B------:R-:W-:Y:S01]  /*84010*/  IMAD.WIDE R222, R0, 0x4, R176 ;  /* 0x0000000400de7825 */ /* 0x000fe200078e02b0 */
[----:B---3--:R1:W-:Y:S04]  /*84020*/  @P6 STG.E [R178.64], R240 ;  /* 0x000000f0b2006986 */ /* 0x0083e8000c101904 */
[----:B------:R3:W-:Y:S01]  /*84030*/  @P1 STG.E [R222.64], R247 ;  /* 0x000000f7de001986 */ /* 0x0007e2000c101904 */
[----:B----4-:R-:W-:-:S03]  /*84040*/  ISETP.GE.AND P4, PT, R242, c[0x0][0x17c], PT ;  /* 0x00005f00f2007a0c */ /* 0x010fc60003f86270 */
[----:B------:R-:W4:Y:S04]  /*84050*/  LDL.LU R242, [R1+0x1ebc] ;  /* 0x001ebc0001f27983 */ /* 0x000f280000300800 */
[----:B------:R-:W4:Y:S04]  /*84060*/  LDL.LU R243, [R1+0x250] ;  /* 0x0002500001f37983 */ /* 0x000f280000300800 */
[----:B-1----:R-:W4:Y:S01]  /*84070*/  LDL.LU R240, [R1+0x2d4] ;  /* 0x0002d40001f07983 */ /* 0x002f220000300800 */
[----:B--2---:R-:W-:-:S03]  /*84080*/  ISETP.GE.AND P1, PT, R241, c[0x0][0x17c], PT ;  /* 0x00005f00f1007a0c */ /* 0x004fc60003f26270 */
[----:B------:R-:W2:Y:S01]  /*84090*/  LDL.LU R241, [R1+0x1ec4] ;  /* 0x001ec40001f17983 */ /* 0x000ea20000300800 */
[----:B------:R-:W-:Y:S02]  /*840a0*/  ISETP.LT.AND P5, PT, R251, c[0x0][0x178], !P3 ;  /* 0x00005e00fb007a0c */ /* 0x000fe40005fa1270 */
[----:B------:R-:W-:Y:S01]  /*840b0*/  ISETP.LT.AND P3, PT, R250, c[0x0][0x178], !P3 ;  /* 0x00005e00fa007a0c */ /* 0x000fe20005f61270 */
[----:B---3--:R-:W3:Y:S01]  /*840c0*/  LDL.LU R247, [R1+0x254] ;  /* 0x0002540001f77983 */ /* 0x008ee20000300800 */
[----:B------:R-:W-:-:S05]  /*840d0*/  IADD3 R0, R0, c[0x0][0x198], RZ ;  /* 0x0000660000007a10 */ /* 0x000fca0007ffe0ff */
[----:B------:R-:W-:-:S04]  /*840e0*/  IMAD.WIDE R178, R0, 0x4, R220 ;  /* 0x0000000400b27825 */ /* 0x000fc800078e02dc */
[--C-:B------:R-:W-:Y:S01]  /*840f0*/  IMAD.WIDE R222, R0, 0x4, R176.reuse ;  /* 0x0000000400de7825 */ /* 0x100fe200078e02b0 */
[----:B------:R-:W-:Y:S02]  /*84100*/  ISETP.LT.AND P6, PT, R251, c[0x0][0x178], !P0 ;  /* 0x00005e00fb007a0c */ /* 0x000fe400047c1270 */
[----:B------:R-:W-:Y:S02]  /*84110*/  ISETP.LT.AND P0, PT, R250, c[0x0][0x178], !P0 ;  /* 0x00005e00fa007a0c */ /* 0x000fe40004701270 */
[----:B------:R-:W-:Y:S01]  /*84120*/  IADD3 R3, R0, c[0x0][0x198], RZ ;  /* 0x0000660000037a10 */ /* 0x000fe20007ffe0ff */
[----:B------:R1:W-:Y:S04]  /*84130*/  @P5 STG.E [R178.64], R248 ;  /* 0x000000f8b2005986 */ /* 0x0003e8000c101904 */
[----:B------:R1:W-:Y:S02]  /*84140*/  @P3 STG.E [R222.64], R246 ;  /* 0x000000f6de003986 */ /* 0x0003e4000c101904 */
[----:B-1----:R-:W-:-:S04]  /*84150*/  IMAD.WIDE R178, R3, 0x4, R176 ;  /* 0x0000000403b27825 */ /* 0x002fc800078e02b0 */
[----:B------:R-:W-:-:S05]  /*84160*/  IMAD.WIDE R222, R3, 0x4, R220 ;  /* 0x0000000403de7825 */ /* 0x000fca00078e02dc */
        /* <DEDUP_REMOVED lines=8> */
[----:B------:R-:W-:Y:S01]  /*841f0*/  ISETP.LT.AND P2, PT, R250, c[0x0][0x178], !P2 ;  /* 0x00005e00fa007a0c */ /* 0x000fe20005741270 */
[----:B-1----:R-:W2:Y:S01]  /*84200*/  LDL.LU R245, [R1+0x314] ;  /* 0x0003140001f57983 */ /* 0x002ea20000300800 */
[----:B------:R-:W-:-:S03]  /*84210*/  IADD3 R0, R3, c[0x0][0x198], RZ ;  /* 0x0000660003007a10 */ /* 0x000fc60007ffe0ff */
[----:B------:R-:W2:Y:S02]  /*84220*/  LDL.LU R244, [R1+0x284] ;  /* 0x0002840001f47983 */ /* 0x000ea40000300800 */
[C---:B------:R-:W-:Y:S01]  /*84230*/  IMAD.WIDE R222, R0.reuse, 0x4, R220 ;  /* 0x0000000400de7825 */ /* 0x040fe200078e02dc */
[----:B------:R-:W-:-:S03]  /*84240*/  IADD3 R3, R0, c[0x0][0x198], RZ ;  /* 0x0000660000037a10 */ /* 0x000fc60007ffe0ff */
[----:B------:R-:W-:Y:S01]  /*84250*/  IMAD.WIDE R178, R0, 0x4, R176 ;  /* 0x0000000400b27825 */ /* 0x000fe200078e02b0 */
[----:B------:R1:W-:Y:S01]  /*84260*/  @P5 STG.E [R222.64], R249 ;  /* 0x000000f9de005986 */ /* 0x0003e2000c101904 */
[----:B------:R-:W-:-:S03]  /*84270*/  IADD3 R0, R3, c[0x0][0x198], RZ ;  /* 0x0000660003007a10 */ /* 0x000fc60007ffe0ff */
[----:B------:R3:W-:Y:S01]  /*84280*/  @P2 STG.E [R178.64], R243 ;  /* 0x000000f3b2002986 */ /* 0x0007e2000c101904 */
[----:B------:R-:W-:Y:S02]  /*84290*/  ISETP.LT.AND P6, PT, R251, c[0x0][0x178], !P4 ;  /* 0x00005e00fb007a0c */ /* 0x000fe400067c1270 */
[----:B------:R-:W-:Y:S01]  /*842a0*/  ISETP.LT.AND P4, PT, R250, c[0x0][0x178], !P4 ;  /* 0x00005e00fa007a0c */ /* 0x000fe20006781270 */
[----:B-1----:R-:W-:-:S04]  /*842b0*/  IMAD.WIDE R248, R3, 0x4, R176 ;  /* 0x0000000403f87825 */ /* 0x002fc800078e02b0 */
[----:B---3--:R-:W-:-:S06]  /*842c0*/  IMAD.WIDE R178, R3, 0x4, R220 ;  /* 0x0000000403b27825 */ /* 0x008fcc00078e02dc */
[----:B------:R-:W-:Y:S04]  /*842d0*/  @P6 STG.E [R178.64], R240 ;  /* 0x000000f0b2006986 */ /* 0x000fe8000c101904 */
[----:B------:R1:W-:Y:S01]  /*842e0*/  @P4 STG.E [R248.64], R247 ;  /* 0x000000f7f8004986 */ /* 0x0003e2000c101904 */
[----:B----4-:R-:W-:-:S03]  /*842f0*/  ISETP.GE.AND P2, PT, R242, c[0x0][0x17c], PT ;  /* 0x00005f00f2007a0c */ /* 0x010fc60003f46270 */
[----:B------:R-:W3:Y:S04]  /*84300*/  LDL.LU R242, [R1+0x1ed0] ;  /* 0x001ed00001f27983 */ /* 0x000ee80000300800 */
[----:B------:R-:W2:Y:S04]  /*84310*/  LDL.LU R243, [R1+0x2c0] ;  /* 0x0002c00001f37983 */ /* 0x000ea80000300800 */
[----:B------:R-:W3:Y:S04]  /*84320*/  LDL.LU R3, [R1+0x310] ;  /* 0x0003100001037983 */ /* 0x000ee80000300800 */
[----:B-1----:R-:W2:Y:S04]  /*84330*/  LDL.LU R248, [R1+0x340] ;  /* 0x0003400001f87983 */ /* 0x002ea80000300800 */
[----:B------:R-:W2:Y:S02]  /*84340*/  LDL.LU R240, [R1+0x344] ;  /* 0x0003440001f07983 */ /* 0x000ea40000300800 */
[----:B--2---:R-:W-:-:S02]  /*84350*/  ISETP.GE.AND P4, PT, R241, c[0x0][0x17c], PT ;  /* 0x00005f00f1007a0c */ /* 0x004fc40003f86270 */
[----:B------:R-:W2:Y:S01]  /*84360*/  LDL.LU R241, [R1+0x1ed8] ;  /* 0x001ed80001f17983 */ /* 0x000ea20000300800 */
[C---:B------:R-:W-:Y:S02]  /*84370*/  ISETP.LT.AND P5, PT, R251.reuse, c[0x0][0x178], !P1 ;  /* 0x00005e00fb007a0c */ /* 0x040fe40004fa1270 */
[----:B------:R-:W-:Y:S01]  /*84380*/  ISETP.LT.AND P1, PT, R250, c[0x0][0x178], !P1 ;  /* 0x00005e00fa007a0c */ /* 0x000fe20004f21270 */
[C---:B------:R-:W-:Y:S01]  /*84390*/  IMAD.WIDE R178, R0.reuse, 0x4, R220 ;  /* 0x0000000400b27825 */ /* 0x040fe200078e02dc */
[----:B------:R-:W2:Y:S03]  /*843a0*/  LDL.LU R247, [R1+0x2c4] ;  /* 0x0002c40001f77983 */ /* 0x000ea60000300800 */
[----:B------:R-:W-:Y:S01]  /*843b0*/  IMAD.WIDE R222, R0, 0x4, R176 ;  /* 0x0000000400de7825 */ /* 0x000fe200078e02b0 */
[----:B------:R-:W2:Y:S01]  /*843c0*/  LDL.LU R249, [R1+0x390] ;  /* 0x0003900001f97983 */ /* 0x000ea20000300800 */
[----:B------:R-:W-:-:S02]  /*843d0*/  ISETP.LT.AND P6, PT, R251, c[0x0][0x178], !P3 ;  /* 0x00005e00fb007a0c */ /* 0x000fc40005fc1270 */
[----:B------:R-:W-:Y:S02]  /*843e0*/  ISETP.LT.AND P3, PT, R250, c[0x0][0x178], !P3 ;  /* 0x00005e00fa007a0c */ /* 0x000fe40005f61270 */
[----:B------:R-:W-:Y:S01]  /*843f0*/  IADD3 R0, R0, c[0x0][0x198], RZ ;  /* 0x0000660000007a10 */ /* 0x000fe20007ffe0ff */
[----:B---3--:R1:W-:Y:S04]  /*84400*/  @P5 STG.E [R178.64], R3 ;  /* 0x00000003b2005986 */ /* 0x0083e8000c101904 */
[----:B------:R3:W-:Y:S01]  /*84410*/  @P1 STG.E [R222.64], R246 ;  /* 0x000000f6de001986 */ /* 0x0007e2000c101904 */
[----:B------:R-:W-:-:S03]  /*84420*/  ISETP.GE.AND P1, PT, R242, c[0x0][0x17c], PT ;  /* 0x00005f00f2007a0c */ /* 0x000fc60003f26270 */
[----:B------:R-:W4:Y:S01]  /*84430*/  LDL.LU R242, [R1+0x1edc] ;  /* 0x001edc0001f27983 */ /* 0x000f220000300800 */
[----:B-1----:R-:W-:-:S04]  /*84440*/  IMAD.WIDE R178, R0, 0x4, R220 ;  /* 0x0000000400b27825 */ /* 0x002fc800078e02dc */
[----:B---3--:R-:W-:Y:S01]  /*84450*/  IMAD.WIDE R222, R0, 0x4, R176 ;  /* 0x0000000400de7825 */ /* 0x008fe200078e02b0 */
[----:B------:R1:W-:Y:S04]  /*84460*/  @P6 STG.E [R178.64], R245 ;  /* 0x000000f5b2006986 */ /* 0x0003e8000c101904 */
[----:B------:R3:W-:Y:S01]  /*84470*/  @P3 STG.E [R222.64], R244 ;  /* 0x000000f4de003986 */ /* 0x0007e2000c101904 */
[----:B--2---:R-:W-:-:S03]  /*84480*/  ISETP.GE.AND P3, PT, R241, c[0x0][0x17c], PT ;  /* 0x00005f00f1007a0c */ /* 0x004fc60003f66270 */
[----:B------:R-:W2:Y:S04]  /*84490*/  LDL.LU R246, [R1+0x2f0] ;  /* 0x0002f00001f67983 */ /* 0x000ea80000300800 */
[----:B------:R-:W2:Y:S01]  /*844a0*/  LDL.LU R241, [R1+0x1ee0] ;  /* 0x001ee00001f17983 */ /* 0x000ea20000300800 */
[----:B------:R-:W-:Y:S02]  /*844b0*/  ISETP.LT.AND P5, PT, R251, c[0x0][0x178], !P0 ;  /* 0x00005e00fb007a0c */ /* 0x000fe400047a1270 */
[----:B------:R-:W-:Y:S01]  /*844c0*/  ISETP.LT.AND P0, PT, R250, c[0x0][0x178], !P0 ;  /* 0x00005e00fa007a0c */ /* 0x000fe20004701270 */
[----:B-1----:R-:W2:Y:S01]  /*844d0*/  LDL.LU R245, [R1+0x394] ;  /* 0x0003940001f57983 */ /* 0x002ea20000300800 */
[----:B------:R-:W-:-:S03]  /*844e0*/  IADD3 R3, R0, c[0x0][0x198], RZ ;  /* 0x0000660000037a10 */ /* 0x000fc60007ffe0ff */
[----:B---3--:R-:W3:Y:S02]  /*844f0*/  LDL.LU R244, [R1+0x2f4] ;  /* 0x0002f40001f47983 */ /* 0x008ee40000300800 */
[----:B------:R-:W-:-:S04]  /*84500*/  IMAD.WIDE R222, R3, 0x4, R220 ;  /* 0x0000000403de7825 */ /* 0x000fc800078e02dc */
[----:B------:R-:W-:Y:S01]  /*84510*/  IMAD.WIDE R178, R3, 0x4, R176 ;  /* 0x0000000403b27825 */ /* 0x000fe200078e02b0 */
[----:B------:R1:W-:Y:S01]  /*84520*/  @P5 STG.E [R222.64], R248 ;  /* 0x000000f8de005986 */ /* 0x0003e2000c101904 */
[----:B------:R-:W-:-:S03]  /*84530*/  ISETP.LT.AND P6, PT, R251, c[0x0][0x178], !P2 ;  /* 0x00005e00fb007a0c */ /* 0x000fc600057c1270 */
[----:B------:R1:W-:Y:S01]  /*84540*/  @P0 STG.E [R178.64], R243 ;  /* 0x000000f3b2000986 */ /* 0x0003e2000c101904 */
[----:B------:R-:W-:Y:S02]  /*84550*/  ISETP.LT.AND P2, PT, R250, c[0x0][0x178], !P2 ;  /* 0x00005e00fa007a0c */ /* 0x000fe40005741270 */
[----:B------:R-:W-:-:S05]  /*84560*/  IADD3 R0, R3, c[0x0][0x198], RZ ;  /* 0x0000660003007a10 */ /* 0x000fca0007ffe0ff */
[----:B-1----:R-:W-:-:S04]  /*84570*/  IMAD.WIDE R222, R0, 0x4, R220 ;  /* 0x0000000400de7825 */ /* 0x002fc800078e02dc */
[----:B------:R-:W-:Y:S01]  /*84580*/  IMAD.WIDE R178, R0, 0x4, R176 ;  /* 0x0000000400b27825 */ /* 0x000fe200078e02b0 */
[----:B------:R1:W-:Y:S04]  /*84590*/  @P6 STG.E [R222.64], R240 ;  /* 0x000000f0de006986 */ /* 0x0003e8000c101904 */
[----:B------:R1:W-:Y:S01]  /*845a0*/  @P2 STG.E [R178.64], R247 ;  /* 0x000000f7b2002986 */ /* 0x0003e2000c101904 */
[----:B----4-:R-:W-:-:S03]  /*845b0*/  ISETP.GE.AND P0, PT, R242, c[0x0][0x17c], PT ;  /* 0x00005f00f2007a0c */ /* 0x010fc60003f06270 */
[----:B------:R-:W4:Y:S04]  /*845c0*/  LDL.LU R242, [R1+0x1eec] ;  /* 0x001eec0001f27983 */ /* 0x000f280000300800 */
[----:B-1----:R-:W4:Y:S01]  /*845d0*/  LDL.LU R240, [R1+0x3a0] ;  /* 0x0003a00001f07983 */ /* 0x002f220000300800 */
[----:B--2---:R-:W-:-:S03]  /*845e0*/  ISETP.GE.AND P2, PT, R241, c[0x0][0x17c], PT ;  /* 0x00005f00f1007a0c */ /* 0x004fc60003f46270 */
[----:B------:R-:W2:Y:S01]  /*845f0*/  LDL.LU R241, [R1+0x1ef8] ;  /* 0x001ef80001f17983 */ /* 0x000ea20000300800 */
[C---:B------:R-:W-:Y:S02]  /*84600*/  ISETP.LT.AND P5, PT, R251.reuse, c[0x0][0x178], !P4 ;  /* 0x00005e00fb007a0c */ /* 0x040fe400067a1270 */
[----:B------:R-:W-:Y:S01]  /*84610*/  IADD3 R3, R0, c[0x0][0x198], RZ ;  /* 0x0000660000037a10 */ /* 0x000fe20007ffe0ff */
[----:B------:R-:W2:Y:S01]  /*84620*/  LDL.LU R247, [R1+0x324] ;  /* 0x0003240001f77983 */ /* 0x000ea20000300800 */
[C---:B------:R-:W-:Y:S02]  /*84630*/  ISETP.LT.AND P4, PT, R250.reuse, c[0x0][0x178], !P4 ;  /* 0x00005e00fa007a0c */ /* 0x040fe40006781270 */
[----:B------:R-:W-:Y:S01]  /*84640*/  ISETP.LT.AND P6, PT, R251, c[0x0][0x178], !P1 ;  /* 0x00005e00fb007a0c */ /* 0x000fe20004fc1270 */
[C---:B------:R-:W-:Y:S01]  /*84650*/  IMAD.WIDE R178, R3.reuse, 0x4, R220 ;  /* 0x0000000403b27825 */ /* 0x040fe200078e02dc */
[----:B------:R-:W-:Y:S01]  /*84660*/  ISETP.LT.AND P1, PT, R250, c[0x0][0x178], !P1 ;  /* 0x00005e00fa007a0c */ /* 0x000fe20004f21270 */
[----:B------:R-:W2:Y:S01]  /*84670*/  LDL.LU R243, [R1+0x410] ;  /* 0x0004100001f37983 */ /* 0x000ea20000300800 */
[----:B------:R-:W-:-:S03]  /*84680*/  IADD3 R0, R3, c[0x0][0x198], RZ ;  /* 0x0000660003007a10 */ /* 0x000fc60007ffe0ff */
[----:B------:R1:W-:Y:S02]  /*84690*/  @P5 STG.E [R178.64], R249 ;  /* 0x000000f9b2005986 */ /* 0x0003e4000c101904 */
[----:B------:R-:W-:-:S04]  /*846a0*/  IMAD.WIDE R222, R0, 0x4, R176 ;  /* 0x0000000400de7825 */ /* 0x000fc800078e02b0 */
[----:B-1----:R-:W-:-:S04]  /*846b0*/  IMAD.WIDE R248, R3, 0x4, R176 ;  /* 0x0000000403f87825 */ /* 0x002fc800078e02b0 */
[C---:B------:R-:W-:Y:S01]  /*846c0*/  IMAD.WIDE R178, R0.reuse, 0x4, R220 ;  /* 0x0000000400b27825 */ /* 0x040fe200078e02dc */
[----:B------:R-:W-:Y:S01]  /*846d0*/  IADD3 R0, R0, c[0x0][0x198], RZ ;  /* 0x0000660000007a10 */ /* 0x000fe20007ffe0ff */
[----:B------:R1:W-:Y:S04]  /*846e0*/  @P4 STG.E [R248.64], R246 ;  /* 0x000000f6f8004986 */ /* 0x0003e8000c101904 */
[----:B------:R1:W-:Y:S01]  /*846f0*/  @P6 STG.E [R178.64], R245 ;  /* 0x000000f5b2006986 */ /* 0x0003e2000c101904 */
[----:B------:R-:W-:-:S03]  /*84700*/  IADD3 R3, R0, c[0x0][0x198], RZ ;  /* 0x0000660000037a10 */ /* 0x000fc60007ffe0ff */
[----:B---3--:R3:W-:Y:S04]  /*84710*/  @P1 STG.E [R222.64], R244 ;  /* 0x000000f4de001986 */ /* 0x0087e8000c101904 */
[----:B-1----:R-:W2:Y:S01]  /*84720*/  LDL.LU R249, [R1+0x3a4] ;  /* 0x0003a40001f97983 */ /* 0x002ea20000300800 */
[----:B------:R-:W-:-:S04]  /*84730*/  IMAD.WIDE R178, R0, 0x4, R220 ;  /* 0x0000000400b27825 */ /* 0x000fc800078e02dc */
[----:B---3--:R-:W-:Y:S01]  /*84740*/  IMAD.WIDE R222, R0, 0x4, R176 ;  /* 0x0000000400de7825 */ /* 0x008fe200078e02b0 */
[----:B----4-:R-:W-:Y:S02]  /*84750*/  ISETP.GE.AND P4, PT, R242, c[0x0][0x17c], PT ;  /* 0x00005f00f2007a0c */ /* 0x010fe40003f86270 */
[----:B------:R-:W3:Y:S04]  /*84760*/  LDL.LU R242, [R1+0x380] ;  /* 0x0003800001f27983 */ /* 0x000ee80000300800 */
[----:B------:R-:W4:Y:S04]  /*84770*/  LDL.LU R248, [R1+0x1efc] ;  /* 0x001efc0001f87983 */ /* 0x000f280000300800 */
[----:B------:R-:W3:Y:S04]  /*84780*/  LDL.LU R246, [R1+0x414] ;  /* 0x0004140001f67983 */ /* 0x000ee80000300800 */
[----:B------:R-:W3:Y:S04]  /*84790*/  LDL.LU R0, [R1+0x320] ;  /* 0x0003200001007983 */ /* 0x000ee80000300800 */
[----:B------:R-:W4:Y:S01]  /*847a0*/  LDL.LU R245, [R1+0x1f04] ;  /* 0x001f040001f57983 */ /* 0x000f220000300800 */
[----:B--2---:R-:W-:-:S03]  /*847b0*/  ISETP.GE.AND P1, PT, R241, c[0x0][0x17c], PT ;  /* 0x00005f00f1007a0c */ /* 0x004fc60003f26270 */
[----:B------:R-:W2:Y:S01]  /*847c0*/  LDL.LU R241, [R1+0x1f08] ;  /* 0x001f080001f17983 */ /* 0x000ea20000300800 */
[C---:B------:R-:W-:Y:S02]  /*847d0*/  ISETP.LT.AND P5, PT, R251.reuse, c[0x0][0x178], !P3 ;  /* 0x00005e00fb007a0c */ /* 0x040fe40005fa1270 */
[C---:B------:R-:W-:Y:S01]  /*847e0*/  ISETP.LT.AND P3, PT, R250.reuse, c[0x0][0x178], !P3 ;  /* 0x00005e00fa007a0c */ /* 0x040fe20005f61270 */
[----:B------:R-:W2:Y:S01]  /*847f0*/  LDL.LU R244, [R1+0x384] ;  /* 0x0003840001f47983 */ /* 0x000ea20000300800 */
[----:B------:R-:W-:Y:S02]  /*84800*/  ISETP.LT.AND P6, PT, R251, c[0x0][0x178], !P0 ;  /* 0x00005e00fb007a0c */ /* 0x000fe400047c1270 */
[----:B------:R-:W-:-:S07]  /*84810*/  ISETP.LT.AND P0, PT, R250, c[0x0][0x178], !P0 ;  /* 0x00005e00fa007a0c */ /* 0x000fce0004701270 */
[----:B------:R1:W-:Y:S01]  /*84820*/  @P5 STG.E [R178.64], R240 ;  /* 0x000000f0b2005986 */ /* 0x0003e2000c101904 */
[----:B------:R-:W-:Y:S02]  /*84830*/  ISETP.LT.AND P5, PT, R251, c[0x0][0x178], !P2 ;  /* 0x00005e00fb007a0c */ /* 0x000fe400057a1270 */
[----:B------:R-:W-:Y:S01]  /*84840*/  ISETP.LT.AND P2, PT, R250, c[0x0][0x178], !P2 ;  /* 0x00005e00fa007a0c */ /* 0x000fe20005741270 */
[C---:B-1----:R-:W-:Y:S01]  /*84850*/  IMAD.WIDE R178, R3.reuse, 0x4, R176 ;  /* 0x0000000403b27825 */ /* 0x042fe200078e02b0 */
[----:B------:R-:W2:Y:S04]  /*84860*/  LDL.LU R240, [R1+0x2190] ;  /* 0x0021900001f07983 */ /* 0x000ea80000300800 */
[----:B---3--:R1:W-:Y:S02]  /*84870*/  @P3 STG.E [R222.64], R0 ;  /* 0x00000000de003986 */ /* 0x0083e4000c101904 */
[C---:B-1----:R-:W-:Y:S01]  /*84880*/  IMAD.WIDE R222, R3.reuse, 0x4, R220 ;  /* 0x0000000403de7825 */ /* 0x042fe200078e02dc */
[----:B------:R-:W-:-:S04]  /*84890*/  IADD3 R0, R3, c[0x0][0x198], RZ ;  /* 0x0000660003007a10 */ /* 0x000fc80007ffe0ff */
[----:B------:R1:W-:Y:S04]  /*848a0*/  @P6 STG.E [R222.64], R249 ;  /* 0x000000f9de006986 */ /* 0x0003e8000c101904 */
[----:B------:R3:W-:Y:S01]  /*848b0*/  @P0 STG.E [R178.64], R247 ;  /* 0x000000f7b2000986 */ /* 0x0007e2000c101904 */
[----:B----4-:R-:W-:Y:S01]  /*848c0*/  ISETP.GE.AND P0, PT, R245, c[0x0][0x17c], PT ;  /* 0x00005f00f5007a0c */ /* 0x010fe20003f06270 */
[----:B-1----:R-:W-:-:S04]  /*848d0*/  IMAD.WIDE R222, R0, 0x4, R220 ;  /* 0x0000000400de7825 */ /* 0x002fc800078e02dc */
[----:B---3--:R-:W-:Y:S01]  /*848e0*/  IMAD.WIDE R178, R0, 0x4, R176 ;  /* 0x0000000400b27825 */ /* 0x008fe200078e02b0 */
[----:B------:R-:W-:Y:S04]  /*848f0*/  @P5 STG.E [R222.64], R243 ;  /* 0x000000f3de005986 */ /* 0x000fe8000c101904 */
[----:B------:R-:W3:Y:S04]  /*84900*/  LDL.LU R247, [R1+0x27c] ;  /* 0x00027c0001f77983 */ /* 0x000ee80000300800 */
[----:B------:R1:W-:Y:S01]  /*84910*/  @P2 STG.E [R178.64], R242 ;  /* 0x000000f2b2002986 */ /* 0x0003e2000c101904 */
[----:B--2---:R-:W-:-:S03]  /*84920*/  ISETP.GE.AND P2, PT, R241, c[0x0][0x17c], PT ;  /* 0x00005f00f1007a0c */ /* 0x004fc60003f46270 */
[----:B------:R-:W2:Y:S04]  /*84930*/  LDL.LU R245, [R1+0x23c] ;  /* 0x00023c0001f57983 */ /* 0x000ea80000300800 */
[----:B------:R-:W4:Y:S01]  /*84940*/  LDL.LU R241, [R1+0x1f18] ;  /* 0x001f180001f17983 */ /* 0x000f220000300800 */
[----:B------:R-:W-:Y:S02]  /*84950*/  ISETP.LT.AND P6, PT, R251, c[0x0][0x178], !P4 ;  /* 0x00005e00fb007a0c */ /* 0x000fe400067c1270 */
[----:B------:R-:W-:Y:S01]  /*84960*/  ISETP.LT.AND P4, PT, R250, c[0x0][0x178], !P4 ;  /* 0x00005e00fa007a0c */ /* 0x000fe20006781270 */
[----:B-1----:R-:W2:Y:S01]  /*84970*/  LDL.LU R242, [R1+0x1f1c] ;  /* 0x001f1c0001f27983 */ /* 0x002ea20000300800 */
[----:B------:R-:W-:Y:S02]  /*84980*/  IADD3 R3, R0, c[0x0][0x198], RZ ;  /* 0x0000660000037a10 */ /* 0x000fe40007ffe0ff */
[----:B------:R-:W-:Y:S01]  /*84990*/  ISETP.GE.AND P3, PT, R248, c[0x0][0x17c], PT ;  /* 0x00005f00f8007a0c */ /* 0x000fe20003f66270 */
[----:B------:R-:W2:Y:S02]  /*849a0*/  LDL.LU R243, [R1+0x248] ;  /* 0x0002480001f37983 */ /* 0x000ea40000300800 */
[----:B------:R-:W-:-:S04]  /*849b0*/  IMAD.WIDE R178, R3, 0x4, R220 ;  /* 0x0000000403b27825 */ /* 0x000fc800078e02dc */
[C---:B------:R-:W-:Y:S01]  /*849c0*/  IMAD.WIDE R248, R3.reuse, 0x4, R176 ;  /* 0x0000000403f87825 */ /* 0x040fe200078e02b0 */
[----:B------:R-:W-:Y:S01]  /*849d0*/  IADD3 R0, R3, c[0x0][0x198], RZ ;  /* 0x0000660003007a10 */ /* 0x000fe20007ffe0ff */
[----:B------:R-:W-:Y:S04]  /*849e0*/  @P6 STG.E [R178.64], R246 ;  /* 0x000000f6b2006986 */ /* 0x000fe8000c101904 */
[----:B------:R-:W2:Y:S04]  /*849f0*/  LDL.LU R3, [R1+0x238] ;  /* 0x0002380001037983 */ /* 0x000ea80000300800 */
[----:B------:R1:W-:Y:S04]  /*84a00*/  @P4 STG.E [R248.64], R244 ;  /* 0x000000f4f8004986 */ /* 0x0003e8000c101904 */
[----:B-1----:R-:W2:Y:S04]  /*84a10*/  LDL.LU R249, [R1+0x278] ;  /* 0x0002780001f97983 */ /* 0x002ea80000300800 */
[----:B------:R-:W3:Y:S04]  /*84a20*/  LDL.LU R248, [R1+0x2a8] ;  /* 0x0002a80001f87983 */ /* 0x000ee80000300800 */
[----:B------:R-:W3:Y:S04]  /*84a30*/  LDL.LU R246, [R1+0x2ac] ;  /* 0x0002ac0001f67983 */ /* 0x000ee80000300800 */
[----:B------:R-:W3:Y:S01]  /*84a40*/  LDL.LU R244, [R1+0x24c] ;  /* 0x00024c0001f47983 */ /* 0x000ee20000300800 */
[----:B----4-:R-:W-:-:S03]  /*84a50*/  ISETP.GE.AND P4, PT, R241, c[0x0][0x17c], PT ;  /* 0x00005f00f1007a0c */ /* 0x010fc60003f86270 */
[----:B------:R-:W4:Y:S01]  /*84a60*/  LDL.LU R241, [R1+0x1f20] ;  /* 0x001f200001f17983 */ /* 0x000f220000300800 */
[C---:B------:R-:W-:Y:S02]  /*84a70*/  ISETP.LT.AND P5, PT, R251.reuse, c[0x0][0x178], !P1 ;  /* 0x00005e00fb007a0c */ /* 0x040fe40004fa1270 */
[----:B------:R-:W-:Y:S02]  /*84a80*/  ISETP.LT.AND P1, PT, R250, c[0x0][0x178], !P1 ;  /* 0x00005e00fa007a0c */ /* 0x000fe40004f21270 */
[----:B------:R-:W-:Y:S01]  /*84a90*/  ISETP.LT.AND P6, PT, R251, c[0x0][0x178], !P3 ;  /* 0x00005e00fb007a0c */ /* 0x000fe20005fc1270 */
[----:B------:R-:W-:Y:S01]  /*84aa0*/  IMAD.WIDE R178, R0, 0x4, R220 ;  /* 0x0000000400b27825 */ /* 0x000fe200078e02dc */
[----:B------:R-:W-:-:S03]  /*84ab0*/  ISETP.LT.AND P3, PT, R250, c[0x0][0x178], !P3 ;  /* 0x00005e00fa007a0c */ /* 0x000fc60005f61270 */
[C---:B------:R-:W-:Y:S01]  /*84ac0*/  IMAD.WIDE R222, R0.reuse, 0x4, R176 ;  /* 0x0000000400de7825 */ /* 0x040fe200078e02b0 */
[----:B------:R-:W-:-:S03]  /*84ad0*/  IADD3 R0, R0, c[0x0][0x198], RZ ;  /* 0x0000660000007a10 */ /* 0x000fc60007ffe0ff */
[----:B--2---:R1:W-:Y:S04]  /*84ae0*/  @P5 STG.E [R178.64], R249 ;  /* 0x000000f9b2005986 */ /* 0x0043e8000c101904 */
[----:B------:R2:W-:Y:S01]  /*84af0*/  @P1 STG.E [R222.64], R3 ;  /* 0x00000003de001986 */ /* 0x0005e2000c101904 */
[----:B------:R-:W-:Y:S01]  /*84b00*/  ISETP.GE.AND P1, PT, R242, c[0x0][0x17c], PT ;  /* 0x00005f00f2007a0c */ /* 0x000fe20003f26270 */
[C---:B-1----:R-:W-:Y:S02]  /*84b10*/  IMAD.WIDE R178, R0.reuse, 0x4, R220 ;  /* 0x0000000400b27825 */ /* 0x042fe400078e02dc */
[----:B------:R-:W4:Y:S02]  /*84b20*/  LDL.LU R249, [R1+0x2d8] ;  /* 0x0002d80001f97983 */ /* 0x000f240000300800 */
[----:B--2---:R-:W-:-:S02]  /*84b30*/  IMAD.WIDE R222, R0, 0x4, R176 ;  /* 0x0000000400de7825 */ /* 0x004fc400078e02b0 */
[----:B---3--:R1:W-:Y:S04]  /*84b40*/  @P6 STG.E [R178.64], R247 ;  /* 0x000000f7b2006986 */ /* 0x0083e8000c101904 */
[----:B------:R-:W2:Y:S04]  /*84b50*/  LDL.LU R242, [R1+0x1f2c] ;  /* 0x001f2c0001f27983 */ /* 0x000ea80000300800 */
[----:B------:R3:W-:Y:S04]  /*84b60*/  @P3 STG.E [R222.64], R245 ;  /* 0x000000f5de003986 */ /* 0x0007e8000c101904 */
[----:B-1----:R-:W2:Y:S01]  /*84b70*/  LDL.LU R247, [R1+0x2dc] ;  /* 0x0002dc0001f77983 */ /* 0x002ea20000300800 */
[----:B----4-:R-:W-:-:S03]  /*84b80*/  ISETP.GE.AND P3, PT, R241, c[0x0][0x17c], PT ;  /* 0x00005f00f1007a0c */ /* 0x010fc60003f66270 */
[----:B------:R-:W4:Y:S01]  /*84b90*/  LDL.LU R241, [R1+0x1f30] ;  /* 0x001f300001f17983 */ /* 0x000f220000300800 */
[C---:B------:R-:W-:Y:S02]  /*84ba0*/  ISETP.LT.AND P5, PT, R251.reuse, c[0x0][0x178], !P0 ;  /* 0x00005e00fb007a0c */ /* 0x040fe400047a1270 */
[----:B------:R-:W-:Y:S01]  /*84bb0*/  ISETP.LT.AND P0, PT, R250, c[0x0][0x178], !P0 ;  /* 0x00005e00fa007a0c */ /* 0x000fe20004701270 */
[----:B---3--:R-:W3:Y:S01]  /*84bc0*/  LDL.LU R245, [R1+0x25c] ;  /* 0x00025c0001f57983 */ /* 0x008ee20000300800 */
[----:B------:R-:W-:Y:S02]  /*84bd0*/  IADD3 R3, R0, c[0x0][0x198], RZ ;  /* 0x0000660000037a10 */ /* 0x000fe40007ffe0ff */
[----:B------:R-:W-:Y:S02]  /*84be0*/  ISETP.LT.AND P6, PT, R251, c[0x0][0x178], !P2 ;  /* 0x00005e00fb007a0c */ /* 0x000fe400057c1270 */
[----:B------:R-:W-:Y:S01]  /*84bf0*/  ISETP.LT.AND P2, PT, R250, c[0x0][0x178], !P2 ;  /* 0x00005e00fa007a0c */ /* 0x000fe20005741270 */
[C---:B------:R-:W-:Y:S01]  /*84c00*/  IMAD.WIDE R222, R3.reuse, 0x4, R220 ;  /* 0x0000000403de7825 */ /* 0x040fe200078e02dc */
[----:B------:R-:W-:-:S03]  /*84c10*/  IADD3 R0, R3, c[0x0][0x198], RZ ;  /* 0x0000660003007a10 */ /* 0x000fc60007ffe0ff */
[----:B------:R-:W-:Y:S01]  /*84c20*/  IMAD.WIDE R178, R3, 0x4, R176 ;  /* 0x0000000403b27825 */ /* 0x000fe200078e02b0 */
[----:B------:R1:W-:Y:S01]  /*84c30*/  @P5 STG.E [R222.64], R248 ;  /* 0x000000f8de005986 */ /* 0x0003e2000c101904 */
[----:B------:R-:W-:-:S03]  /*84c40*/  ISETP.LT.AND P5, PT, R251, c[0x0][0x178], !P4 ;  /* 0x00005e00fb007a0c */ /* 0x000fc600067a1270 */
[----:B------:R1:W-:Y:S01]  /*84c50*/  @P0 STG.E [R178.64], R243 ;  /* 0x000000f3b2000986 */ /* 0x0003e2000c101904 */
[C---:B------:R-:W-:Y:S01]  /*84c60*/  IADD3 R3, R0.reuse, c[0x0][0x198], RZ ;  /* 0x0000660000037a10 */ /* 0x040fe20007ffe0ff */
[----:B-1----:R-:W-:-:S04]  /*84c70*/  IMAD.WIDE R222, R0, 0x4, R220 ;  /* 0x0000000400de7825 */ /* 0x002fc800078e02dc */
[----:B------:R-:W-:Y:S01]  /*84c80*/  IMAD.WIDE R178, R0, 0x4, R176 ;  /* 0x0000000400b27825 */ /* 0x000fe200078e02b0 */
[----:B------:R-:W-:Y:S04]  /*84c90*/  @P6 STG.E [R222.64], R246 ;  /* 0x000000f6de006986 */ /* 0x000fe8000c101904 */
[----:B------:R1:W-:Y:S01]  /*84ca0*/  @P2 STG.E [R178.64], R244 ;  /* 0x000000f4b2002986 */ /* 0x0003e2000c101904 */
[C---:B------:R-:W-:Y:S01]  /*84cb0*/  IADD3 R0, R3.reuse, c[0x0][0x198], RZ ;  /* 0x0000660003007a10 */ /* 0x040fe20007ffe0ff */
[C---:B-1----:R-:W-:Y:S01]  /*84cc0*/  IMAD.WIDE R178, R3.reuse, 0x4, R220 ;  /* 0x0000000403b27825 */ /* 0x042fe200078e02dc */
[----:B--2---:R-:W-:Y:S02]  /*84cd0*/  ISETP.GE.AND P0, PT, R242, c[0x0][0x17c], PT ;  /* 0x00005f00f2007a0c */ /* 0x004fe40003f06270 */
[----:B------:R-:W2:Y:S04]  /*84ce0*/  LDL.LU R242, [R1+0x1f40] ;  /* 0x001f400001f27983 */ /* 0x000ea80000300800 */
[----:B------:R-:W2:Y:S04]  /*84cf0*/  LDL.LU R243, [R1+0x288] ;  /* 0x0002880001f37983 */ /* 0x000ea80000300800 */
[----:B------:R1:W-:Y:S02]  /*84d00*/  @P5 STG.E [R178.64], R249 ;  /* 0x000000f9b2005986 */ /* 0x0003e4000c101904 */
[----:B-1----:R-:W-:Y:S01]  /*84d10*/  IMAD.WIDE R248, R3, 0x4, R176 ;  /* 0x0000000403f87825 */ /* 0x002fe200078e02b0 */
[----:B----4-:R-:W-:-:S02]  /*84d20*/  ISETP.GE.AND P2, PT, R241, c[0x0][0x17c], PT ;  /* 0x00005f00f1007a0c */ /* 0x010fc40003f46270 */
[----:B------:R-:W2:Y:S04]  /*84d30*/  LDL.LU R241, [R1+0x1f44] ;  /* 0x001f440001f17983 */ /* 0x000ea80000300800 */
[----:B------:R-:W2:Y:S04]  /*84d40*/  LDL.LU R246, [R1+0x31c] ;  /* 0x00031c0001f67983 */ /* 0x000ea80000300800 */
[----:B------:R-:W2:Y:S04]  /*84d50*/  LDL.LU R244, [R1+0x28c] ;  /* 0x00028c0001f47983 */ /* 0x000ea80000300800 */
[----:B------:R-:W2:Y:S01]  /*84d60*/  LDL.LU R3, [R1+0x258] ;  /* 0x0002580001037983 */ /* 0x000ea20000300800 */
[----:B------:R-:W-:-:S02]  /*84d70*/  ISETP.LT.AND P4, PT, R250, c[0x0][0x178], !P4 ;  /* 0x00005e00fa007a0c */ /* 0x000fc40006781270 */
[----:B------:R-:W-:Y:S02]  /*84d80*/  ISETP.LT.AND P6, PT, R251, c[0x0][0x178], !P1 ;  /* 0x00005e00fb007a0c */ /* 0x000fe40004fc1270 */
[----:B------:R-:W-:Y:S01]  /*84d90*/  ISETP.LT.AND P1, PT, R250, c[0x0][0x178], !P1 ;  /* 0x00005e00fa007a0c */ /* 0x000fe20004f21270 */
[----:B------:R-:W-:-:S04]  /*84da0*/  IMAD.WIDE R178, R0, 0x4, R220 ;  /* 0x0000000400b27825 */ /* 0x000fc800078e02dc */
[C---:B------:R-:W-:Y:S01]  /*84db0*/  IMAD.WIDE R222, R0.reuse, 0x4, R176 ;  /* 0x0000000400de7825 */ /* 0x040fe200078e02b0 */
[----:B------:R-:W-:-:S03]  /*84dc0*/  IADD3 R0, R0, c[0x0][0x198], RZ ;  /* 0x0000660000007a10 */ /* 0x000fc60007ffe0ff */
[----:B--2---:R1:W-:Y:S01]  /*84dd0*/  @P4 STG.E [R248.64], R3 ;  /* 0x00000003f8004986 */ /* 0x0043e2000c101904 */
[----:B------:R-:W-:-:S03]  /*84de0*/  ISETP.GE.AND P4, PT, R242, c[0x0][0x17c], PT ;  /* 0x00005f00f2007a0c */ /* 0x000fc60003f86270 */
[----:B------:R2:W-:Y:S04]  /*84df0*/  @P6 STG.E [R178.64], R247 ;  /* 0x000000f7b2006986 */ /* 0x0005e8000c101904 */
[----:B---3--:R3:W-:Y:S04]  /*84e00*/  @P1 STG.E [R222.64], R245 ;  /* 0x000000f5de001986 */ /* 0x0087e8000c101904 */
[----:B-1----:R-:W4:Y:S01]  /*84e10*/  LDL.LU R248, [R1+0x348] ;  /* 0x0003480001f87983 */ /* 0x002f220000300800 */
[----:B------:R-:W-:-:S03]  /*84e20*/  IADD3 R3, R0, c[0x0][0x198], RZ ;  /* 0x0000660000037a10 */ /* 0x000fc60007ffe0ff */
[----:B------:R-:W4:Y:S01]  /*84e30*/  LDL.LU R242, [R1+0x1f48] ;  /* 0x001f480001f27983 */ /* 0x000f220000300800 */
[----:B--2---:R-:W-:-:S03]  /*84e40*/  IMAD.WIDE R178, R0, 0x4, R220 ;  /* 0x0000000400b27825 */ /* 0x004fc600078e02dc */
[----:B------:R-:W2:Y:S01]  /*84e50*/  LDL.LU R249, [R1+0x2c8] ;  /* 0x0002c80001f97983 */ /* 0x000ea20000300800 */
[----:B---3--:R-:W-:-:S03]  /*84e60*/  IMAD.WIDE R222, R0, 0x4, R176 ;  /* 0x0000000400de7825 */ /* 0x008fc600078e02b0 */
[----:B------:R-:W3:Y:S04]  /*84e70*/  LDL.LU R247, [R1+0x34c] ;  /* 0x00034c0001f77983 */ /* 0x000ee80000300800 */
[----:B------:R-:W2:Y:S01]  /*84e80*/  LDL.LU R0, [R1+0x318] ;  /* 0x0003180001007983 */ /* 0x000ea20000300800 */
[----:B------:R-:W-:Y:S02]  /*84e90*/  ISETP.LT.AND P5, PT, R251, c[0x0][0x178], !P3 ;  /* 0x00005e00fb007a0c */ /* 0x000fe40005fa1270 */
[----:B------:R-:W-:Y:S02]  /*84ea0*/  ISETP.LT.AND P3, PT, R250, c[0x0][0x178], !P3 ;  /* 0x00005e00fa007a0c */ /* 0x000fe40005f61270 */
[----:B------:R-:W-:Y:S02]  /*84eb0*/  ISETP.GE.AND P1, PT, R241, c[0x0][0x17c], PT ;  /* 0x00005f00f1007a0c */ /* 0x000fe40003f26270 */
[----:B------:R-:W3:Y:S04]  /*84ec0*/  LDL.LU R241, [R1+0x1f5c] ;  /* 0x001f5c0001f17983 */ /* 0x000ee80000300800 */
[----:B------:R-:W3:Y:S01]  /*84ed0*/  LDL.LU R245, [R1+0x2cc] ;  /* 0x0002cc0001f57983 */ /* 0x000ee20000300800 */
[----:B------:R-:W-:-:S02]  /*84ee0*/  ISETP.LT.AND P6, PT, R251, c[0x0][0x178], !P0 ;  /* 0x00005e00fb007a0c */ /* 0x000fc400047c1270 */
[----:B------:R-:W-:Y:S01]  /*84ef0*/  ISETP.LT.AND P0, PT, R250, c[0x0][0x178], !P0 ;  /* 0x00005e00fa007a0c */ /* 0x000fe20004701270 */
[----:B--2---:R1:W-:Y:S04]  /*84f00*/  @P5 STG.E [R178.64], R0 ;  /* 0x00000000b2005986 */ /* 0x0043e8000c101904 */
[----:B------:R2:W-:Y:S01]  /*84f10*/  @P3 STG.E [R222.64], R243 ;  /* 0x000000f3de003986 */ /* 0x0005e2000c101904 */
[----:B----4-:R-:W-:-:S03]  /*84f20*/  ISETP.GE.AND P3, PT, R242, c[0x0][0x17c], PT ;  /* 0x00005f00f2007a0c */ /* 0x010fc60003f66270 */
[----:B------:R-:W4:Y:S01]  /*84f30*/  LDL.LU R242, [R1+0x1f60] ;  /* 0x001f600001f27983 */ /* 0x000f220000300800 */
[----:B------:R-:W-:Y:S02]  /*84f40*/  ISETP.LT.AND P5, PT, R251, c[0x0][0x178], !P2 ;  /* 0x00005e00fb007a0c */ /* 0x000fe400057a1270 */
[----:B------:R-:W-:Y:S01]  /*84f50*/  ISETP.LT.AND P2, PT, R250, c[0x0][0x178], !P2 ;  /* 0x00005e00fa007a0c */ /* 0x000fe20005741270 */
[C---:B-1----:R-:W-:Y:S01]  /*84f60*/  IMAD.WIDE R178, R3.reuse, 0x4, R176 ;  /* 0x0000000403b27825 */ /* 0x042fe200078e02b0 */
[----:B------:R-:W-:-:S03]  /*84f70*/  IADD3 R0, R3, c[0x0][0x198], RZ ;  /* 0x0000660003007a10 */ /* 0x000fc60007ffe0ff */
[----:B--2---:R-:W-:Y:S01]  /*84f80*/  IMAD.WIDE R222, R3, 0x4, R220 ;  /* 0x0000000403de7825 */ /* 0x004fe200078e02dc */
[----:B------:R-:W-:Y:S01]  /*84f90*/  IADD3 R3, R0, c[0x0][0x198], RZ ;  /* 0x0000660000037a10 */ /* 0x000fe20007ffe0ff */
[----:B------:R-:W2:Y:S04]  /*84fa0*/  LDL.LU R243, [R1+0x2f8] ;  /* 0x0002f80001f37983 */ /* 0x000ea80000300800 */
[----:B------:R1:W-:Y:S04]  /*84fb0*/  @P6 STG.E [R222.64], R246 ;  /* 0x000000f6de006986 */ /* 0x0003e8000c101904 */
[----:B------:R1:W-:Y:S01]  /*84fc0*/  @P0 STG.E [R178.64], R244 ;  /* 0x000000f4b2000986 */ /* 0x0003e2000c101904 */
[----:B---3--:R-:W-:-:S03]  /*84fd0*/  ISETP.GE.AND P0, PT, R241, c[0x0][0x17c], PT ;  /* 0x00005f00f1007a0c */ /* 0x008fc60003f06270 */
[----:B------:R-:W3:Y:S01]  /*84fe0*/  LDL.LU R241, [R1+0x1f68] ;  /* 0x001f680001f17983 */ /* 0x000ee20000300800 */
[----:B-1----:R-:W-:-:S03]  /*84ff0*/  IMAD.WIDE R222, R0, 0x4, R220 ;  /* 0x0000000400de7825 */ /* 0x002fc600078e02dc */
[----:B------:R-:W2:Y:S01]  /*85000*/  LDL.LU R246, [R1+0x39c] ;  /* 0x00039c0001f67983 */ /* 0x000ea20000300800 */
[----:B------:R-:W-:-:S03]  /*85010*/  IMAD.WIDE R178, R0, 0x4, R176 ;  /* 0x0000000400b27825 */ /* 0x000fc600078e02b0 */
[----:B------:R-:W-:Y:S01]  /*85020*/  @P5 STG.E [R222.64], R248 ;  /* 0x000000f8de005986 */ /* 0x000fe2000c101904 */
[----:B------:R-:W-:-:S03]  /*85030*/  IADD3 R0, R3, c[0x0][0x198], RZ ;  /* 0x0000660003007a10 */ /* 0x000fc60007ffe0ff */
[----:B------:R1:W-:Y:S04]  /*85040*/  @P2 STG.E [R178.64], R249 ;  /* 0x000000f9b2002986 */ /* 0x0003e8000c101904 */
[----:B------:R-:W2:Y:S01]  /*85050*/  LDL.LU R244, [R1+0x2fc] ;  /* 0x0002fc0001f47983 */ /* 0x000ea20000300800 */
[----:B-1----:R-:W-:-:S04]  /*85060*/  IMAD.WIDE R178, R3, 0x4, R220 ;  /* 0x0000000403b27825 */ /* 0x002fc800078e02dc */
[----:B------:R-:W-:Y:S01]  /*85070*/  IMAD.WIDE R248, R3, 0x4, R176 ;  /* 0x0000000403f87825 */ /* 0x000fe200078e02b0 */
[----:B----4-:R-:W-:Y:S02]  /*85080*/  ISETP.GE.AND P2, PT, R242, c[0x0][0x17c], PT ;  /* 0x00005f00f2007a0c */ /* 0x010fe40003f46270 */
[----:B------:R-:W4:Y:S04]  /*85090*/  LDL.LU R242, [R1+0x1f6c] ;  /* 0x001f6c0001f27983 */ /* 0x000f280000300800 */
[----:B------:R-:W2:Y:S01]  /*850a0*/  LDL.LU R3, [R1+0x398] ;  /* 0x0003980001037983 */ /* 0x000ea20000300800 */
[----:B------:R-:W-:Y:S02]  /*850b0*/  ISETP.LT.AND P6, PT, R251, c[0x0][0x178], !P4 ;  /* 0x00005e00fb007a0c */ /* 0x000fe400067c1270 */
[----:B------:R-:W-:-:S02]  /*850c0*/  ISETP.LT.AND P4, PT, R250, c[0x0][0x178], !P4 ;  /* 0x00005e00fa007a0c */ /* 0x000fc40006781270 */
[----:B------:R-:W-:Y:S02]  /*850d0*/  ISETP.LT.AND P5, PT, R251, c[0x0][0x178], !P1 ;  /* 0x00005e00fb007a0c */ /* 0x000fe40004fa1270 */
[----:B------:R-:W-:Y:S01]  /*850e0*/  ISETP.LT.AND P1, PT, R250, c[0x0][0x178], !P1 ;  /* 0x00005e00fa007a0c */ /* 0x000fe20004f21270 */
[----:B------:R-:W-:-:S06]  /*850f0*/  IMAD.WIDE R222, R0, 0x4, R176 ;  /* 0x0000000400de7825 */ /* 0x000fcc00078e02b0 */
[----:B------:R1:W-:Y:S01]  /*85100*/  @P6 STG.E [R178.64], R247 ;  /* 0x000000f7b2006986 */ /* 0x0003e2000c101904 */
[----:B------:R-:W-:Y:S02]  /*85110*/  ISETP.LT.AND P6, PT, R251, c[0x0][0x178], !P3 ;  /* 0x00005e00fb007a0c */ /* 0x000fe40005fc1270 */
[----:B------:R-:W-:Y:S01]  /*85120*/  ISETP.LT.AND P3, PT, R250, c[0x0][0x178], !P3 ;  /* 0x00005e00fa007a0c */ /* 0x000fe20005f61270 */
[----:B------:R1:W-:Y:S01]  /*85130*/  @P4 STG.E [R248.64], R245 ;  /* 0x000000f5f8004986 */ /* 0x0003e2000c101904 */
[----:B---3--:R-:W-:Y:S01]  /*85140*/  ISETP.GE.AND P4, PT, R241, c[0x0][0x17c], PT ;  /* 0x00005f00f1007a0c */ /* 0x008fe20003f86270 */
[C-C-:B-1----:R-:W-:Y:S01]  /*85150*/  IMAD.WIDE R178, R0.reuse, 0x4, R220.reuse ;  /* 0x0000000400b27825 */ /* 0x142fe200078e02dc */
[----:B------:R-:W-:Y:S01]  /*85160*/  IADD3 R0, R0, c[0x0][0x198], RZ ;  /* 0x0000660000007a10 */ /* 0x000fe20007ffe0ff */
[----:B------:R-:W3:Y:S04]  /*85170*/  LDL.LU R248, [R1+0x328] ;  /* 0x0003280001f87983 */ /* 0x000ee80000300800 */
[----:B------:R-:W3:Y:S04]  /*85180*/  LDL.LU R247, [R1+0x3ac] ;  /* 0x0003ac0001f77983 */ /* 0x000ee80000300800 */
[----:B------:R-:W3:Y:S04]  /*85190*/  LDL.LU R245, [R1+0x32c] ;  /* 0x00032c0001f57983 */ /* 0x000ee80000300800 */
[----:B------:R-:W3:Y:S04]  /*851a0*/  LDL.LU R241, [R1+0x1f70] ;  /* 0x001f700001f17983 */ /* 0x000ee80000300800 */
[----:B------:R-:W3:Y:S04]  /*851b0*/  LDL.LU R249, [R1+0x418] ;  /* 0x0004180001f97983 */ /* 0x000ee80000300800 */
[----:B--2---:R1:W-:Y:S04]  /*851c0*/  @P5 STG.E [R178.64], R3 ;  /* 0x00000003b2005986 */ /* 0x0043e8000c101904 */
[----:B------:R2:W-:Y:S01]  /*851d0*/  @P1 STG.E [R222.64], R243 ;  /* 0x000000f3de001986 */ /* 0x0005e2000c101904 */
[----:B----4-:R-:W-:Y:S01]  /*851e0*/  ISETP.GE.AND P1, PT, R242, c[0x0][0x17c], PT ;  /* 0x00005f00f2007a0c */ /* 0x010fe20003f26270 */
[C---:B-1----:R-:W-:Y:S01]  /*851f0*/  IMAD.WIDE R178, R0.reuse, 0x4, R220 ;  /* 0x0000000400b27825 */ /* 0x042fe200078e02dc */
[----:B------:R-:W-:-:S03]  /*85200*/  IADD3 R3, R0, c[0x0][0x198], RZ ;  /* 0x0000660000037a10 */ /* 0x000fc60007ffe0ff */
[----:B--2---:R-:W-:Y:S01]  /*85210*/  IMAD.WIDE R222, R0, 0x4, R176 ;  /* 0x0000000400de7825 */ /* 0x004fe200078e02b0 */
[----:B------:R-:W2:Y:S01]  /*85220*/  LDL.LU R243, [R1+0x1f84] ;  /* 0x001f840001f37983 */ /* 0x000ea20000300800 */
[----:B------:R-:W-:-:S03]  /*85230*/  IADD3 R0, R3, c[0x0][0x198], RZ ;  /* 0x0000660003007a10 */ /* 0x000fc60007ffe0ff */
[----:B------:R1:W-:Y:S04]  /*85240*/  @P6 STG.E [R178.64], R246 ;  /* 0x000000f6b2006986 */ /* 0x0003e8000c101904 */
[----:B------:R-:W4:Y:S04]  /*85250*/  LDL.LU R242, [R1+0x1f88] ;  /* 0x001f880001f27983 */ /* 0x000f280000300800 */
[----:B------:R3:W-:Y:S04]  /*85260*/  @P3 STG.E [R222.64], R244 ;  /* 0x000000f4de003986 */ /* 0x0007e8000c101904 */
[----:B-1----:R-:W2:Y:S01]  /*85270*/  LDL.LU R246, [R1+0x41c] ;  /* 0x00041c0001f67983 */ /* 0x002ea20000300800 */
[----:B------:R-:W-:-:S03]  /*85280*/  IMAD.WIDE R178, R3, 0x4, R176 ;  /* 0x0000000403b27825 */ /* 0x000fc600078e02b0 */
[----:B---3--:R-:W3:Y:S01]  /*85290*/  LDL.LU R244, [R1+0x38c] ;  /* 0x00038c0001f47983 */ /* 0x008ee20000300800 */
[----:B------:R-:W-:-:S03]  /*852a0*/  IMAD.WIDE R222, R3, 0x4, R220 ;  /* 0x0000000403de7825 */ /* 0x000fc600078e02dc */
[----:B------:R-:W2:Y:S01]  /*852b0*/  LDL.LU R3, [R1+0x3a8] ;  /* 0x0003a80001037983 */ /* 0x000ea20000300800 */
[C---:B------:R-:W-:Y:S02]  /*852c0*/  ISETP.LT.AND P5, PT, R251.reuse, c[0x0][0x178], !P0 ;  /* 0x00005e00fb007a0c */ /* 0x040fe400047a1270 */
[C---:B------:R-:W-:Y:S02]  /*852d0*/  ISETP.LT.AND P0, PT, R250.reuse, c[0x0][0x178], !P0 ;  /* 0x00005e00fa007a0c */ /* 0x040fe40004701270 */
[----:B------:R-:W-:Y:S02]  /*852e0*/  ISETP.LT.AND P6, PT, R251, c[0x0][0x178], !P2 ;  /* 0x00005e00fb007a0c */ /* 0x000fe400057c1270 */
[----:B------:R-:W-:Y:S02]  /*852f0*/  ISETP.LT.AND P2, PT, R250, c[0x0][0x178], !P2 ;  /* 0x00005e00fa007a0c */ /* 0x000fe40005741270 */
[----:B------:R-:W-:Y:S02]  /*85300*/  ISETP.GE.AND P3, PT, R241, c[0x0][0x17c], PT ;  /* 0x00005f00f1007a0c */ /* 0x000fe40003f66270 */
[----:B------:R-:W3:Y:S04]  /*85310*/  LDL.LU R241, [R1+0x218c] ;  /* 0x00218c0001f17983 */ /* 0x000ee80000300800 */
[----:B--2---:R1:W-:Y:S01]  /*85320*/  @P5 STG.E [R222.64], R3 ;  /* 0x00000003de005986 */ /* 0x0043e2000c101904 */
[----:B------:R-:W-:-:S03]  /*85330*/  ISETP.LT.AND P5, PT, R251, c[0x0][0x178], !P4 ;  /* 0x00005e00fb007a0c */ /* 0x000fc600067a1270 */
[----:B------:R2:W-:Y:S01]  /*85340*/  @P0 STG.E [R178.64], R248 ;  /* 0x000000f8b2000986 */ /* 0x0005e2000c101904 */
[C---:B-1----:R-:W-:Y:S01]  /*85350*/  IMAD.WIDE R222, R0.reuse, 0x4, R220 ;  /* 0x0000000400de7825 */ /* 0x042fe200078e02dc */
[----:B------:R-:W-:-:S03]  /*85360*/  IADD3 R3, R0, c[0x0][0x198], RZ ;  /* 0x0000660000037a10 */ /* 0x000fc60007ffe0ff */
[----:B--2---:R-:W-:Y:S01]  /*85370*/  IMAD.WIDE R178, R0, 0x4, R176 ;  /* 0x0000000400b27825 */ /* 0x004fe200078e02b0 */
[----:B------:R-:W-:Y:S01]  /*85380*/  @P6 STG.E [R222.64], R247 ;  /* 0x000000f7de006986 */ /* 0x000fe2000c101904 */
[----:B------:R-:W-:-:S03]  /*85390*/  ISETP.GE.AND P0, PT, R243, c[0x0][0x17c], PT ;  /* 0x00005f00f3007a0c */ /* 0x000fc60003f06270 */
[----:B------:R1:W-:Y:S01]  /*853a0*/  @P2 STG.E [R178.64], R245 ;  /* 0x000000f5b2002986 */ /* 0x0003e2000c101904 */
[----:B----4-:R-:W-:-:S03]  /*853b0*/  ISETP.GE.AND P2, PT, R242, c[0x0][0x17c], PT ;  /* 0x00005f00f2007a0c */ /* 0x010fc60003f46270 */
[----:B------:R-:W2:Y:S01]  /*853c0*/  LDL.LU R243, [R1+0x1f90] ;  /* 0x001f900001f37983 */ /* 0x000ea20000300800 */
[----:B------:R-:W-:-:S03]  /*853d0*/  IADD3 R0, R3, c[0x0][0x198], RZ ;  /* 0x0000660003007a10 */ /* 0x000fc60007ffe0ff */
[----:B------:R-:W2:Y:S01]  /*853e0*/  LDL.LU R242, [R1+0x1f94] ;  /* 0x001f940001f27983 */ /* 0x000ea20000300800 */
[----:B-1----:R-:W-:-:S03]  /*853f0*/  IMAD.WIDE R178, R3, 0x4, R220 ;  /* 0x0000000403b27825 */ /* 0x002fc600078e02dc */
[----:B------:R-:W2:Y:S04]  /*85400*/  LDL.LU R247, [R1+0x434] ;  /* 0x0004340001f77983 */ /* 0x000ea80000300800 */
[----:B------:R1:W-:Y:S04]  /*85410*/  @P5 STG.E [R178.64], R249 ;  /* 0x000000f9b2005986 */ /* 0x0003e8000c101904 */
[----:B------:R-:W2:Y:S01]  /*85420*/  LDL.LU R245, [R1+0x204] ;  /* 0x0002040001f57983 */ /* 0x000ea20000300800 */
[----:B-1----:R-:W-:-:S03]  /*85430*/  IMAD.WIDE R248, R3, 0x4, R176 ;  /* 0x0000000403f87825 */ /* 0x002fc600078e02b0 */
[----:B------:R-:W2:Y:S01]  /*85440*/  LDL.LU R3, [R1+0x388] ;  /* 0x0003880001037983 */ /* 0x000ea20000300800 */
[C---:B------:R-:W-:Y:S02]  /*85450*/  ISETP.LT.AND P4, PT, R250.reuse, c[0x0][0x178], !P4 ;  /* 0x00005e00fa007a0c */ /* 0x040fe40006781270 */
        /* <DEDUP_REMOVED lines=16> */
[----:B------:R-:W2:Y:S04]  /*85560*/  LDL.LU R0, [R1+0x430] ;  /* 0x0004300001007983 */ /* 0x000ea80000300800 */
[----:B------:R-:W3:Y:S01]  /*85570*/  LDL.LU R246, [R1+0x1fb0] ;  /* 0x001fb00001f67983 */ /* 0x000ee20000300800 */
[----:B------:R-:W-:Y:S02]  /*85580*/  ISETP.LT.AND P5, PT, R251, c[0x0][0x178], !P3 ;  /* 0x00005e00fb007a0c */ /* 0x000fe40005fa1270 */
[----:B------:R-:W-:-:S02]  /*85590*/  ISETP.LT.AND P3, PT, R250, c[0x0][0x178], !P3 ;  /* 0x00005e00fa007a0c */ /* 0x000fc40005f61270 */
[----:B------:R-:W-:Y:S02]  /*855a0*/  ISETP.LT.AND P6, PT, R251, c[0x0][0x178], !P0 ;  /* 0x00005e00fb007a0c */ /* 0x000fe400047c1270 */
[----:B------:R-:W-:Y:S02]  /*855b0*/  ISETP.LT.AND P0, PT, R250, c[0x0][0x178], !P0 ;  /* 0x00005e00fa007a0c */ /* 0x000fe40004701270 */
[----:B------:R-:W-:Y:S02]  /*855c0*/  ISETP.GE.AND P1, PT, R242, c[0x0][0x17c], PT ;  /* 0x00005f00f2007a0c */ /* 0x000fe40003f26270 */
[----:B------:R-:W3:Y:S04]  /*855d0*/  LDL.LU R242, [R1+0x364] ;  /* 0x0003640001f27983 */ /* 0x000ee80000300800 */
[----:B--2---:R1:W-:Y:S04]  /*855e0*/  @P5 STG.E [R178.64], R0 ;  /* 0x00000000b2005986 */ /* 0x0043e8000c101904 */
[----:B----4-:R2:W-:Y:S01]  /*855f0*/  @P3 STG.E [R222.64], R248 ;  /* 0x000000f8de003986 */ /* 0x0105e2000c101904 */
[----:B------:R-:W-:Y:S01]  /*85600*/  ISETP.GE.AND P3, PT, R243, c[0x0][0x17c], PT ;  /* 0x00005f00f3007a0c */ /* 0x000fe20003f66270 */
        /* <DEDUP_REMOVED lines=13> */
[----:B------:R-:W-:-:S03]  /*856e0*/  ISETP.GE.AND P0, PT, R246, c[0x0][0x17c], PT ;  /* 0x00005f00f6007a0c */ /* 0x000fc60003f06270 */
[----:B------:R-:W3:Y:S01]  /*856f0*/  LDL.LU R246, [R1+0x1fb8] ;  /* 0x001fb80001f67983 */ /* 0x000ee20000300800 */
[C---:B------:R-:W-:Y:S02]  /*85700*/  ISETP.LT.AND P5, PT, R251.reuse, c[0x0][0x178], !P2 ;  /* 0x00005e00fb007a0c */ /* 0x040fe400057a1270 */
[C---:B------:R-:W-:Y:S02]  /*85710*/  ISETP.LT.AND P2, PT, R250.reuse, c[0x0][0x178], !P2 ;  /* 0x00005e00fa007a0c */ /* 0x040fe40005741270 */
[----:B------:R-:W-:Y:S02]  /*85720*/  ISETP.LT.AND P6, PT, R251, c[0x0][0x178], !P4 ;  /* 0x00005e00fb007a0c */ /* 0x000fe400067c1270 */
[----:B------:R-:W-:-:S07]  /*85730*/  ISETP.LT.AND P4, PT, R250, c[0x0][0x178], !P4 ;  /* 0x00005e00fa007a0c */ /* 0x000fce0006781270 */
[----:B--2---:R-:W-:Y:S04]  /*85740*/  @P5 STG.E [R222.64], R0 ;  /* 0x00000000de005986 */ /* 0x004fe8000c101904 */
[----:B------:R1:W-:Y:S01]  /*85750*/  @P2 STG.E [R178.64], R249 ;  /* 0x000000f9b2002986 */ /* 0x0003e2000c101904 */
[----:B------:R-:W-:Y:S01]  /*85760*/  ISETP.GE.AND P2, PT, R248, c[0x0][0x17c], PT ;  /* 0x00005f00f8007a0c */ /* 0x000fe20003f46270 */
[C---:B-1----:R-:W-:Y:S01]  /*85770*/  IMAD.WIDE R178, R3.reuse, 0x4, R220 ;  /* 0x0000000403b27825 */ /* 0x042fe200078e02dc */
[----:B------:R-:W-:-:S03]  /*85780*/  IADD3 R0, R3, c[0x0][0x198], RZ ;  /* 0x0000660003007a10 */ /* 0x000fc60007ffe0ff */
[----:B------:R-:W-:Y:S01]  /*85790*/  IMAD.WIDE R248, R3, 0x4, R176 ;  /* 0x0000000403f87825 */ /* 0x000fe200078e02b0 */
[----:B------:R1:W-:Y:S04]  /*857a0*/  @P6 STG.E [R178.64], R244 ;  /* 0x000000f4b2006986 */ /* 0x0003e8000c101904 */
[----:B-1----:R-:W2:Y:S04]  /*857b0*/  LDL.LU R244, [R1+0x464] ;  /* 0x0004640001f47983 */ /* 0x002ea80000300800 */
[----:B------:R-:W2:Y:S04]  /*857c0*/  LDL.LU R3, [R1+0x1e0] ;  /* 0x0001e00001037983 */ /* 0x000ea80000300800 */
[----:B------:R1:W-:Y:S01]  /*857d0*/  @P4 STG.E [R248.64], R242 ;  /* 0x000000f2f8004986 */ /* 0x0003e2000c101904 */
[----:B---3--:R-:W-:-:S03]  /*857e0*/  ISETP.GE.AND P4, PT, R246, c[0x0][0x17c], PT ;  /* 0x00005f00f6007a0c */ /* 0x008fc60003f86270 */
[----:B-1----:R-:W3:Y:S04]  /*857f0*/  LDL.LU R242, [R1+0x2188] ;  /* 0x0021880001f27983 */ /* 0x002ee80000300800 */
[----:B------:R-:W3:Y:S04]  /*85800*/  LDL.LU R249, [R1+0x1fbc] ;  /* 0x001fbc0001f97983 */ /* 0x000ee80000300800 */
[----:B------:R-:W3:Y:S04]  /*85810*/  LDL.LU R248, [R1+0x460] ;  /* 0x0004600001f87983 */ /* 0x000ee80000300800 */
[----:B------:R-:W3:Y:S01]  /*85820*/  LDL.LU R246, [R1+0x1fc0] ;  /* 0x001fc00001f67983 */ /* 0x000ee20000300800 */
[----:B------:R-:W-:-:S02]  /*85830*/  ISETP.LT.AND P5, PT, R251, c[0x0][0x178], !P1 ;  /* 0x00005e00fb007a0c */ /* 0x000fc40004fa1270 */
[----:B------:R-:W-:Y:S01]  /*85840*/  ISETP.LT.AND P1, PT, R250, c[0x0][0x178], !P1 ;  /* 0x00005e00fa007a0c */ /* 0x000fe20004f21270 */
[----:B------:R-:W-:Y:S01]  /*85850*/  IMAD.WIDE R178, R0, 0x4, R220 ;  /* 0x0000000400b27825 */ /* 0x000fe200078e02dc */
[----:B------:R-:W-:Y:S02]  /*85860*/  ISETP.LT.AND P6, PT, R251, c[0x0][0x178], !P3 ;  /* 0x00005e00fb007a0c */ /* 0x000fe40005fc1270 */
[----:B------:R-:W-:Y:S01]  /*85870*/  ISETP.LT.AND P3, PT, R250, c[0x0][0x178], !P3 ;  /* 0x00005e00fa007a0c */ /* 0x000fe20005f61270 */
[C---:B------:R-:W-:Y:S01]  /*85880*/  IMAD.WIDE R222, R0.reuse, 0x4, R176 ;  /* 0x0000000400de7825 */ /* 0x040fe200078e02b0 */
[----:B------:R-:W-:-:S05]  /*85890*/  IADD3 R0, R0, c[0x0][0x198], RZ ;  /* 0x0000660000007a10 */ /* 0x000fca0007ffe0ff */
[----:B----4-:R1:W-:Y:S01]  /*858a0*/  @P5 STG.E [R178.64], R243 ;  /* 0x000000f3b2005986 */ /* 0x0103e2000c101904 */
[----:B------:R-:W-:Y:S02]  /*858b0*/  ISETP.LT.AND P5, PT, R251, c[0x0][0x178], !P0 ;  /* 0x00005e00fb007a0c */ /* 0x000fe400047a1270 */
[----:B------:R-:W-:Y:S01]  /*858c0*/  ISETP.LT.AND P0, PT, R250, c[0x0][0x178], !P0 ;  /* 0x00005e00fa007a0c */ /* 0x000fe20004701270 */
[C---:B-1----:R-:W-:Y:S01]  /*858d0*/  IMAD.WIDE R178, R0.reuse, 0x4, R220 ;  /* 0x0000000400b27825 */ /* 0x042fe200078e02dc */
[----:B------:R-:W4:Y:S04]  /*858e0*/  LDL.LU R243, [R1+0x2184] ;  /* 0x0021840001f37983 */ /* 0x000f280000300800 */
[----:B--2---:R1:W-:Y:S04]  /*858f0*/  @P1 STG.E [R222.64], R3 ;  /* 0x00000003de001986 */ /* 0x0043e8000c101904 */
[----:B------:R2:W-:Y:S01]  /*85900*/  @P6 STG.E [R178.64], R247 ;  /* 0x000000f7b2006986 */ /* 0x0005e2000c101904 */
[C---:B-1----:R-:W-:Y:S01]  /*85910*/  IMAD.WIDE R222, R0.reuse, 0x4, R176 ;  /* 0x0000000400de7825 */ /* 0x042fe200078e02b0 */
[----:B------:R-:W-:-:S02]  /*85920*/  IADD3 R3, R0, c[0x0][0x198], RZ ;  /* 0x0000660000037a10 */ /* 0x000fc40007ffe0ff */
[----:B--2---:R-:W2:Y:S03]  /*85930*/  LDL.LU R247, [R1+0x1fd8] ;  /* 0x001fd80001f77983 */ /* 0x004ea60000300800 */
[----:B------:R-:W-:Y:S01]  /*85940*/  IMAD.WIDE R178, R3, 0x4, R176 ;  /* 0x0000000403b27825 */ /* 0x000fe200078e02b0 */
[----:B------:R1:W-:Y:S01]  /*85950*/  @P3 STG.E [R222.64], R245 ;  /* 0x000000f5de003986 */ /* 0x0003e2000c101904 */
[----:B---3--:R-:W-:-:S03]  /*85960*/  ISETP.GE.AND P1, PT, R249, c[0x0][0x17c], PT ;  /* 0x00005f00f9007a0c */ /* 0x008fc60003f26270 */
[----:B------:R-:W3:Y:S01]  /*85970*/  LDL.LU R249, [R1+0x534] ;  /* 0x0005340001f97983 */ /* 0x000ee20000300800 */
[----:B-1----:R-:W-:-:S03]  /*85980*/  IMAD.WIDE R222, R3, 0x4, R220 ;  /* 0x0000000403de7825 */ /* 0x002fc600078e02dc */
[----:B------:R-:W3:Y:S01]  /*85990*/  LDL.LU R245, [R1+0x424] ;  /* 0x0004240001f57983 */ /* 0x000ee20000300800 */
[----:B------:R-:W-:-:S03]  /*859a0*/  ISETP.GE.AND P3, PT, R246, c[0x0][0x17c], PT ;  /* 0x00005f00f6007a0c */ /* 0x000fc60003f66270 */
[----:B------:R-:W-:Y:S04]  /*859b0*/  @P5 STG.E [R222.64], R248 ;  /* 0x000000f8de005986 */ /* 0x000fe8000c101904 */
[----:B------:R-:W3:Y:S04]  /*859c0*/  LDL.LU R246, [R1+0x1fdc] ;  /* 0x001fdc0001f67983 */ /* 0x000ee80000300800 */
[----:B------:R1:W-:Y:S04]  /*859d0*/  @P0 STG.E [R178.64], R240 ;  /* 0x000000f0b2000986 */ /* 0x0003e8000c101904 */
[----:B-1----:R-:W4:Y:S01]  /*859e0*/  LDL.LU R240, [R1+0x530] ;  /* 0x0005300001f07983 */ /* 0x002f220000300800 */
[----:B------:R-:W-:-:S02]  /*859f0*/  ISETP.LT.AND P6, PT, R251, c[0x0][0x178], !P2 ;  /* 0x00005e00fb007a0c */ /* 0x000fc400057c1270 */
[----:B------:R-:W-:Y:S01]  /*85a00*/  ISETP.LT.AND P2, PT, R250, c[0x0][0x178], !P2 ;  /* 0x00005e00fa007a0c */ /* 0x000fe20005741270 */
[----:B------:R-:W4:Y:S01]  /*85a10*/  LDL.LU R248, [R1+0x1fe0] ;  /* 0x001fe00001f87983 */ /* 0x000f220000300800 */
[----:B------:R-:W-:Y:S02]  /*85a20*/  IADD3 R0, R3, c[0x0][0x198], RZ ;  /* 0x0000660003007a10 */ /* 0x000fe40007ffe0ff */
[----:B------:R-:W-:-:S03]  /*85a30*/  ISETP.LT.AND P5, PT, R251, c[0x0][0x178], !P4 ;  /* 0x00005e00fb007a0c */ /* 0x000fc600067a1270 */
[C---:B------:R-:W-:Y:S01]  /*85a40*/  IMAD.WIDE R222, R0.reuse, 0x4, R220 ;  /* 0x0000000400de7825 */ /* 0x040fe200078e02dc */
[----:B------:R-:W-:-:S03]  /*85a50*/  IADD3 R3, R0, c[0x0][0x198], RZ ;  /* 0x0000660000037a10 */ /* 0x000fc60007ffe0ff */
[----:B------:R-:W-:Y:S01]  /*85a60*/  IMAD.WIDE R178, R0, 0x4, R176 ;  /* 0x0000000400b27825 */ /* 0x000fe200078e02b0 */
[----:B------:R1:W-:Y:S04]  /*85a70*/  @P6 STG.E [R222.64], R244 ;  /* 0x000000f4de006986 */ /* 0x0003e8000c101904 */
[----:B------:R1:W-:Y:S01]  /*85a80*/  @P2 STG.E [R178.64], R241 ;  /* 0x000000f1b2002986 */ /* 0x0003e2000c101904 */
[----:B------:R-:W-:-:S03]  /*85a90*/  IADD3 R0, R3, c[0x0][0x198], RZ ;  /* 0x0000660003007a10 */ /* 0x000fc60007ffe0ff */
[----:B-1----:R-:W4:Y:S01]  /*85aa0*/  LDL.LU R244, [R1+0x540] ;  /* 0x0005400001f47983 */ /* 0x002f220000300800 */
[----:B------:R-:W-:Y:S01]  /*85ab0*/  IMAD.WIDE R178, R3, 0x4, R220 ;  /* 0x0000000403b27825 */ /* 0x000fe200078e02dc */
[----:B--2---:R-:W-:Y:S02]  /*85ac0*/  ISETP.GE.AND P0, PT, R247, c[0x0][0x17c], PT ;  /* 0x00005f00f7007a0c */ /* 0x004fe40003f06270 */
[----:B---3--:R-:W-:Y:S02]  /*85ad0*/  ISETP.GE.AND P2, PT, R246, c[0x0][0x17c], PT ;  /* 0x00005f00f6007a0c */ /* 0x008fe40003f46270 */
[----:B------:R-:W2:Y:S04]  /*85ae0*/  LDL.LU R246, [R1+0x1fe4] ;  /* 0x001fe40001f67983 */ /* 0x000ea80000300800 */
[----:B------:R-:W3:Y:S04]  /*85af0*/  LDL.LU R247, [R1+0x1f4] ;  /* 0x0001f40001f77983 */ /* 0x000ee80000300800 */
[----:B----4-:R1:W-:Y:S02]  /*85b00*/  @P5 STG.E [R178.64], R240 ;  /* 0x000000f0b2005986 */ /* 0x0103e4000c101904 */
[----:B-1----:R-:W-:-:S02]  /*85b10*/  IMAD.WIDE R178, R3, 0x4, R176 ;  /* 0x0000000403b27825 */ /* 0x002fc400078e02b0 */
[----:B------:R-:W4:Y:S01]  /*85b20*/  LDL.LU R3, [R1+0x420] ;  /* 0x0004200001037983 */ /* 0x000f220000300800 */
[C---:B------:R-:W-:Y:S02]  /*85b30*/  ISETP.LT.AND P4, PT, R250.reuse, c[0x0][0x178], !P4 ;  /* 0x00005e00fa007a0c */ /* 0x040fe40006781270 */
[----:B------:R-:W-:Y:S02]  /*85b40*/  ISETP.LT.AND P6, PT, R251, c[0x0][0x178], !P1 ;  /* 0x00005e00fb007a0c */ /* 0x000fe40004fc1270 */
[----:B------:R-:W-:Y:S01]  /*85b50*/  ISETP.LT.AND P1, PT, R250, c[0x0][0x178], !P1 ;  /* 0x00005e00fa007a0c */ /* 0x000fe20004f21270 */
[----:B------:R-:W-:-:S04]  /*85b60*/  IMAD.WIDE R222, R0, 0x4, R220 ;  /* 0x0000000400de7825 */ /* 0x000fc800078e02dc */
[C---:B------:R-:W-:Y:S01]  /*85b70*/  IMAD.WIDE R240, R0.reuse, 0x4, R176 ;  /* 0x0000000400f07825 */ /* 0x040fe200078e02b0 */
[----:B------:R-:W-:-:S03]  /*85b80*/  IADD3 R0, R0, c[0x0][0x198], RZ ;  /* 0x0000660000007a10 */ /* 0x000fc60007ffe0ff */
[----:B----4-:R1:W-:Y:S01]  /*85b90*/  @P4 STG.E [R178.64], R3 ;  /* 0x00000003b2004986 */ /* 0x0103e2000c101904 */
[----:B------:R-:W-:-:S03]  /*85ba0*/  ISETP.GE.AND P4, PT, R248, c[0x0][0x17c], PT ;  /* 0x00005f00f8007a0c */ /* 0x000fc60003f86270 */
[----:B------:R4:W-:Y:S04]  /*85bb0*/  @P6 STG.E [R222.64], R249 ;  /* 0x000000f9de006986 */ /* 0x0009e8000c101904 */
[----:B------:R2:W-:Y:S01]  /*85bc0*/  @P1 STG.E [R240.64], R245 ;  /* 0x000000f5f0001986 */ /* 0x0005e2000c101904 */
[C---:B-1----:R-:W-:Y:S01]  /*85bd0*/  IMAD.WIDE R178, R0.reuse, 0x4, R220 ;  /* 0x0000000400b27825 */ /* 0x042fe200078e02dc */
[----:B------:R-:W-:-:S03]  /*85be0*/  IADD3 R3, R0, c[0x0][0x198], RZ ;  /* 0x0000660000037a10 */ /* 0x000fc60007ffe0ff */
[----:B----4-:R-:W-:Y:S01]  /*85bf0*/  IMAD.WIDE R222, R0, 0x4, R176 ;  /* 0x0000000400de7825 */ /* 0x010fe200078e02b0 */
[----:B--2---:R-:W2:Y:S04]  /*85c00*/  LDL.LU R245, [R1+0x1fe8] ;  /* 0x001fe80001f57983 */ /* 0x004ea80000300800 */
[----:B------:R-:W4:Y:S04]  /*85c10*/  LDL.LU R241, [R1+0x490] ;  /* 0x0004900001f17983 */ /* 0x000f280000300800 */
[----:B------:R-:W2:Y:S04]  /*85c20*/  LDL.LU R248, [R1+0x494] ;  /* 0x0004940001f87983 */ /* 0x000ea80000300800 */
[----:B------:R-:W2:Y:S01]  /*85c30*/  LDL.LU R0, [R1+0x1f0] ;  /* 0x0001f00001007983 */ /* 0x000ea20000300800 */
[----:B------:R-:W-:-:S02]  /*85c40*/  ISETP.LT.AND P5, PT, R251, c[0x0][0x178], !P3 ;  /* 0x00005e00fb007a0c */ /* 0x000fc40005fa1270 */
[----:B------:R-:W-:Y:S02]  /*85c50*/  ISETP.LT.AND P3, PT, R250, c[0x0][0x178], !P3 ;  /* 0x00005e00fa007a0c */ /* 0x000fe40005f61270 */
[----:B------:R-:W-:Y:S02]  /*85c60*/  ISETP.GE.AND P1, PT, R246, c[0x0][0x17c], PT ;  /* 0x00005f00f6007a0c */ /* 0x000fe40003f26270 */
[----:B------:R-:W3:Y:S04]  /*85c70*/  LDL.LU R246, [R1+0x2000] ;  /* 0x0020000001f67983 */ /* 0x000ee80000300800 */
[----:B------:R-:W3:Y:S04]  /*85c80*/  LDL.LU R240, [R1+0x2004] ;  /* 0x0020040001f07983 */ /* 0x000ee80000300800 */
[----:B------:R1:W-:Y:S04]  /*85c90*/  @P5 STG.E [R178.64], R244 ;  /* 0x000000f4b2005986 */ /* 0x0003e8000c101904 */
[----:B------:R-:W3:Y:S04]  /*85ca0*/  LDL.LU R249, [R1+0x470] ;  /* 0x0004700001f97983 */ /* 0x000ee80000300800 */
[----:B-1----:R-:W3:Y:S01]  /*85cb0*/  LDL.LU R244, [R1+0x2180] ;  /* 0x0021800001f47983 */ /* 0x002ee20000300800 */
[----:B------:R-:W-:-:S03]  /*85cc0*/  IMAD.WIDE R178, R3, 0x4, R176 ;  /* 0x0000000403b27825 */ /* 0x000fc600078e02b0 */
[----:B--2---:R1:W-:Y:S02]  /*85cd0*/  @P3 STG.E [R222.64], R0 ;  /* 0x00000000de003986 */ /* 0x0043e4000c101904 */
[C---:B-1----:R-:W-:Y:S01]  /*85ce0*/  IMAD.WIDE R222, R3.reuse, 0x4, R220 ;  /* 0x0000000403de7825 */ /* 0x042fe200078e02dc */
[----:B------:R-:W-:Y:S02]  /*85cf0*/  IADD3 R0, R3, c[0x0][0x198], RZ ;  /* 0x0000660003007a10 */ /* 0x000fe40007ffe0ff */
[----:B------:R-:W2:Y:S01]  /*85d00*/  LDL.LU R3, [R1+0x544] ;  /* 0x0005440001037983 */ /* 0x000ea20000300800 */
[C---:B------:R-:W-:Y:S02]  /*85d10*/  ISETP.LT.AND P6, PT, R251.reuse, c[0x0][0x178], !P0 ;  /* 0x00005e00fb007a0c */ /* 0x040fe400047c1270 */
[----:B------:R-:W-:Y:S02]  /*85d20*/  ISETP.LT.AND P0, PT, R250, c[0x0][0x178], !P0 ;  /* 0x00005e00fa007a0c */ /* 0x000fe40004701270 */
[----:B------:R-:W-:-:S02]  /*85d30*/  ISETP.LT.AND P5, PT, R251, c[0x0][0x178], !P2 ;  /* 0x00005e00fb007a0c */ /* 0x000fc400057a1270 */
[----:B------:R-:W-:Y:S02]  /*85d40*/  ISETP.LT.AND P2, PT, R250, c[0x0][0x178], !P2 ;  /* 0x00005e00fa007a0c */ /* 0x000fe40005741270 */
[----:B------:R-:W-:Y:S02]  /*85d50*/  ISETP.GE.AND P3, PT, R245, c[0x0][0x17c], PT ;  /* 0x00005f00f5007a0c */ /* 0x000fe40003f66270 */
[----:B------:R-:W4:Y:S04]  /*85d60*/  LDL.LU R245, [R1+0x217c] ;  /* 0x00217c0001f57983 */ /* 0x000f280000300800 */
[----:B--2---:R1:W-:Y:S04]  /*85d70*/  @P6 STG.E [R222.64], R3 ;  /* 0x00000003de006986 */ /* 0x0043e8000c101904 */
[----:B---3--:R2:W-:Y:S01]  /*85d80*/  @P0 STG.E [R178.64], R247 ;  /* 0x000000f7b2000986 */ /* 0x0085e2000c101904 */
[----:B------:R-:W-:Y:S01]  /*85d90*/  ISETP.GE.AND P0, PT, R246, c[0x0][0x17c], PT ;  /* 0x00005f00f6007a0c */ /* 0x000fe20003f06270 */
[----:B-1----:R-:W-:-:S04]  /*85da0*/  IMAD.WIDE R222, R0, 0x4, R220 ;  /* 0x0000000400de7825 */ /* 0x002fc800078e02dc */
[----:B--2---:R-:W-:Y:S01]  /*85db0*/  IMAD.WIDE R178, R0, 0x4, R176 ;  /* 0x0000000400b27825 */ /* 0x004fe200078e02b0 */
[----:B------:R-:W2:Y:S04]  /*85dc0*/  LDL.LU R247, [R1+0x474] ;  /* 0x0004740001f77983 */ /* 0x000ea80000300800 */
[----:B------:R-:W3:Y:S04]  /*85dd0*/  LDL.LU R246, [R1+0x2008] ;  /* 0x0020080001f67983 */ /* 0x000ee80000300800 */
[----:B----4-:R-:W-:Y:S04]  /*85de0*/  @P5 STG.E [R222.64], R241 ;  /* 0x000000f1de005986 */ /* 0x010fe8000c101904 */
[----:B------:R1:W-:Y:S04]  /*85df0*/  @P2 STG.E [R178.64], R244 ;  /* 0x000000f4b2002986 */ /* 0x0003e8000c101904 */
[----:B-1----:R-:W4:Y:S01]  /*85e00*/  LDL.LU R244, [R1+0x200c] ;  /* 0x00200c0001f47983 */ /* 0x002f220000300800 */
[----:B------:R-:W-:-:S02]  /*85e10*/  ISETP.LT.AND P6, PT, R251, c[0x0][0x178], !P4 ;  /* 0x00005e00fb007a0c */ /* 0x000fc400067c1270 */
[----:B------:R-:W-:Y:S02]  /*85e20*/  IADD3 R3, R0, c[0x0][0x198], RZ ;  /* 0x0000660000037a10 */ /* 0x000fe40007ffe0ff */
[----:B------:R-:W-:-:S03]  /*85e30*/  ISETP.LT.AND P4, PT, R250, c[0x0][0x178], !P4 ;  /* 0x00005e00fa007a0c */ /* 0x000fc60006781270 */
[--C-:B------:R-:W-:Y:S01]  /*85e40*/  IMAD.WIDE R178, R3, 0x4, R220.reuse ;  /* 0x0000000403b27825 */ /* 0x100fe200078e02dc */
[----:B------:R-:W-:Y:S02]  /*85e50*/  ISETP.LT.AND P5, PT, R251, c[0x0][0x178], !P1 ;  /* 0x00005e00fb007a0c */ /* 0x000fe40004fa1270 */
[----:B------:R-:W-:Y:S02]  /*85e60*/  ISETP.LT.AND P1, PT, R250, c[0x0][0x178], !P1 ;  /* 0x00005e00fa007a0c */ /* 0x000fe40004f21270 */
[----:B------:R-:W-:Y:S01]  /*85e70*/  IADD3 R0, R3, c[0x0][0x198], RZ ;  /* 0x0000660003007a10 */ /* 0x000fe20007ffe0ff */
[----:B------:R1:W-:Y:S01]  /*85e80*/  @P6 STG.E [R178.64], R248 ;  /* 0x000000f8b2006986 */ /* 0x0003e2000c101904 */
[----:B------:R-:W-:Y:S02]  /*85e90*/  ISETP.LT.AND P6, PT, R251, c[0x0][0x178], !P3 ;  /* 0x00005e00fb007a0c */ /* 0x000fe40005fc1270 */
[----:B------:R-:W-:Y:S01]  /*85ea0*/  ISETP.GE.AND P2, PT, R240, c[0x0][0x17c], PT ;  /* 0x00005f00f0007a0c */ /* 0x000fe20003f46270 */
[----:B------:R-:W-:Y:S01]  /*85eb0*/  IMAD.WIDE R222, R0, 0x4, R220 ;  /* 0x0000000400de7825 */ /* 0x000fe200078e02dc */
[----:B------:R-:W-:-:S03]  /*85ec0*/  ISETP.LT.AND P3, PT, R250, c[0x0][0x178], !P3 ;  /* 0x00005e00fa007a0c */ /* 0x000fc60005f61270 */
[C---:B------:R-:W-:Y:S01]  /*85ed0*/  IMAD.WIDE R240, R0.reuse, 0x4, R176 ;  /* 0x0000000400f07825 */ /* 0x040fe200078e02b0 */
[----:B------:R-:W-:-:S03]  /*85ee0*/  IADD3 R0, R0, c[0x0][0x198], RZ ;  /* 0x0000660000007a10 */ /* 0x000fc60007ffe0ff */
[----:B-1----:R-:W-:-:S05]  /*85ef0*/  IMAD.WIDE R178, R3, 0x4, R176 ;  /* 0x0000000403b27825 */ /* 0x002fca00078e02b0 */
[----:B------:R1:W-:Y:S01]  /*85f00*/  @P4 STG.E [R178.64], R245 ;  /* 0x000000f5b2004986 */ /* 0x0003e2000c101904 */
[----:B------:R-:W-:-:S03]  /*85f10*/  IADD3 R3, R0, c[0x0][0x198], RZ ;  /* 0x0000660000037a10 */ /* 0x000fc60007ffe0ff */
[----:B------:R1:W-:Y:S04]  /*85f20*/  @P5 STG.E [R222.64], R249 ;  /* 0x000000f9de005986 */ /* 0x0003e8000c101904 */
[----:B------:R2:W-:Y:S04]  /*85f30*/  @P1 STG.E [R240.64], R236 ;  /* 0x000000ecf0001986 */ /* 0x0005e8000c101904 */
[----:B-1----:R-:W4:Y:S01]  /*85f40*/  LDL.LU R245, [R1+0x43c] ;  /* 0x00043c0001f57983 */ /* 0x002f220000300800 */
[----:B------:R-:W-:-:S04]  /*85f50*/  IMAD.WIDE R178, R0, 0x4, R220 ;  /* 0x0000000400b27825 */ /* 0x000fc800078e02dc */
[----:B------:R-:W-:Y:S01]  /*85f60*/  IMAD.WIDE R222, R0, 0x4, R176 ;  /* 0x0000000400de7825 */ /* 0x000fe200078e02b0 */
[----:B------:R-:W-:Y:S02]  /*85f70*/  IADD3 R0, R3, c[0x0][0x198], RZ ;  /* 0x0000660003007a10 */ /* 0x000fe40007ffe0ff */
[----:B---3--:R-:W-:Y:S02]  /*85f80*/  ISETP.GE.AND P4, PT, R246, c[0x0][0x17c], PT ;  /* 0x00005f00f6007a0c */ /* 0x008fe40003f86270 */
[----:B------:R-:W3:Y:S04]  /*85f90*/  LDL.LU R246, [R1+0x2010] ;  /* 0x0020100001f67983 */ /* 0x000ee80000300800 */
[----:B------:R-:W3:Y:S04]  /*85fa0*/  LDL.LU R248, [R1+0x20c] ;  /* 0x00020c0001f87983 */ /* 0x000ee80000300800 */
[----:B--2---:R-:W2:Y:S04]  /*85fb0*/  LDL.LU R236, [R1+0x448] ;  /* 0x0004480001ec7983 */ /* 0x004ea80000300800 */
[----:B------:R-:W2:Y:S04]  /*85fc0*/  LDL.LU R240, [R1+0x2028] ;  /* 0x0020280001f07983 */ /* 0x000ea80000300800 */
[----:B------:R1:W-:Y:S01]  /*85fd0*/  @P6 STG.E [R178.64], R247 ;  /* 0x000000f7b2006986 */ /* 0x0003e2000c101904 */
[----:B----4-:R-:W-:-:S03]  /*85fe0*/  ISETP.GE.AND P1, PT, R244, c[0x0][0x17c], PT ;  /* 0x00005f00f4007a0c */ /* 0x010fc60003f26270 */
[----:B------:R-:W4:Y:S04]  /*85ff0*/  LDL.LU R244, [R1+0x202c] ;  /* 0x00202c0001f47983 */ /* 0x000f280000300800 */
[----:B------:R1:W-:Y:S04]  /*86000*/  @P3 STG.E [R222.64], R237 ;  /* 0x000000edde003986 */ /* 0x0003e8000c101904 */
[----:B-1----:R-:W2:Y:S01]  /*86010*/  LDL.LU R247, [R1+0x368] ;  /* 0x0003680001f77983 */ /* 0x002ea20000300800 */
[----:B------:R-:W-:-:S03]  /*86020*/  IMAD.WIDE R178, R3, 0x4, R176 ;  /* 0x0000000403b27825 */ /* 0x000fc600078e02b0 */
[----:B------:R-:W2:Y:S04]  /*86030*/  LDL.LU R241, [R1+0x44c] ;  /* 0x00044c0001f17983 */ /* 0x000ea80000300800 */
[----:B------:R-:W2:Y:S01]  /*86040*/  LDL.LU R249, [R1+0x36c] ;  /* 0x00036c0001f97983 */ /* 0x000ea20000300800 */
[----:B------:R-:W-:-:S03]  /*86050*/  IMAD.WIDE R222, R3, 0x4, R220 ;  /* 0x0000000403de7825 */ /* 0x000fc600078e02dc */
[----:B------:R-:W2:Y:S04]  /*86060*/  LDL.LU R237, [R1+0x208] ;  /* 0x0002080001ed7983 */ /* 0x000ea80000300800 */
[----:B------:R-:W2:Y:S01]  /*86070*/  LDL.LU R3, [R1+0x438] ;  /* 0x0004380001037983 */ /* 0x000ea20000300800 */
[----:B------:R-:W-:Y:S02]  /*86080*/  ISETP.LT.AND P5, PT, R251, c[0x0][0x178], !P0 ;  /* 0x00005e00fb007a0c */ /* 0x000fe400047a1270 */
[----:B------:R-:W-:Y:S02]  /*86090*/  ISETP.LT.AND P0, PT, R250, c[0x0][0x178], !P0 ;  /* 0x00005e00fa007a0c */ /* 0x000fe40004701270 */
[----:B---3--:R-:W-:Y:S02]  /*860a0*/  ISETP.GE.AND P3, PT, R246, c[0x0][0x17c], PT ;  /* 0x00005f00f6007a0c */ /* 0x008fe40003f66270 */
[----:B------:R-:W3:Y:S07]  /*860b0*/  LDL.LU R246, [R1+0x2178] ;  /* 0x0021780001f67983 */ /* 0x000eee0000300800 */
[----:B--2---:R1:W-:Y:S04]  /*860c0*/  @P5 STG.E [R222.64], R3 ;  /* 0x00000003de005986 */ /* 0x0043e8000c101904 */
[----:B------:R2:W-:Y:S01]  /*860d0*/  @P0 STG.E [R178.64], R237 ;  /* 0x000000edb2000986 */ /* 0x0005e2000c101904 */
[----:B------:R-:W-:-:S03]  /*860e0*/  ISETP.GE.AND P0, PT, R240, c[0x0][0x17c], PT ;  /* 0x00005f00f0007a0c */ /* 0x000fc60003f06270 */
[----:B------:R-:W3:Y:S01]  /*860f0*/  LDL.LU R240, [R1+0x2030] ;  /* 0x0020300001f07983 */ /* 0x000ee20000300800 */
[C---:B------:R-:W-:Y:S02]  /*86100*/  ISETP.LT.AND P6, PT, R251.reuse, c[0x0][0x178], !P2 ;  /* 0x00005e00fb007a0c */ /* 0x040fe400057c1270 */
[----:B------:R-:W-:Y:S01]  /*86110*/  ISETP.LT.AND P2, PT, R250, c[0x0][0x178], !P2 ;  /* 0x00005e00fa007a0c */ /* 0x000fe20005741270 */
[C---:B-1----:R-:W-:Y:S01]  /*86120*/  IMAD.WIDE R222, R0.reuse, 0x4, R220 ;  /* 0x0000000400de7825 */ /* 0x042fe200078e02dc */
[----:B------:R-:W-:Y:S02]  /*86130*/  ISETP.LT.AND P5, PT, R251, c[0x0][0x178], !P4 ;  /* 0x00005e00fb007a0c */ /* 0x000fe400067a1270 */
[C---:B------:R-:W-:Y:S01]  /*86140*/  IADD3 R3, R0.reuse, c[0x0][0x198], RZ ;  /* 0x0000660000037a10 */ /* 0x040fe20007ffe0ff */
[----:B--2---:R-:W-:Y:S01]  /*86150*/  IMAD.WIDE R178, R0, 0x4, R176 ;  /* 0x0000000400b27825 */ /* 0x004fe200078e02b0 */
[----:B------:R-:W-:-:S05]  /*86160*/  ISETP.LT.AND P4, PT, R250, c[0x0][0x178], !P4 ;  /* 0x00005e00fa007a0c */ /* 0x000fca0006781270 */
[----:B------:R1:W-:Y:S01]  /*86170*/  @P6 STG.E [R222.64], R245 ;  /* 0x000000f5de006986 */ /* 0x0003e2000c101904 */
[----:B------:R-:W-:Y:S02]  /*86180*/  ISETP.LT.AND P6, PT, R251, c[0x0][0x178], !P1 ;  /* 0x00005e00fb007a0c */ /* 0x000fe40004fc1270 */
[----:B------:R-:W-:Y:S01]  /*86190*/  ISETP.LT.AND P1, PT, R250, c[0x0][0x178], !P1 ;  /* 0x00005e00fa007a0c */ /* 0x000fe20004f21270 */
[----:B------:R2:W-:Y:S01]  /*861a0*/  @P2 STG.E [R178.64], R248 ;  /* 0x000000f8b2002986 */ /* 0x0005e2000c101904 */
[C---:B------:R-:W-:Y:S02]  /*861b0*/  IADD3 R0, R3.reuse, c[0x0][0x198], RZ ;  /* 0x0000660003007a10 */ /* 0x040fe40007ffe0ff */
[----:B----4-:R-:W-:Y:S01]  /*861c0*/  ISETP.GE.AND P2, PT, R244, c[0x0][0x17c], PT ;  /* 0x00005f00f4007a0c */ /* 0x010fe20003f46270 */
[----:B-1----:R-:W4:Y:S01]  /*861d0*/  LDL.LU R245, [R1+0x45c] ;  /* 0x00045c0001f57983 */ /* 0x002f220000300800 */
[----:B--2---:R-:W-:-:S03]  /*861e0*/  IMAD.WIDE R178, R3, 0x4, R220 ;  /* 0x0000000403b27825 */ /* 0x004fc600078e02dc */
[----:B------:R-:W2:Y:S04]  /*861f0*/  LDL.LU R244, [R1+0x1ec] ;  /* 0x0001ec0001f47983 */ /* 0x000ea80000300800 */
[----:B------:R1:W-:Y:S01]  /*86200*/  @P5 STG.E [R178.64], R236 ;  /* 0x000000ecb2005986 */ /* 0x0003e2000c101904 */
[----:B------:R-:W-:-:S03]  /*86210*/  IMAD.WIDE R222, R0, 0x4, R220 ;  /* 0x0000000400de7825 */ /* 0x000fc600078e02dc */
[----:B------:R-:W2:Y:S01]  /*86220*/  LDL.LU R248, [R1+0x468] ;  /* 0x0004680001f87983 */ /* 0x000ea20000300800 */
[----:B-1----:R-:W-:-:S03]  /*86230*/  IMAD.WIDE R178, R3, 0x4, R176 ;  /* 0x0000000403b27825 */ /* 0x002fc600078e02b0 */
[----:B------:R-:W2:Y:S01]  /*86240*/  LDL.LU R3, [R1+0x1e8] ;  /* 0x0001e80001037983 */ /* 0x000ea20000300800 */
[----:B------:R-:W-:-:S03]  /*86250*/  IMAD.WIDE R236, R0, 0x4, R176 ;  /* 0x0000000400ec7825 */ /* 0x000fc600078e02b0 */
[----:B------:R1:W-:Y:S04]  /*86260*/  @P4 STG.E [R178.64], R247 ;  /* 0x000000f7b2004986 */ /* 0x0003e8000c101904 */
[----:B------:R-:W-:Y:S04]  /*86270*/  @P6 STG.E [R222.64], R241 ;  /* 0x000000f1de006986 */ /* 0x000fe8000c101904 */
[----:B------:R1:W-:Y:S04]  /*86280*/  @P1 STG.E [R236.64], R249 ;  /* 0x000000f9ec001986 */ /* 0x0003e8000c101904 */
[----:B-1----:R-:W2:Y:S04]  /*86290*/  LDL.LU R247, [R1+0x2174] ;  /* 0x0021740001f77983 */ /* 0x002ea80000300800 */
[----:B------:R-:W2:Y:S04]  /*862a0*/  LDL.LU R236, [R1+0x2034] ;  /* 0x0020340001ec7983 */ /* 0x000ea80000300800 */
[----:B------:R-:W2:Y:S04]  /*862b0*/  LDL.LU R237, [R1+0x458] ;  /* 0x0004580001ed7983 */ /* 0x000ea80000300800 */
[----:B------:R-:W4:Y:S01]  /*862c0*/  LDL.LU R241, [R1+0x2040] ;  /* 0x0020400001f17983 */ /* 0x000f220000300800 */
[----:B---3--:R-:W-:-:S03]  /*862d0*/  ISETP.GE.AND P4, PT, R240, c[0x0][0x17c], PT ;  /* 0x00005f00f0007a0c */ /* 0x008fc60003f86270 */
[----:B------:R-:W3:Y:S04]  /*862e0*/  LDL.LU R240, [R1+0x2064] ;  /* 0x0020640001f07983 */ /* 0x000ee80000300800 */
[----:B------:R-:W3:Y:S01]  /*862f0*/  LDL.LU R249, [R1+0x46c] ;  /* 0x00046c0001f97983 */ /* 0x000ee20000300800 */
[C---:B------:R-:W-:Y:S02]  /*86300*/  ISETP.LT.AND P5, PT, R251.reuse, c[0x0][0x178], !P3 ;  /* 0x00005e00fb007a0c */ /* 0x040fe40005fa1270 */
[----:B------:R-:W-:Y:S02]  /*86310*/  ISETP.LT.AND P3, PT, R250, c[0x0][0x178], !P3 ;  /* 0x00005e00fa007a0c */ /* 0x000fe40005f61270 */
[----:B------:R-:W-:Y:S02]  /*86320*/  IADD3 R0, R0, c[0x0][0x198], RZ ;  /* 0x0000660000007a10 */ /* 0x000fe40007ffe0ff */
[----:B------:R-:W-:-:S02]  /*86330*/  ISETP.LT.AND P6, PT, R251, c[0x0][0x178], !P0 ;  /* 0x00005e00fb007a0c */ /* 0x000fc400047c1270 */
[----:B------:R-:W-:Y:S01]  /*86340*/  ISETP.LT.AND P0, PT, R250, c[0x0][0x178], !P0 ;  /* 0x00005e00fa007a0c */ /* 0x000fe20004701270 */
[----:B------:R-:W-:-:S04]  /*86350*/  IMAD.WIDE R178, R0, 0x4, R220 ;  /* 0x0000000400b27825 */ /* 0x000fc800078e02dc */
[C---:B------:R-:W-:Y:S01]  /*86360*/  IMAD.WIDE R222, R0.reuse, 0x4, R176 ;  /* 0x0000000400de7825 */ /* 0x040fe200078e02b0 */
[----:B------:R-:W-:Y:S01]  /*86370*/  IADD3 R0, R0, c[0x0][0x198], RZ ;  /* 0x0000660000007a10 */ /* 0x000fe20007ffe0ff */
[----:B--2---:R1:W-:Y:S01]  /*86380*/  @P5 STG.E [R178.64], R237 ;  /* 0x000000edb2005986 */ /* 0x0043e2000c101904 */
[----:B------:R-:W-:-:S03]  /*86390*/  ISETP.LT.AND P5, PT, R251, c[0x0][0x178], !P2 ;  /* 0x00005e00fb007a0c */ /* 0x000fc600057a1270 */
[----:B------:R2:W-:Y:S01]  /*863a0*/  @P3 STG.E [R222.64], R3 ;  /* 0x00000003de003986 */ /* 0x0005e2000c101904 */
[----:B------:R-:W-:Y:S01]  /*863b0*/  ISETP.LT.AND P2, PT, R250, c[0x0][0x178], !P2 ;  /* 0x00005e00fa007a0c */ /* 0x000fe20005741270 */
[----:B-1----:R-:W-:-:S04]  /*863c0*/  IMAD.WIDE R178, R0, 0x4, R220 ;  /* 0x0000000400b27825 */ /* 0x002fc800078e02dc */
[C---:B--2---:R-:W-:Y:S01]  /*863d0*/  IMAD.WIDE R222, R0.reuse, 0x4, R176 ;  /* 0x0000000400de7825 */ /* 0x044fe200078e02b0 */
[----:B------:R-:W-:Y:S01]  /*863e0*/  IADD3 R3, R0, c[0x0][0x198], RZ ;  /* 0x0000660000037a10 */ /* 0x000fe20007ffe0ff */
[----:B----4-:R1:W-:Y:S01]  /*863f0*/  @P6 STG.E [R178.64], R245 ;  /* 0x000000f5b2006986 */ /* 0x0103e2000c101904 */
[----:B------:R-:W-:-:S03]  /*86400*/  ISETP.LT.AND P6, PT, R251, c[0x0][0x178], !P4 ;  /* 0x00005e00fb007a0c */ /* 0x000fc600067c1270 */
[----:B------:R2:W-:Y:S01]  /*86410*/  @P0 STG.E [R222.64], R244 ;  /* 0x000000f4de000986 */ /* 0x0005e2000c101904 */
[----:B------:R-:W-:Y:S01]  /*86420*/  ISETP.LT.AND P4, PT, R250, c[0x0][0x178], !P4 ;  /* 0x00005e00fa007a0c */ /* 0x000fe20006781270 */
[----:B-1----:R-:W-:-:S04]  /*86430*/  IMAD.WIDE R178, R3, 0x4, R220 ;  /* 0x0000000403b27825 */ /* 0x002fc800078e02dc */
[C---:B--2---:R-:W-:Y:S01]  /*86440*/  IMAD.WIDE R222, R3.reuse, 0x4, R176 ;  /* 0x0000000403de7825 */ /* 0x044fe200078e02b0 */
[----:B------:R-:W-:Y:S01]  /*86450*/  IADD3 R3, R3, c[0x0][0x198], RZ ;  /* 0x0000660003037a10 */ /* 0x000fe20007ffe0ff */
[----:B------:R1:W-:Y:S01]  /*86460*/  @P5 STG.E [R178.64], R248 ;  /* 0x000000f8b2005986 */ /* 0x0003e2000c101904 */
[----:B------:R-:W-:-:S03]  /*86470*/  ISETP.GE.AND P1, PT, R236, c[0x0][0x17c], PT ;  /* 0x00005f00ec007a0c */ /* 0x000fc60003f26270 */
[----:B------:R-:W2:Y:S04]  /*86480*/  LDL.LU R236, [R1+0x2068] ;  /* 0x0020680001ec7983 */ /* 0x000ea80000300800 */
[----:B------:R-:W4:Y:S01]  /*86490*/  LDL.LU R244, [R1+0x42c] ;  /* 0x00042c0001f47983 */ /* 0x000f220000300800 */
[----:B-1----:R-:W-:-:S03]  /*864a0*/  IMAD.WIDE R178, R3, 0x4, R220 ;  /* 0x0000000403b27825 */ /* 0x002fc600078e02dc */
[----:B------:R1:W-:Y:S01]  /*864b0*/  @P2 STG.E [R222.64], R242 ;  /* 0x000000f2de002986 */ /* 0x0003e2000c101904 */
[----:B------:R-:W-:Y:S02]  /*864c0*/  ISETP.GE.AND P3, PT, R241, c[0x0][0x17c], PT ;  /* 0x00005f00f1007a0c */ /* 0x000fe40003f66270 */
[----:B------:R-:W-:Y:S01]  /*864d0*/  IADD3 R0, R3, c[0x0][0x198], RZ ;  /* 0x0000660003007a10 */ /* 0x000fe20007ffe0ff */
[----:B-1----:R-:W4:Y:S04]  /*864e0*/  LDL.LU R242, [R1+0x203c] ;  /* 0x00203c0001f27983 */ /* 0x002f280000300800 */
[----:B------:R-:W4:Y:S01]  /*864f0*/  LDL.LU R245, [R1+0x204c] ;  /* 0x00204c0001f57983 */ /* 0x000f220000300800 */
[----:B---3--:R-:W-:-:S03]  /*86500*/  ISETP.GE.AND P0, PT, R240, c[0x0][0x17c], PT ;  /* 0x00005f00f0007a0c */ /* 0x008fc60003f06270 */
[----:B------:R-:W3:Y:S04]  /*86510*/  LDL.LU R240, [R1+0x548] ;  /* 0x0005480001f07983 */ /* 0x000ee80000300800 */
[----:B------:R1:W-:Y:S04]  /*86520*/  @P6 STG.E [R178.64], R249 ;  /* 0x000000f9b2006986 */ /* 0x0003e8000c101904 */
[----:B------:R-:W3:Y:S04]  /*86530*/  LDL.LU R248, [R1+0x1f8] ;  /* 0x0001f80001f87983 */ /* 0x000ee80000300800 */
[----:B------:R-:W3:Y:S01]  /*86540*/  LDL.LU R241, [R1+0x54c] ;  /* 0x00054c0001f17983 */ /* 0x000ee20000300800 */
[----:B-1----:R-:W-:-:S03]  /*86550*/  IMAD.WIDE R178, R3, 0x4, R176 ;  /* 0x0000000403b27825 */ /* 0x002fc600078e02b0 */
[----:B------:R-:W3:Y:S04]  /*86560*/  LDL.LU R249, [R1+0x1fc] ;  /* 0x0001fc0001f97983 */ /* 0x000ee80000300800 */
[----:B------:R-:W3:Y:S04]  /*86570*/  LDL.LU R3, [R1+0x53c] ;  /* 0x00053c0001037983 */ /* 0x000ee80000300800 */
[----:B------:R1:W-:Y:S04]  /*86580*/  @P4 STG.E [R178.64], R243 ;  /* 0x000000f3b2004986 */ /* 0x0003e8000c101904 */
[----:B-1----:R-:W3:Y:S04]  /*86590*/  LDL.LU R178, [R1+0x538] ;  /* 0x0005380001b27983 */ /* 0x002ee80000300800 */
[----:B------:R-:W3:Y:S01]  /*865a0*/  LDL.LU R179, [R1+0x428] ;  /* 0x0004280001b37983 */ /* 0x000ee20000300800 */
[----:B------:R-:W-:-:S02]  /*865b0*/  ISETP.LT.AND P5, PT, R251, c[0x0][0x178], !P1 ;  /* 0x00005e00fb007a0c */ /* 0x000fc40004fa1270 */
[----:B------:R-:W-:Y:S01]  /*865c0*/  ISETP.LT.AND P1, PT, R250, c[0x0][0x178], !P1 ;  /* 0x00005e00fa007a0c */ /* 0x000fe20004f21270 */
[----:B------:R-:W-:Y:S01]  /*865d0*/  IMAD.WIDE R222, R0, 0x4, R220 ;  /* 0x0000000400de7825 */ /* 0x000fe200078e02dc */
[----:B------:R-:W-:Y:S02]  /*865e0*/  ISETP.LT.AND P6, PT, R251, c[0x0][0x178], !P3 ;  /* 0x00005e00fb007a0c */ /* 0x000fe40005fc1270 */
[----:B------:R-:W-:Y:S02]  /*865f0*/  ISETP.LT.AND P3, PT, R250, c[0x0][0x178], !P3 ;  /* 0x00005e00fa007a0c */ /* 0x000fe40005f61270 */
[----:B--2---:R-:W-:Y:S01]  /*86600*/  ISETP.GE.AND P2, PT, R236, c[0x0][0x17c], PT ;  /* 0x00005f00ec007a0c */ /* 0x004fe20003f46270 */
[C---:B------:R-:W-:Y:S01]  /*86610*/  IMAD.WIDE R236, R0.reuse, 0x4, R176 ;  /* 0x0000000400ec7825 */ /* 0x040fe200078e02b0 */
[----:B------:R-:W-:Y:S02]  /*86620*/  IADD3 R0, R0, c[0x0][0x198], RZ ;  /* 0x0000660000007a10 */ /* 0x000fe40007ffe0ff */
[----:B----4-:R-:W-:-:S02]  /*86630*/  ISETP.GE.AND P4, PT, R242, c[0x0][0x17c], PT ;  /* 0x00005f00f2007a0c */ /* 0x010fc40003f86270 */
[----:B------:R-:W2:Y:S04]  /*86640*/  LDL.LU R242, [R1+0x2060] ;  /* 0x0020600001f27983 */ /* 0x000ea80000300800 */
[----:B---3--:R1:W-:Y:S01]  /*86650*/  @P5 STG.E [R222.64], R178 ;  /* 0x000000b2de005986 */ /* 0x0083e2000c101904 */
[----:B------:R-:W-:-:S03]  /*86660*/  ISETP.LT.AND P5, PT, R251, c[0x0][0x178], !P0 ;  /* 0x00005e00fb007a0c */ /* 0x000fc600047a1270 */
[----:B------:R3:W-:Y:S01]  /*86670*/  @P1 STG.E [R236.64], R179 ;  /* 0x000000b3ec001986 */ /* 0x0007e2000c101904 */
[----:B------:R-:W-:Y:S01]  /*86680*/  ISETP.LT.AND P0, PT, R250, c[0x0][0x178], !P0 ;  /* 0x00005e00fa007a0c */ /* 0x000fe20004701270 */
[----:B-1----:R-:W-:-:S04]  /*86690*/  IMAD.WIDE R222, R0, 0x4, R176 ;  /* 0x0000000400de7825 */ /* 0x002fc800078e02b0 */
[C-C-:B---3--:R-:W-:Y:S01]  /*866a0*/  IMAD.WIDE R178, R0.reuse, 0x4, R220.reuse ;  /* 0x0000000400b27825 */ /* 0x148fe200078e02dc */
[----:B------:R-:W-:Y:S01]  /*866b0*/  IADD3 R0, R0, c[0x0][0x198], RZ ;  /* 0x0000660000007a10 */ /* 0x000fe20007ffe0ff */
[----:B------:R-:W3:Y:S04]  /*866c0*/  LDL.LU R237, [R1+0x207c] ;  /* 0x00207c0001ed7983 */ /* 0x000ee80000300800 */
[----:B------:R1:W-:Y:S01]  /*866d0*/  @P6 STG.E [R178.64], R3 ;  /* 0x00000003b2006986 */ /* 0x0003e2000c101904 */
[----:B------:R-:W-:Y:S02]  /*866e0*/  ISETP.LT.AND P6, PT, R251, c[0x0][0x178], !P2 ;  /* 0x00005e00fb007a0c */ /* 0x000fe400057c1270 */
[----:B------:R-:W-:Y:S01]  /*866f0*/  ISETP.GE.AND P1, PT, R245, c[0x0][0x17c], PT ;  /* 0x00005f00f5007a0c */ /* 0x000fe20003f26270 */
[----:B------:R4:W-:Y:S04]  /*86700*/  @P3 STG.E [R222.64], R244 ;  /* 0x000000f4de003986 */ /* 0x0009e8000c101904 */
[----:B------:R-:W3:Y:S01]  /*86710*/  LDL.LU R245, [R1+0x498] ;  /* 0x0004980001f57983 */ /* 0x000ee20000300800 */
[C---:B-1----:R-:W-:Y:S01]  /*86720*/  IMAD.WIDE R178, R0.reuse, 0x4, R220 ;  /* 0x0000000400b27825 */ /* 0x042fe200078e02dc */
[----:B------:R-:W-:-:S02]  /*86730*/  IADD3 R3, R0, c[0x0][0x198], RZ ;  /* 0x0000660000037a10 */ /* 0x000fc40007ffe0ff */
[----:B------:R-:W3:Y:S01]  /*86740*/  LDL.LU R236, [R1+0x2080] ;  /* 0x0020800001ec7983 */ /* 0x000ee20000300800 */
[----:B----4-:R-:W-:-:S03]  /*86750*/  IMAD.WIDE R222, R0, 0x4, R176 ;  /* 0x0000000400de7825 */ /* 0x010fc600078e02b0 */
[----:B------:R1:W-:Y:S04]  /*86760*/  @P5 STG.E [R178.64], R240 ;  /* 0x000000f0b2005986 */ /* 0x0003e8000c101904 */
[----:B------:R-:W4:Y:S04]  /*86770*/  LDL.LU R244, [R1+0x49c] ;  /* 0x00049c0001f47983 */ /* 0x000f280000300800 */
[----:B------:R1:W-:Y:S02]  /*86780*/  @P0 STG.E [R222.64], R248 ;  /* 0x000000f8de000986 */ /* 0x0003e4000c101904 */
[----:B-1----:R-:W-:-:S05]  /*86790*/  IMAD.WIDE R178, R3, 0x4, R220 ;  /* 0x0000000403b27825 */ /* 0x002fca00078e02dc */
[----:B------:R1:W-:Y:S04]  /*867a0*/  @P6 STG.E [R178.64], R241 ;  /* 0x000000f1b2006986 */ /* 0x0003e8000c101904 */
[----:B------:R-:W4:Y:S04]  /*867b0*/  LDL.LU R248, [R1+0x478] ;  /* 0x0004780001f87983 */ /* 0x000f280000300800 */
[----:B-1----:R-:W4:Y:S01]  /*867c0*/  LDL.LU R241, [R1+0x2048] ;  /* 0x0020480001f17983 */ /* 0x002f220000300800 */
[----:B------:R-:W-:Y:S01]  /*867d0*/  ISETP.LT.AND P2, PT, R250, c[0x0][0x178], !P2 ;  /* 0x00005e00fa007a0c */ /* 0x000fe20005741270 */
[----:B------:R-:W-:Y:S01]  /*867e0*/  IMAD.WIDE R222, R3, 0x4, R176 ;  /* 0x0000000403de7825 */ /* 0x000fe200078e02b0 */
[----:B------:R-:W-:-:S02]  /*867f0*/  ISETP.LT.AND P5, PT, R251, c[0x0][0x178], !P4 ;  /* 0x00005e00fb007a0c */ /* 0x000fc400067a1270 */
[----:B------:R-:W-:-:S09]  /*86800*/  IADD3 R3, R3, c[0x0][0x198], RZ ;  /* 0x0000660003037a10 */ /* 0x000fd20007ffe0ff */
[----:B------:R1:W-:Y:S01]  /*86810*/  @P2 STG.E [R222.64], R249 ;  /* 0x000000f9de002986 */ /* 0x0003e2000c101904 */
[----:B------:R-:W-:-:S03]  /*86820*/  ISETP.LT.AND P4, PT, R250, c[0x0][0x178], !P4 ;  /* 0x00005e00fa007a0c */ /* 0x000fc60006781270 */
[----:B-1----:R-:W4:Y:S04]  /*86830*/  LDL.LU R249, [R1+0x47c] ;  /* 0x00047c0001f97983 */ /* 0x002f280000300800 */
[----:B------:R-:W4:Y:S04]  /*86840*/  LDL.LU R243, [R1+0x205c] ;  /* 0x00205c0001f37983 */ /* 0x000f280000300800 */
[----:B------:R-:W4:Y:S01]  /*86850*/  LDL.LU R240, [R1+0x2078] ;  /* 0x0020780001f07983 */ /* 0x000f220000300800 */
[----:B------:R-:W-:Y:S01]  /*86860*/  ISETP.LT.AND P6, PT, R251, c[0x0][0x178], !P1 ;  /* 0x00005e00fb007a0c */ /* 0x000fe20004fc1270 */
[----:B------:R-:W-:Y:S01]  /*86870*/  IMAD.WIDE R178, R3, 0x4, R220 ;  /* 0x0000000403b27825 */ /* 0x000fe200078e02dc */
[----:B------:R-:W-:-:S02]  /*86880*/  ISETP.LT.AND P1, PT, R250, c[0x0][0x178], !P1 ;  /* 0x00005e00fa007a0c */ /* 0x000fc40004f21270 */
[----:B------:R-:W-:-:S05]  /*86890*/  IADD3 R0, R3, c[0x0][0x198], RZ ;  /* 0x0000660003007a10 */ /* 0x000fca0007ffe0ff */
[----:B------:R-:W-:Y:S01]  /*868a0*/  IMAD.WIDE R222, R0, 0x4, R220 ;  /* 0x0000000400de7825 */ /* 0x000fe200078e02dc */
[----:B--2---:R-:W-:Y:S02]  /*868b0*/  ISETP.GE.AND P3, PT, R242, c[0x0][0x17c], PT ;  /* 0x00005f00f2007a0c */ /* 0x004fe40003f66270 */
[----:B------:R-:W2:Y:S01]  /*868c0*/  LDL.LU R242, [R1+0x2090] ;  /* 0x0020900001f27983 */ /* 0x000ea20000300800 */
[----:B---3--:R-:W-:-:S03]  /*868d0*/  ISETP.GE.AND P0, PT, R237, c[0x0][0x17c], PT ;  /* 0x00005f00ed007a0c */ /* 0x008fc60003f06270 */
[----:B------:R1:W-:Y:S01]  /*868e0*/  @P5 STG.E [R178.64], R245 ;  /* 0x000000f5b2005986 */ /* 0x0003e2000c101904 */
[----:B------:R-:W-:Y:S01]  /*868f0*/  ISETP.GE.AND P2, PT, R236, c[0x0][0x17c], PT ;  /* 0x00005f00ec007a0c */ /* 0x000fe20003f46270 */
[----:B------:R-:W-:-:S04]  /*86900*/  IMAD.WIDE R236, R0, 0x4, R176 ;  /* 0x0000000400ec7825 */ /* 0x000fc800078e02b0 */
[----:B-1----:R-:W-:-:S05]  /*86910*/  IMAD.WIDE R178, R3, 0x4, R176 ;  /* 0x0000000403b27825 */ /* 0x002fca00078e02b0 */
[----:B------:R-:W-:Y:S04]  /*86920*/  @P4 STG.E [R178.64], R246 ;  /* 0x000000f6b2004986 */ /* 0x000fe8000c101904 */
[----:B----4-:R-:W-:Y:S04]  /*86930*/  @P6 STG.E [R222.64], R244 ;  /* 0x000000f4de006986 */ /* 0x010fe8000c101904 */
[----:B------:R1:W-:Y:S01]  /*86940*/  @P1 STG.E [R236.64], R247 ;  /* 0x000000f7ec001986 */ /* 0x0003e2000c101904 */
[----:B------:R-:W-:-:S03]  /*86950*/  ISETP.GE.AND P4, PT, R241, c[0x0][0x17c], PT ;  /* 0x00005f00f1007a0c */ /* 0x000fc60003f86270 */
[----:B------:R-:W3:Y:S04]  /*86960*/  LDL.LU R241, [R1+0x2094] ;  /* 0x0020940001f17983 */ /* 0x000ee80000300800 */
[----:B-1----:R-:W4:Y:S01]  /*86970*/  LDL.LU R236, [R1+0x2058] ;  /* 0x0020580001ec7983 */ /* 0x002f220000300800 */
        /* <DEDUP_REMOVED lines=8> */
[----:B------:R1:W-:Y:S01]  /*86a00*/  @P5 STG.E [R178.64], R248 ;  /* 0x000000f8b2005986 */ /* 0x0003e2000c101904 */
[----:B------:R-:W-:Y:S02]  /*86a10*/  ISETP.LT.AND P5, PT, R251, c[0x0][0x178], !P2 ;  /* 0x00005e00fb007a0c */ /* 0x000fe400057a1270 */
[----:B------:R-:W-:Y:S01]  /*86a20*/  IADD3 R3, R0, c[0x0][0x198], RZ ;  /* 0x0000660000037a10 */ /* 0x000fe20007ffe0ff */
[----:B------:R1:W-:Y:S01]  /*86a30*/  @P3 STG.E [R222.64], R238 ;  /* 0x000000eede003986 */ /* 0x0003e2000c101904 */
[----:B------:R-:W-:Y:S01]  /*86a40*/  ISETP.LT.AND P2, PT, R250, c[0x0][0x178], !P2 ;  /* 0x00005e00fa007a0c */ /* 0x000fe20005741270 */
[----:B-1----:R-:W-:Y:S01]  /*86a50*/  IMAD.WIDE R178, R0, 0x4, R220 ;  /* 0x0000000400b27825 */ /* 0x002fe200078e02dc */
[----:B------:R-:W-:Y:S02]  /*86a60*/  ISETP.GE.AND P3, PT, R240, c[0x0][0x17c], PT ;  /* 0x00005f00f0007a0c */ /* 0x000fe40003f66270 */
[----:B------:R-:W3:Y:S01]  /*86a70*/  LDL.LU R240, [R1+0x2074] ;  /* 0x0020740001f07983 */ /* 0x000ee20000300800 */
[----:B------:R-:W-:-:S03]  /*86a80*/  IMAD.WIDE R222, R0, 0x4, R176 ;  /* 0x0000000400de7825 */ /* 0x000fc600078e02b0 */
[----:B------:R1:W-:Y:S01]  /*86a90*/  @P6 STG.E [R178.64], R249 ;  /* 0x000000f9b2006986 */ /* 0x0003e2000c101904 */
[----:B------:R-:W-:-:S03]  /*86aa0*/  ISETP.LT.AND P6, PT, R251, c[0x0][0x178], !P4 ;  /* 0x00005e00fb007a0c */ /* 0x000fc600067c1270 */
[----:B------:R2:W-:Y:S01]  /*86ab0*/  @P0 STG.E [R222.64], R239 ;  /* 0x000000efde000986 */ /* 0x0005e2000c101904 */
[----:B------:R-:W-:Y:S02]  /*86ac0*/  ISETP.GE.AND P1, PT, R243, c[0x0][0x17c], PT ;  /* 0x00005f00f3007a0c */ /* 0x000fe40003f26270 */
[----:B------:R-:W-:Y:S01]  /*86ad0*/  ISETP.LT.AND P4, PT, R250, c[0x0][0x178], !P4 ;  /* 0x00005e00fa007a0c */ /* 0x000fe20006781270 */
[----:B------:R-:W3:Y:S01]  /*86ae0*/  LDL.LU R238, [R1+0x208c] ;  /* 0x00208c0001ee7983 */ /* 0x000ee20000300800 */
[----:B-1----:R-:W-:-:S03]  /*86af0*/  IMAD.WIDE R178, R3, 0x4, R220 ;  /* 0x0000000403b27825 */ /* 0x002fc600078e02dc */
[----:B------:R-:W3:Y:S01]  /*86b00*/  LDL.LU R237, [R1+0x20a4] ;  /* 0x0020a40001ed7983 */ /* 0x000ee20000300800 */
[C---:B--2---:R-:W-:Y:S01]  /*86b10*/  IMAD.WIDE R222, R3.reuse, 0x4, R176 ;  /* 0x0000000403de7825 */ /* 0x044fe200078e02b0 */
[----:B------:R-:W-:Y:S02]  /*86b20*/  IADD3 R3, R3, c[0x0][0x198], RZ ;  /* 0x0000660003037a10 */ /* 0x000fe40007ffe0ff */
[----:B------:R1:W-:Y:S01]  /*86b30*/  @P5 STG.E [R178.64], R232 ;  /* 0x000000e8b2005986 */ /* 0x0003e2000c101904 */
[----:B------:R-:W-:Y:S02]  /*86b40*/  ISETP.LT.AND P5, PT, R251, c[0x0][0x178], !P1 ;  /* 0x00005e00fb007a0c */ /* 0x000fe40004fa1270 */
[----:B------:R-:W-:Y:S02]  /*86b50*/  ISETP.LT.AND P1, PT, R250, c[0x0][0x178], !P1 ;  /* 0x00005e00fa007a0c */ /* 0x000fe40004f21270 */
[C---:B------:R-:W-:Y:S01]  /*86b60*/  IADD3 R0, R3.reuse, c[0x0][0x198], RZ ;  /* 0x0000660003007a10 */ /* 0x040fe20007ffe0ff */
[----:B------:R2:W-:Y:S01]  /*86b70*/  @P2 STG.E [R222.64], R44 ;  /* 0x0000002cde002986 */ /* 0x0005e2000c101904 */
[----:B-1----:R-:W-:-:S05]  /*86b80*/  IMAD.WIDE R178, R3, 0x4, R220 ;  /* 0x0000000403b27825 */ /* 0x002fca00078e02dc */
[----:B------:R1:W-:Y:S01]  /*86b90*/  @P6 STG.E [R178.64], R233 ;  /* 0x000000e9b2006986 */ /* 0x0003e2000c101904 */
[----:B------:R-:W-:Y:S01]  /*86ba0*/  ISETP.LT.AND P6, PT, R251, c[0x0][0x178], !P3 ;  /* 0x00005e00fb007a0c */ /* 0x000fe20005fc1270 */
[----:B--2---:R-:W-:Y:S01]  /*86bb0*/  IMAD.WIDE R222, R0, 0x4, R220 ;  /* 0x0000000400de7825 */ /* 0x004fe200078e02dc */
[----:B------:R-:W-:Y:S02]  /*86bc0*/  ISETP.LT.AND P3, PT, R250, c[0x0][0x178], !P3 ;  /* 0x00005e00fa007a0c */ /* 0x000fe40005f61270 */
[----:B------:R-:W-:Y:S01]  /*86bd0*/  ISETP.GE.AND P0, PT, R242, c[0x0][0x17c], PT ;  /* 0x00005f00f2007a0c */ /* 0x000fe20003f06270 */
[----:B-1----:R-:W-:-:S04]  /*86be0*/  IMAD.WIDE R178, R3, 0x4, R176 ;  /* 0x0000000403b27825 */ /* 0x002fc800078e02b0 */
[C---:B------:R-:W-:Y:S01]  /*86bf0*/  IMAD.WIDE R232, R0.reuse, 0x4, R176 ;  /* 0x0000000400e87825 */ /* 0x040fe200078e02b0 */
[----:B------:R-:W-:Y:S01]  /*86c00*/  IADD3 R0, R0, c[0x0][0x198], RZ ;  /* 0x0000660000007a10 */ /* 0x000fe20007ffe0ff */
[----:B------:R1:W-:Y:S04]  /*86c10*/  @P4 STG.E [R178.64], R45 ;  /* 0x0000002db2004986 */ /* 0x0003e8000c101904 */
[----:B------:R-:W-:Y:S01]  /*86c20*/  @P5 STG.E [R222.64], R224 ;  /* 0x000000e0de005986 */ /* 0x000fe2000c101904 */
[----:B------:R-:W-:-:S03]  /*86c30*/  ISETP.LT.AND P5, PT, R250, c[0x0][0x178], !P0 ;  /* 0x00005e00fa007a0c */ /* 0x000fc600047a1270 */
[----:B------:R-:W-:Y:S01]  /*86c40*/  @P1 STG.E [R232.64], R40 ;  /* 0x00000028e8001986 */ /* 0x000fe2000c101904 */
[----:B------:R-:W-:Y:S01]  /*86c50*/  ISETP.LT.AND P1, PT, R251, c[0x0][0x178], !P0 ;  /* 0x00005e00fb007a0c */ /* 0x000fe20004721270 */
[----:B-1----:R-:W-:-:S04]  /*86c60*/  IMAD.WIDE R44, R0, 0x4, R220 ;  /* 0x00000004002c7825 */ /* 0x002fc800078e02dc */
[C---:B------:R-:W-:Y:S01]  /*86c70*/  IMAD.WIDE R178, R0.reuse, 0x4, R176 ;  /* 0x0000000400b27825 */ /* 0x040fe200078e02b0 */
[----:B------:R-:W-:Y:S01]  /*86c80*/  IADD3 R0, R0, c[0x0][0x198], RZ ;  /* 0x0000660000007a10 */ /* 0x000fe20007ffe0ff */
[----:B------:R1:W-:Y:S04]  /*86c90*/  @P6 STG.E [R44.64], R225 ;  /* 0x000000e12c006986 */ /* 0x0003e8000c101904 */
[----:B------:R2:W-:Y:S01]  /*86ca0*/  @P3 STG.E [R178.64], R41 ;  /* 0x00000029b2003986 */ /* 0x0005e2000c101904 */
[C---:B------:R-:W-:Y:S01]  /*86cb0*/  IADD3 R3, R0.reuse, c[0x0][0x198], RZ ;  /* 0x0000660000037a10 */ /* 0x040fe20007ffe0ff */
[----:B-1----:R-:W-:-:S04]  /*86cc0*/  IMAD.WIDE R44, R0, 0x4, R220 ;  /* 0x00000004002c7825 */ /* 0x002fc800078e02dc */
[----:B--2---:R-:W-:Y:S01]  /*86cd0*/  IMAD.WIDE R40, R0, 0x4, R176 ;  /* 0x0000000400287825 */ /* 0x004fe200078e02b0 */
[----:B------:R1:W-:Y:S04]  /*86ce0*/  @P1 STG.E [R44.64], R212 ;  /* 0x000000d42c001986 */ /* 0x0003e8000c101904 */
[----:B------:R2:W-:Y:S01]  /*86cf0*/  @P5 STG.E [R40.64], R36 ;  /* 0x0000002428005986 */ /* 0x0005e2000c101904 */
[----:B-1----:R-:W-:-:S04]  /*86d00*/  IMAD.WIDE R44, R3, 0x4, R220 ;  /* 0x00000004032c7825 */ /* 0x002fc800078e02dc */
[C---:B--2---:R-:W-:Y:S01]  /*86d10*/  IMAD.WIDE R40, R3.reuse, 0x4, R176 ;  /* 0x0000000403287825 */ /* 0x044fe200078e02b0 */
[----:B------:R-:W-:Y:S02]  /*86d20*/  IADD3 R3, R3, c[0x0][0x198], RZ ;  /* 0x0000660003037a10 */ /* 0x000fe40007ffe0ff */
[----:B----4-:R-:W-:Y:S02]  /*86d30*/  ISETP.GE.AND P4, PT, R236, c[0x0][0x17c], PT ;  /* 0x00005f00ec007a0c */ /* 0x010fe40003f86270 */
[----:B------:R-:W2:Y:S01]  /*86d40*/  LDL.LU R236, [R1+0x20a8] ;  /* 0x0020a80001ec7983 */ /* 0x000ea20000300800 */
[----:B---3--:R-:W-:-:S03]  /*86d50*/  ISETP.GE.AND P2, PT, R241, c[0x0][0x17c], PT ;  /* 0x00005f00f1007a0c */ /* 0x008fc60003f46270 */
[----:B------:R-:W3:Y:S01]  /*86d60*/  LDL.LU R223, [R1+0x2070] ;  /* 0x0020700001df7983 */ /* 0x000ee20000300800 */
[C---:B------:R-:W-:Y:S02]  /*86d70*/  ISETP.LT.AND P3, PT, R251.reuse, c[0x0][0x178], !P2 ;  /* 0x00005e00fb007a0c */ /* 0x040fe40005761270 */
[C---:B------:R-:W-:Y:S01]  /*86d80*/  ISETP.LT.AND P6, PT, R250.reuse, c[0x0][0x178], !P2 ;  /* 0x00005e00fa007a0c */ /* 0x040fe200057c1270 */
[----:B------:R-:W4:Y:S01]  /*86d90*/  LDL.LU R222, [R1+0x2088] ;  /* 0x0020880001de7983 */ /* 0x000f220000300800 */
[----:B------:R-:W-:Y:S02]  /*86da0*/  ISETP.LT.AND P1, PT, R251, c[0x0][0x178], !P4 ;  /* 0x00005e00fb007a0c */ /* 0x000fe40006721270 */
[----:B------:R-:W-:Y:S01]  /*86db0*/  ISETP.LT.AND P4, PT, R250, c[0x0][0x178], !P4 ;  /* 0x00005e00fa007a0c */ /* 0x000fe20006781270 */
[----:B------:R-:W4:Y:S04]  /*86dc0*/  LDL.LU R179, [R1+0x20a0] ;  /* 0x0020a00001b37983 */ /* 0x000f280000300800 */
[----:B------:R-:W4:Y:S04]  /*86dd0*/  LDL.LU R178, [R1+0x20b8] ;  /* 0x0020b80001b27983 */ /* 0x000f280000300800 */
[----:B------:R-:W-:Y:S04]  /*86de0*/  @P3 STG.E [R44.64], R213 ;  /* 0x000000d52c003986 */ /* 0x000fe8000c101904 */
[----:B------:R1:W-:Y:S02]  /*86df0*/  @P6 STG.E [R40.64], R37 ;  /* 0x0000002528006986 */ /* 0x0003e4000c101904 */
[----:B-1----:R-:W-:-:S05]  /*86e00*/  IMAD.WIDE R36, R3, 0x4, R220 ;  /* 0x0000000403247825 */ /* 0x002fca00078e02dc */
[----:B------:R1:W-:Y:S02]  /*86e10*/  @P1 STG.E [R36.64], R12 ;  /* 0x0000000c24001986 */ /* 0x0003e4000c101904 */
[----:B-1----:R-:W-:-:S05]  /*86e20*/  IMAD.WIDE R36, R3, 0x4, R176 ;  /* 0x0000000403247825 */ /* 0x002fca00078e02b0 */
[----:B------:R1:W-:Y:S04]  /*86e30*/  @P4 STG.E [R36.64], R32 ;  /* 0x0000002024004986 */ /* 0x0003e8000c101904 */
[----:B-1----:R-:W4:Y:S04]  /*86e40*/  LDL.LU R37, [R1+0x20bc] ;  /* 0x0020bc0001257983 */ /* 0x002f280000300800 */
[----:B------:R-:W4:Y:S01]  /*86e50*/  LDL.LU R36, [R1+0x2084] ;  /* 0x0020840001247983 */ /* 0x000f220000300800 */
[----:B------:R-:W-:-:S04]  /*86e60*/  ISETP.GE.AND P0, PT, R240, c[0x0][0x17c], PT ;  /* 0x00005f00f0007a0c */ /* 0x000fc80003f06270 */
[----:B------:R-:W-:Y:S02]  /*86e70*/  ISETP.LT.AND P3, PT, R251, c[0x0][0x178], !P0 ;  /* 0x00005e00fb007a0c */ /* 0x000fe40004761270 */
[----:B------:R-:W-:Y:S02]  /*86e80*/  ISETP.LT.AND P6, PT, R250, c[0x0][0x178], !P0 ;  /* 0x00005e00fa007a0c */ /* 0x000fe400047c1270 */
[----:B------:R-:W-:Y:S02]  /*86e90*/  IADD3 R0, R3, c[0x0][0x198], RZ ;  /* 0x0000660003007a10 */ /* 0x000fe40007ffe0ff */
[----:B------:R-:W-:-:S03]  /*86ea0*/  ISETP.GE.AND P2, PT, R238, c[0x0][0x17c], PT ;  /* 0x00005f00ee007a0c */ /* 0x000fc60003f46270 */
[----:B------:R-:W-:Y:S01]  /*86eb0*/  IMAD.WIDE R40, R0, 0x4, R220 ;  /* 0x0000000400287825 */ /* 0x000fe200078e02dc */
[----:B------:R-:W-:-:S03]  /*86ec0*/  ISETP.LT.AND P1, PT, R251, c[0x0][0x178], !P2 ;  /* 0x00005e00fb007a0c */ /* 0x000fc60005721270 */
[----:B------:R-:W-:Y:S01]  /*86ed0*/  IMAD.WIDE R44, R0, 0x4, R176 ;  /* 0x00000004002c7825 */ /* 0x000fe200078e02b0 */
[----:B------:R-:W-:Y:S02]  /*86ee0*/  ISETP.GE.AND P5, PT, R237, c[0x0][0x17c], PT ;  /* 0x00005f00ed007a0c */ /* 0x000fe40003fa6270 */
[----:B------:R-:W-:Y:S01]  /*86ef0*/  ISETP.LT.AND P2, PT, R250, c[0x0][0x178], !P2 ;  /* 0x00005e00fa007a0c */ /* 0x000fe20005741270 */
[----:B------:R1:W-:Y:S01]  /*86f00*/  @P3 STG.E [R40.64], R13 ;  /* 0x0000000d28003986 */ /* 0x0003e2000c101904 */
[----:B------:R-:W-:-:S03]  /*86f10*/  IADD3 R0, R0, c[0x0][0x198], RZ ;  /* 0x0000660000007a10 */ /* 0x000fc60007ffe0ff */
[----:B------:R1:W-:Y:S01]  /*86f20*/  @P6 STG.E [R44.64], R33 ;  /* 0x000000212c006986 */ /* 0x0003e2000c101904 */
[----:B------:R-:W-:Y:S02]  /*86f30*/  ISETP.LT.AND P6, PT, R251, c[0x0][0x178], !P5 ;  /* 0x00005e00fb007a0c */ /* 0x000fe40006fc1270 */
[----:B------:R-:W-:Y:S01]  /*86f40*/  ISETP.LT.AND P5, PT, R250, c[0x0][0x178], !P5 ;  /* 0x00005e00fa007a0c */ /* 0x000fe20006fa1270 */
[C---:B-1----:R-:W-:Y:S01]  /*86f50*/  IMAD.WIDE R12, R0.reuse, 0x4, R220 ;  /* 0x00000004000c7825 */ /* 0x042fe200078e02dc */
[----:B------:R-:W4:Y:S03]  /*86f60*/  LDL.LU R41, [R1+0x209c] ;  /* 0x00209c0001297983 */ /* 0x000f260000300800 */
[C---:B------:R-:W-:Y:S01]  /*86f70*/  IMAD.WIDE R32, R0.reuse, 0x4, R176 ;  /* 0x0000000400207825 */ /* 0x040fe200078e02b0 */
[----:B------:R-:W-:Y:S01]  /*86f80*/  IADD3 R0, R0, c[0x0][0x198], RZ ;  /* 0x0000660000007a10 */ /* 0x000fe20007ffe0ff */
[----:B------:R1:W-:Y:S04]  /*86f90*/  @P1 STG.E [R12.64], R228 ;  /* 0x000000e40c001986 */ /* 0x0003e8000c101904 */
[----:B------:R1:W-:Y:S01]  /*86fa0*/  @P2 STG.E [R32.64], R28 ;  /* 0x0000001c20002986 */ /* 0x0003e2000c101904 */
[----:B------:R-:W-:-:S03]  /*86fb0*/  IADD3 R3, R0, c[0x0][0x198], RZ ;  /* 0x0000660000037a10 */ /* 0x000fc60007ffe0ff */
[----:B------:R-:W4:Y:S01]  /*86fc0*/  LDL.LU R40, [R1+0x20b4] ;  /* 0x0020b40001287983 */ /* 0x000f220000300800 */
[----:B-1----:R-:W-:-:S04]  /*86fd0*/  IMAD.WIDE R12, R0, 0x4, R220 ;  /* 0x00000004000c7825 */ /* 0x002fc800078e02dc */
[----:B------:R-:W-:Y:S01]  /*86fe0*/  IMAD.WIDE R32, R0, 0x4, R176 ;  /* 0x0000000400207825 */ /* 0x000fe200078e02b0 */
[----:B------:R1:W-:Y:S04]  /*86ff0*/  @P6 STG.E [R12.64], R229 ;  /* 0x000000e50c006986 */ /* 0x0003e8000c101904 */
[----:B------:R1:W-:Y:S02]  /*87000*/  @P5 STG.E [R32.64], R29 ;  /* 0x0000001d20005986 */ /* 0x0003e4000c101904 */
[----:B-1----:R-:W-:-:S04]  /*87010*/  IMAD.WIDE R12, R3, 0x4, R220 ;  /* 0x00000004030c7825 */ /* 0x002fc800078e02dc */
[C---:B------:R-:W-:Y:S01]  /*87020*/  IMAD.WIDE R28, R3.reuse, 0x4, R176 ;  /* 0x00000004031c7825 */ /* 0x040fe200078e02b0 */
[----:B------:R-:W-:-:S04]  /*87030*/  IADD3 R3, R3, c[0x0][0x198], RZ ;  /* 0x0000660003037a10 */ /* 0x000fc80007ffe0ff */
[----:B------:R-:W-:-:S05]  /*87040*/  IADD3 R0, R3, c[0x0][0x198], RZ ;  /* 0x0000660003007a10 */ /* 0x000fca0007ffe0ff */
[----:B------:R-:W-:Y:S01]  /*87050*/  IMAD.WIDE R32, R0, 0x4, R176 ;  /* 0x0000000400207825 */ /* 0x000fe200078e02b0 */
[----:B--2---:R-:W-:-:S04]  /*87060*/  ISETP.GE.AND P0, PT, R236, c[0x0][0x17c], PT ;  /* 0x00005f00ec007a0c */ /* 0x004fc80003f06270 */
[----:B------:R-:W-:Y:S02]  /*87070*/  ISETP.LT.AND P1, PT, R251, c[0x0][0x178], !P0 ;  /* 0x00005e00fb007a0c */ /* 0x000fe40004721270 */
[----:B---3--:R-:W-:Y:S02]  /*87080*/  ISETP.GE.AND P4, PT, R223, c[0x0][0x17c], PT ;  /* 0x00005f00df007a0c */ /* 0x008fe40003f86270 */
[----:B------:R-:W-:Y:S02]  /*87090*/  ISETP.LT.AND P2, PT, R250, c[0x0][0x178], !P0 ;  /* 0x00005e00fa007a0c */ /* 0x000fe40004741270 */
[----:B------:R-:W-:Y:S02]  /*870a0*/  ISETP.LT.AND P6, PT, R251, c[0x0][0x178], !P4 ;  /* 0x00005e00fb007a0c */ /* 0x000fe400067c1270 */
[----:B----4-:R-:W-:Y:S02]  /*870b0*/  ISETP.GE.AND P3, PT, R222, c[0x0][0x17c], PT ;  /* 0x00005f00de007a0c */ /* 0x010fe40003f66270 */
[----:B------:R-:W-:-:S03]  /*870c0*/  ISETP.LT.AND P4, PT, R250, c[0x0][0x178], !P4 ;  /* 0x00005e00fa007a0c */ /* 0x000fc60006781270 */
[----:B------:R1:W-:Y:S01]  /*870d0*/  @P1 STG.E [R12.64], R216 ;  /* 0x000000d80c001986 */ /* 0x0003e2000c101904 */
[----:B------:R-:W-:-:S03]  /*870e0*/  ISETP.GE.AND P0, PT, R179, c[0x0][0x17c], PT ;  /* 0x00005f00b3007a0c */ /* 0x000fc60003f06270 */
[----:B------:R2:W-:Y:S01]  /*870f0*/  @P2 STG.E [R28.64], R24 ;  /* 0x000000181c002986 */ /* 0x0005e2000c101904 */
[----:B------:R-:W-:Y:S02]  /*87100*/  ISETP.LT.AND P2, PT, R251, c[0x0][0x178], !P3 ;  /* 0x00005e00fb007a0c */ /* 0x000fe40005f41270 */
[----:B------:R-:W-:Y:S01]  /*87110*/  ISETP.LT.AND P3, PT, R250, c[0x0][0x178], !P3 ;  /* 0x00005e00fa007a0c */ /* 0x000fe20005f61270 */
[----:B-1----:R-:W-:-:S05]  /*87120*/  IMAD.WIDE R12, R3, 0x4, R220 ;  /* 0x00000004030c7825 */ /* 0x002fca00078e02dc */
[----:B------:R1:W-:Y:S01]  /*87130*/  @P6 STG.E [R12.64], R217 ;  /* 0x000000d90c006986 */ /* 0x0003e2000c101904 */
[----:B------:R-:W-:Y:S01]  /*87140*/  ISETP.LT.AND P6, PT, R251, c[0x0][0x178], !P0 ;  /* 0x00005e00fb007a0c */ /* 0x000fe200047c1270 */
[----:B--2---:R-:W-:Y:S01]  /*87150*/  IMAD.WIDE R28, R0, 0x4, R220 ;  /* 0x00000004001c7825 */ /* 0x004fe200078e02dc */
[----:B------:R-:W-:Y:S02]  /*87160*/  ISETP.LT.AND P0, PT, R250, c[0x0][0x178], !P0 ;  /* 0x00005e00fa007a0c */ /* 0x000fe40004701270 */
[----:B------:R-:W-:Y:S01]  /*87170*/  IADD3 R0, R0, c[0x0][0x198], RZ ;  /* 0x0000660000007a10 */ /* 0x000fe20007ffe0ff */
[----:B-1----:R-:W-:-:S05]  /*87180*/  IMAD.WIDE R12, R3, 0x4, R176 ;  /* 0x00000004030c7825 */ /* 0x002fca00078e02b0 */
[----:B------:R1:W-:Y:S04]  /*87190*/  @P4 STG.E [R12.64], R25 ;  /* 0x000000190c004986 */ /* 0x0003e8000c101904 */
[----:B------:R2:W-:Y:S04]  /*871a0*/  @P2 STG.E [R28.64], R8 ;  /* 0x000000081c002986 */ /* 0x0005e8000c101904 */
[----:B------:R-:W-:Y:S01]  /*871b0*/  @P3 STG.E [R32.64], R20 ;  /* 0x0000001420003986 */ /* 0x000fe2000c101904 */
[----:B-1----:R-:W-:-:S04]  /*871c0*/  IMAD.WIDE R12, R0, 0x4, R220 ;  /* 0x00000004000c7825 */ /* 0x002fc800078e02dc */
[----:B------:R-:W-:Y:S01]  /*871d0*/  IMAD.WIDE R24, R0, 0x4, R176 ;  /* 0x0000000400187825 */ /* 0x000fe200078e02b0 */
[----:B------:R-:W-:Y:S01]  /*871e0*/  @P6 STG.E [R12.64], R9 ;  /* 0x000000090c006986 */ /* 0x000fe2000c101904 */
[----:B------:R-:W-:-:S03]  /*871f0*/  ISETP.GE.AND P1, PT, R37, c[0x0][0x17c], PT ;  /* 0x00005f0025007a0c */ /* 0x000fc60003f26270 */
[----:B------:R-:W3:Y:S01]  /*87200*/  LDL.LU R37, [R1+0x20e0] ;  /* 0x0020e00001257983 */ /* 0x000ee20000300800 */
[----:B------:R-:W-:-:S03]  /*87210*/  ISETP.GE.AND P4, PT, R36, c[0x0][0x17c], PT ;  /* 0x00005f0024007a0c */ /* 0x000fc60003f86270 */
[----:B------:R-:W4:Y:S04]  /*87220*/  LDL.LU R36, [R1+0x20e8] ;  /* 0x0020e80001247983 */ /* 0x000f280000300800 */
[----:B--2---:R-:W2:Y:S04]  /*87230*/  LDL.LU R28, [R1+0x2098] ;  /* 0x00209800011c7983 */ /* 0x004ea80000300800 */
[----:B------:R1:W-:Y:S04]  /*87240*/  @P0 STG.E [R24.64], R21 ;  /* 0x0000001518000986 */ /* 0x0003e8000c101904 */
[----:B-1----:R-:W2:Y:S04]  /*87250*/  LDL.LU R24, [R1+0x20b0] ;  /* 0x0020b00001187983 */ /* 0x002ea80000300800 */
[----:B------:R-:W2:Y:S01]  /*87260*/  LDL.LU R20, [R1+0x20dc] ;  /* 0x0020dc0001147983 */ /* 0x000ea20000300800 */
[----:B------:R-:W-:-:S02]  /*87270*/  ISETP.GE.AND P5, PT, R178, c[0x0][0x17c], PT ;  /* 0x00005f00b2007a0c */ /* 0x000fc40003fa6270 */
[----:B------:R-:W-:Y:S01]  /*87280*/  IADD3 R0, R0, c[0x0][0x198], RZ ;  /* 0x0000660000007a10 */ /* 0x000fe20007ffe0ff */
[----:B------:R-:W4:Y:S01]  /*87290*/  LDL.LU R21, [R1+0x20f4] ;  /* 0x0020f40001157983 */ /* 0x000f220000300800 */
[C---:B------:R-:W-:Y:S02]  /*872a0*/  ISETP.LT.AND P3, PT, R251.reuse, c[0x0][0x178], !P5 ;  /* 0x00005e00fb007a0c */ /* 0x040fe40006f61270 */
[----:B------:R-:W-:Y:S01]  /*872b0*/  ISETP.LT.AND P5, PT, R250, c[0x0][0x178], !P5 ;  /* 0x00005e00fa007a0c */ /* 0x000fe20006fa1270 */
[----:B------:R-:W-:Y:S01]  /*872c0*/  IMAD.WIDE R12, R0, 0x4, R220 ;  /* 0x00000004000c7825 */ /* 0x000fe200078e02dc */
[----:B------:R-:W-:Y:S02]  /*872d0*/  ISETP.LT.AND P0, PT, R251, c[0x0][0x178], !P1 ;  /* 0x00005e00fb007a0c */ /* 0x000fe40004f01270 */
[----:B------:R-:W-:Y:S01]  /*872e0*/  ISETP.LT.AND P1, PT, R250, c[0x0][0x178], !P1 ;  /* 0x00005e00fa007a0c */ /* 0x000fe20004f21270 */
[C---:B------:R-:W-:Y:S01]  /*872f0*/  IMAD.WIDE R8, R0.reuse, 0x4, R176 ;  /* 0x0000000400087825 */ /* 0x040fe200078e02b0 */
[----:B------:R-:W-:-:S05]  /*87300*/  IADD3 R3, R0, c[0x0][0x198], RZ ;  /* 0x0000660000037a10 */ /* 0x000fca0007ffe0ff */
[----:B------:R1:W-:Y:S01]  /*87310*/  @P3 STG.E [R12.64], R4 ;  /* 0x000000040c003986 */ /* 0x0003e2000c101904 */
[----:B------:R-:W-:-:S03]  /*87320*/  ISETP.LT.AND P3, PT, R251, c[0x0][0x178], !P4 ;  /* 0x00005e00fb007a0c */ /* 0x000fc60006761270 */
[----:B------:R1:W-:Y:S01]  /*87330*/  @P5 STG.E [R8.64], R16 ;  /* 0x0000001008005986 */ /* 0x0003e2000c101904 */
[----:B------:R-:W-:Y:S01]  /*87340*/  ISETP.GE.AND P2, PT, R41, c[0x0][0x17c], PT ;  /* 0x00005f0029007a0c */ /* 0x000fe20003f46270 */
[----:B-1----:R-:W-:-:S04]  /*87350*/  IMAD.WIDE R12, R3, 0x4, R220 ;  /* 0x00000004030c7825 */ /* 0x002fc800078e02dc */
[C---:B------:R-:W-:Y:S01]  /*87360*/  IMAD.WIDE R8, R3.reuse, 0x4, R176 ;  /* 0x0000000403087825 */ /* 0x040fe200078e02b0 */
[----:B------:R-:W-:Y:S01]  /*87370*/  IADD3 R3, R3, c[0x0][0x198], RZ ;  /* 0x0000660003037a10 */ /* 0x000fe20007ffe0ff */
[----:B------:R1:W-:Y:S01]  /*87380*/  @P0 STG.E [R12.64], R5 ;  /* 0x000000050c000986 */ /* 0x0003e2000c101904 */
[----:B------:R-:W-:-:S03]  /*87390*/  ISETP.LT.AND P4, PT, R250, c[0x0][0x178], !P4 ;  /* 0x00005e00fa007a0c */ /* 0x000fc60006781270 */
[----:B------:R1:W-:Y:S01]  /*873a0*/  @P1 STG.E [R8.64], R17 ;  /* 0x0000001108001986 */ /* 0x0003e2000c101904 */
[----:B------:R-:W-:Y:S02]  /*873b0*/  ISETP.LT.AND P1, PT, R251, c[0x0][0x178], !P2 ;  /* 0x00005e00fb007a0c */ /* 0x000fe40005721270 */
[----:B------:R-:W-:Y:S02]  /*873c0*/  ISETP.GE.AND P6, PT, R40, c[0x0][0x17c], PT ;  /* 0x00005f0028007a0c */ /* 0x000fe40003fc6270 */
[C---:B------:R-:W-:Y:S01]  /*873d0*/  IADD3 R0, R3.reuse, c[0x0][0x198], RZ ;  /* 0x0000660003007a10 */ /* 0x040fe20007ffe0ff */
[--C-:B-1----:R-:W-:Y:S01]  /*873e0*/  IMAD.WIDE R4, R3, 0x4, R220.reuse ;  /* 0x0000000403047825 */ /* 0x102fe200078e02dc */
[----:B------:R-:W-:Y:S01]  /*873f0*/  ISETP.LT.AND P2, PT, R250, c[0x0][0x178], !P2 ;  /* 0x00005e00fa007a0c */ /* 0x000fe20005741270 */
[----:B------:R-:W4:Y:S02]  /*87400*/  LDL.LU R17, [R1+0x2104] ;  /* 0x0021040001117983 */ /* 0x000f240000300800 */
[----:B------:R-:W-:-:S02]  /*87410*/  IMAD.WIDE R8, R0, 0x4, R220 ;  /* 0x0000000400087825 */ /* 0x000fc400078e02dc */
[----:B------:R1:W-:Y:S01]  /*87420*/  @P3 STG.E [R4.64], R234 ;  /* 0x000000ea04003986 */ /* 0x0003e2000c101904 */
[----:B------:R-:W-:Y:S01]  /*87430*/  ISETP.LT.AND P3, PT, R251, c[0x0][0x178], !P6 ;  /* 0x00005e00fb007a0c */ /* 0x000fe20007761270 */
[--C-:B------:R-:W-:Y:S01]  /*87440*/  IMAD.WIDE R12, R0, 0x4, R176.reuse ;  /* 0x00000004000c7825 */ /* 0x100fe200078e02b0 */
[----:B------:R-:W-:Y:S01]  /*87450*/  ISETP.LT.AND P6, PT, R250, c[0x0][0x178], !P6 ;  /* 0x00005e00fa007a0c */ /* 0x000fe200077c1270 */
[----:B------:R-:W4:Y:S01]  /*87460*/  LDL.LU R16, [R1+0x20ac] ;  /* 0x0020ac0001107983 */ /* 0x000f220000300800 */
[----:B------:R-:W-:Y:S01]  /*87470*/  IADD3 R0, R0, c[0x0][0x198], RZ ;  /* 0x0000660000007a10 */ /* 0x000fe20007ffe0ff */
[----:B-1----:R-:W-:-:S05]  /*87480*/  IMAD.WIDE R4, R3, 0x4, R176 ;  /* 0x0000000403047825 */ /* 0x002fca00078e02b0 */
[----:B------:R1:W-:Y:S04]  /*87490*/  @P4 STG.E [R4.64], R46 ;  /* 0x0000002e04004986 */ /* 0x0003e8000c101904 */
[----:B------:R1:W-:Y:S04]  /*874a0*/  @P1 STG.E [R8.64], R235 ;  /* 0x000000eb08001986 */ /* 0x0003e8000c101904 */
[----:B------:R-:W-:Y:S01]  /*874b0*/  @P2 STG.E [R12.64], R47 ;  /* 0x0000002f0c002986 */ /* 0x000fe2000c101904 */
[----:B-1----:R-:W-:-:S04]  /*874c0*/  IMAD.WIDE R4, R0, 0x4, R220 ;  /* 0x0000000400047825 */ /* 0x002fc800078e02dc */
[----:B------:R-:W-:Y:S01]  /*874d0*/  IMAD.WIDE R8, R0, 0x4, R176 ;  /* 0x0000000400087825 */ /* 0x000fe200078e02b0 */
[----:B------:R1:W-:Y:S04]  /*874e0*/  @P3 STG.E [R4.64], R226 ;  /* 0x000000e204003986 */ /* 0x0003e8000c101904 */
[----:B------:R1:W-:Y:S01]  /*874f0*/  @P6 STG.E [R8.64], R42 ;  /* 0x0000002a08006986 */ /* 0x0003e2000c101904 */
[----:B--2---:R-:W-:-:S03]  /*87500*/  ISETP.GE.AND P6, PT, R20, c[0x0][0x17c], PT ;  /* 0x00005f0014007a0c */ /* 0x004fc60003fc6270 */
[----:B------:R-:W2:Y:S01]  /*87510*/  LDL.LU R20, [R1+0x20d8] ;  /* 0x0020d80001147983 */ /* 0x000ea20000300800 */
[----:B---3--:R-:W-:-:S04]  /*87520*/  ISETP.GE.AND P5, PT, R37, c[0x0][0x17c], PT ;  /* 0x00005f0025007a0c */ /* 0x008fc80003fa6270 */
[C---:B------:R-:W-:Y:S02]  /*87530*/  ISETP.LT.AND P1, PT, R251.reuse, c[0x0][0x178], !P5 ;  /* 0x00005e00fb007a0c */ /* 0x040fe40006f21270 */
[----:B------:R-:W-:Y:S02]  /*87540*/  ISETP.LT.AND P5, PT, R250, c[0x0][0x178], !P5 ;  /* 0x00005e00fa007a0c */ /* 0x000fe40006fa1270 */
[----:B----4-:R-:W-:Y:S02]  /*87550*/  ISETP.GE.AND P0, PT, R36, c[0x0][0x17c], PT ;  /* 0x00005f0024007a0c */ /* 0x010fe40003f06270 */
[----:B------:R-:W-:Y:S02]  /*87560*/  IADD3 R0, R0, c[0x0][0x198], RZ ;  /* 0x0000660000007a10 */ /* 0x000fe40007ffe0ff */
[----:B------:R-:W-:-:S03]  /*87570*/  ISETP.LT.AND P3, PT, R251, c[0x0][0x178], !P0 ;  /* 0x00005e00fb007a0c */ /* 0x000fc60004761270 */
[----:B-1----:R-:W-:Y:S01]  /*87580*/  IMAD.WIDE R4, R0, 0x4, R220 ;  /* 0x0000000400047825 */ /* 0x002fe200078e02dc */
[----:B------:R-:W-:Y:S02]  /*87590*/  ISETP.GE.AND P4, PT, R28, c[0x0][0x17c], PT ;  /* 0x00005f001c007a0c */ /* 0x000fe40003f86270 */
[C---:B------:R-:W-:Y:S01]  /*875a0*/  IADD3 R3, R0.reuse, c[0x0][0x198], RZ ;  /* 0x0000660000037a10 */ /* 0x040fe20007ffe0ff */
[----:B------:R-:W-:Y:S01]  /*875b0*/  IMAD.WIDE R8, R0, 0x4, R176 ;  /* 0x0000000400087825 */ /* 0x000fe200078e02b0 */
[----:B------:R-:W-:Y:S01]  /*875c0*/  ISETP.LT.AND P0, PT, R250, c[0x0][0x178], !P0 ;  /* 0x00005e00fa007a0c */ /* 0x000fe20004701270 */
[----:B------:R1:W-:Y:S01]  /*875d0*/  @P1 STG.E [R4.64], R227 ;  /* 0x000000e304001986 */ /* 0x0003e2000c101904 */
[----:B------:R-:W-:-:S03]  /*875e0*/  ISETP.LT.AND P1, PT, R251, c[0x0][0x178], !P4 ;  /* 0x00005e00fb007a0c */ /* 0x000fc60006721270 */
[----:B------:R3:W-:Y:S01]  /*875f0*/  @P5 STG.E [R8.64], R43 ;  /* 0x0000002b08005986 */ /* 0x0007e2000c101904 */
[----:B------:R-:W-:Y:S02]  /*87600*/  ISETP.GE.AND P2, PT, R24, c[0x0][0x17c], PT ;  /* 0x00005f0018007a0c */ /* 0x000fe40003f46270 */
[----:B------:R-:W-:Y:S01]  /*87610*/  ISETP.GE.AND P5, PT, R21, c[0x0][0x17c], PT ;  /* 0x00005f0015007a0c */ /* 0x000fe20003fa6270 */
[C---:B-1----:R-:W-:Y:S01]  /*87620*/  IMAD.WIDE R4, R3.reuse, 0x4, R220 ;  /* 0x0000000403047825 */ /* 0x042fe200078e02dc */
[----:B------:R-:W-:Y:S01]  /*87630*/  ISETP.LT.AND P4, PT, R250, c[0x0][0x178], !P4 ;  /* 0x00005e00fa007a0c */ /* 0x000fe20006781270 */
[----:B------:R-:W4:Y:S02]  /*87640*/  LDL.LU R21, [R1+0x20f0] ;  /* 0x0020f00001157983 */ /* 0x000f240000300800 */
[C---:B---3--:R-:W-:Y:S01]  /*87650*/  IMAD.WIDE R8, R3.reuse, 0x4, R176 ;  /* 0x0000000403087825 */ /* 0x048fe200078e02b0 */
[----:B------:R-:W-:Y:S01]  /*87660*/  IADD3 R3, R3, c[0x0][0x198], RZ ;  /* 0x0000660003037a10 */ /* 0x000fe20007ffe0ff */
[----:B------:R1:W-:Y:S01]  /*87670*/  @P3 STG.E [R4.64], R214 ;  /* 0x000000d604003986 */ /* 0x0003e2000c101904 */
[----:B------:R-:W-:-:S02]  /*87680*/  ISETP.LT.AND P3, PT, R251, c[0x0][0x178], !P2 ;  /* 0x00005e00fb007a0c */ /* 0x000fc40005761270 */
[C---:B------:R-:W-:Y:S01]  /*87690*/  IADD3 R0, R3.reuse, c[0x0][0x198], RZ ;  /* 0x0000660003007a10 */ /* 0x040fe20007ffe0ff */
[----:B------:R3:W-:Y:S01]  /*876a0*/  @P0 STG.E [R8.64], R38 ;  /* 0x0000002608000986 */ /* 0x0007e2000c101904 */
[----:B-1----:R-:W-:-:S05]  /*876b0*/  IMAD.WIDE R4, R3, 0x4, R220 ;  /* 0x0000000403047825 */ /* 0x002fca00078e02dc */
[----:B------:R1:W-:Y:S01]  /*876c0*/  @P1 STG.E [R4.64], R215 ;  /* 0x000000d704001986 */ /* 0x0003e2000c101904 */
[----:B---3--:R-:W-:Y:S01]  /*876d0*/  IMAD.WIDE R8, R0, 0x4, R220 ;  /* 0x0000000400087825 */ /* 0x008fe200078e02dc */
[----:B------:R-:W-:Y:S02]  /*876e0*/  ISETP.GE.AND P0, PT, R17, c[0x0][0x17c], PT ;  /* 0x00005f0011007a0c */ /* 0x000fe40003f06270 */
[----:B------:R-:W3:Y:S01]  /*876f0*/  LDL.LU R17, [R1+0x2118] ;  /* 0x0021180001117983 */ /* 0x000ee20000300800 */
[----:B-1----:R-:W-:-:S05]  /*87700*/  IMAD.WIDE R4, R3, 0x4, R176 ;  /* 0x0000000403047825 */ /* 0x002fca00078e02b0 */
[----:B------:R-:W-:Y:S01]  /*87710*/  @P4 STG.E [R4.64], R39 ;  /* 0x0000002704004986 */ /* 0x000fe2000c101904 */
[----:B------:R-:W-:-:S03]  /*87720*/  ISETP.GE.AND P4, PT, R16, c[0x0][0x17c], PT ;  /* 0x00005f0010007a0c */ /* 0x000fc60003f86270 */
[----:B------:R1:W-:Y:S04]  /*87730*/  @P3 STG.E [R8.64], R14 ;  /* 0x0000000e08003986 */ /* 0x0003e8000c101904 */
[----:B------:R-:W3:Y:S01]  /*87740*/  LDL.LU R16, [R1+0x211c] ;  /* 0x00211c0001107983 */ /* 0x000ee20000300800 */
[----:B--2---:R-:W-:-:S03]  /*87750*/  ISETP.GE.AND P3, PT, R20, c[0x0][0x17c], PT ;  /* 0x00005f0014007a0c */ /* 0x004fc60003f66270 */
[----:B------:R-:W2:Y:S04]  /*87760*/  LDL.LU R20, [R1+0x20d4] ;  /* 0x0020d40001147983 */ /* 0x000ea80000300800 */
[----:B-1----:R-:W2:Y:S01]  /*87770*/  LDL.LU R14, [R1+0x20ec] ;  /* 0x0020ec00010e7983 */ /* 0x002ea20000300800 */
[----:B------:R-:W-:Y:S01]  /*87780*/  ISETP.LT.AND P2, PT, R250, c[0x0][0x178], !P2 ;  /* 0x00005e00fa007a0c */ /* 0x000fe20005741270 */
[----:B------:R-:W-:Y:S01]  /*87790*/  IMAD.WIDE R12, R0, 0x4, R176 ;  /* 0x00000004000c7825 */ /* 0x000fe200078e02b0 */
[----:B------:R-:W-:Y:S02]  /*877a0*/  ISETP.LT.AND P1, PT, R251, c[0x0][0x178], !P6 ;  /* 0x00005e00fb007a0c */ /* 0x000fe40007721270 */
[----:B------:R-:W-:Y:S02]  /*877b0*/  ISETP.LT.AND P6, PT, R250, c[0x0][0x178], !P6 ;  /* 0x00005e00fa007a0c */ /* 0x000fe400077c1270 */
[----:B------:R-:W-:-:S05]  /*877c0*/  IADD3 R0, R0, c[0x0][0x198], RZ ;  /* 0x0000660000007a10 */ /* 0x000fca0007ffe0ff */
[C---:B------:R-:W-:Y:S02]  /*877d0*/  IMAD.WIDE R4, R0.reuse, 0x4, R220 ;  /* 0x0000000400047825 */ /* 0x040fe400078e02dc */
[----:B------:R-:W-:Y:S01]  /*877e0*/  @P2 STG.E [R12.64], R34 ;  /* 0x000000220c002986 */ /* 0x000fe2000c101904 */
[C---:B------:R-:W-:Y:S01]  /*877f0*/  ISETP.LT.AND P2, PT, R251.reuse, c[0x0][0x178], !P5 ;  /* 0x00005e00fb007a0c */ /* 0x040fe20006f41270 */
[----:B------:R-:W-:Y:S01]  /*87800*/  IMAD.WIDE R8, R0, 0x4, R176 ;  /* 0x0000000400087825 */ /* 0x000fe200078e02b0 */
[----:B------:R-:W-:Y:S02]  /*87810*/  ISETP.LT.AND P5, PT, R250, c[0x0][0x178], !P5 ;  /* 0x00005e00fa007a0c */ /* 0x000fe40006fa1270 */
[----:B------:R-:W-:Y:S01]  /*87820*/  IADD3 R0, R0, c[0x0][0x198], RZ ;  /* 0x0000660000007a10 */ /* 0x000fe20007ffe0ff */
[----:B------:R1:W-:Y:S01]  /*87830*/  @P1 STG.E [R4.64], R15 ;  /* 0x0000000f04001986 */ /* 0x0003e2000c101904 */
[----:B------:R-:W-:-:S03]  /*87840*/  ISETP.LT.AND P1, PT, R251, c[0x0][0x178], !P0 ;  /* 0x00005e00fb007a0c */ /* 0x000fc60004721270 */
[----:B------:R4:W-:Y:S01]  /*87850*/  @P6 STG.E [R8.64], R35 ;  /* 0x0000002308006986 */ /* 0x0009e2000c101904 */
[----:B------:R-:W-:Y:S02]  /*87860*/  ISETP.LT.AND P6, PT, R250, c[0x0][0x178], !P0 ;  /* 0x00005e00fa007a0c */ /* 0x000fe400047c1270 */
[C---:B------:R-:W-:Y:S01]  /*87870*/  IADD3 R3, R0.reuse, c[0x0][0x198], RZ ;  /* 0x0000660000037a10 */ /* 0x040fe20007ffe0ff */
[----:B-1----:R-:W-:-:S04]  /*87880*/  IMAD.WIDE R4, R0, 0x4, R176 ;  /* 0x0000000400047825 */ /* 0x002fc800078e02b0 */
[----:B----4-:R-:W-:-:S05]  /*87890*/  IMAD.WIDE R8, R0, 0x4, R220 ;  /* 0x0000000400087825 */ /* 0x010fca00078e02dc */
[----:B------:R1:W-:Y:S01]  /*878a0*/  @P2 STG.E [R8.64], R230 ;  /* 0x000000e608002986 */ /* 0x0003e2000c101904 */
[----:B------:R-:W-:-:S03]  /*878b0*/  ISETP.LT.AND P2, PT, R251, c[0x0][0x178], !P4 ;  /* 0x00005e00fb007a0c */ /* 0x000fc60006741270 */
[----:B------:R4:W-:Y:S01]  /*878c0*/  @P5 STG.E [R4.64], R30 ;  /* 0x0000001e04005986 */ /* 0x0009e2000c101904 */
[----:B------:R-:W-:Y:S01]  /*878d0*/  ISETP.LT.AND P4, PT, R250, c[0x0][0x178], !P4 ;  /* 0x00005e00fa007a0c */ /* 0x000fe20006781270 */
[----:B-1----:R-:W-:-:S04]  /*878e0*/  IMAD.WIDE R8, R3, 0x4, R220 ;  /* 0x0000000403087825 */ /* 0x002fc800078e02dc */
[C---:B----4-:R-:W-:Y:S01]  /*878f0*/  IMAD.WIDE R4, R3.reuse, 0x4, R176 ;  /* 0x0000000403047825 */ /* 0x050fe200078e02b0 */
[----:B------:R-:W-:Y:S01]  /*87900*/  IADD3 R3, R3, c[0x0][0x198], RZ ;  /* 0x0000660003037a10 */ /* 0x000fe20007ffe0ff */
[----:B------:R-:W-:Y:S01]  /*87910*/  @P1 STG.E [R8.64], R231 ;  /* 0x000000e708001986 */ /* 0x000fe2000c101904 */
[----:B------:R-:W-:-:S03]  /*87920*/  ISETP.GE.AND P0, PT, R21, c[0x0][0x17c], PT ;  /* 0x00005f0015007a0c */ /* 0x000fc60003f06270 */
[----:B------:R1:W-:Y:S01]  /*87930*/  @P6 STG.E [R4.64], R31 ;  /* 0x0000001f04006986 */ /* 0x0003e2000c101904 */
[----:B------:R-:W-:Y:S02]  /*87940*/  ISETP.LT.AND P6, PT, R251, c[0x0][0x178], !P3 ;  /* 0x00005e00fb007a0c */ /* 0x000fe40005fc1270 */
[C---:B------:R-:W-:Y:S02]  /*87950*/  IADD3 R0, R3.reuse, c[0x0][0x198], RZ ;  /* 0x0000660003007a10 */ /* 0x040fe40007ffe0ff */
[----:B------:R-:W-:Y:S01]  /*87960*/  ISETP.LT.AND P3, PT, R250, c[0x0][0x178], !P3 ;  /* 0x00005e00fa007a0c */ /* 0x000fe20005f61270 */
[----:B-1----:R-:W-:-:S05]  /*87970*/  IMAD.WIDE R4, R3, 0x4, R220 ;  /* 0x0000000403047825 */ /* 0x002fca00078e02dc */
[----:B------:R1:W-:Y:S01]  /*87980*/  @P2 STG.E [R4.64], R218 ;  /* 0x000000da04002986 */ /* 0x0003e2000c101904 */
[----:B------:R-:W-:Y:S01]  /*87990*/  ISETP.LT.AND P2, PT, R251, c[0x0][0x178], !P0 ;  /* 0x00005e00fb007a0c */ /* 0x000fe20004741270 */
[----:B------:R-:W-:-:S04]  /*879a0*/  IMAD.WIDE R8, R0, 0x4, R220 ;  /* 0x0000000400087825 */ /* 0x000fc800078e02dc */
[C---:B------:R-:W-:Y:S01]  /*879b0*/  IMAD.WIDE R12, R0.reuse, 0x4, R176 ;  /* 0x00000004000c7825 */ /* 0x040fe200078e02b0 */
[----:B------:R-:W-:-:S03]  /*879c0*/  IADD3 R0, R0, c[0x0][0x198], RZ ;  /* 0x0000660000007a10 */ /* 0x000fc60007ffe0ff */
[----:B-1----:R-:W-:Y:S01]  /*879d0*/  IMAD.WIDE R4, R3, 0x4, R176 ;  /* 0x0000000403047825 */ /* 0x002fe200078e02b0 */
[----:B---3--:R-:W-:Y:S02]  /*879e0*/  ISETP.GE.AND P5, PT, R17, c[0x0][0x17c], PT ;  /* 0x00005f0011007a0c */ /* 0x008fe40003fa6270 */
[----:B------:R-:W3:Y:S01]  /*879f0*/  LDL.LU R17, [R1+0x2114] ;  /* 0x0021140001117983 */ /* 0x000ee20000300800 */
[----:B------:R-:W-:-:S03]  /*87a00*/  ISETP.GE.AND P1, PT, R16, c[0x0][0x17c], PT ;  /* 0x00005f0010007a0c */ /* 0x000fc60003f26270 */
[----:B------:R1:W-:Y:S04]  /*87a10*/  @P4 STG.E [R4.64], R26 ;  /* 0x0000001a04004986 */ /* 0x0003e8000c101904 */
[----:B------:R-:W-:Y:S04]  /*87a20*/  @P6 STG.E [R8.64], R219 ;  /* 0x000000db08006986 */ /* 0x000fe8000c101904 */
[----:B------:R-:W4:Y:S01]  /*87a30*/  LDL.LU R16, [R1+0x213c] ;  /* 0x00213c0001107983 */ /* 0x000f220000300800 */
[----:B-1----:R-:W-:-:S03]  /*87a40*/  IMAD.WIDE R4, R0, 0x4, R220 ;  /* 0x0000000400047825 */ /* 0x002fc600078e02dc */
[----:B------:R-:W-:Y:S04]  /*87a50*/  @P3 STG.E [R12.64], R27 ;  /* 0x0000001b0c003986 */ /* 0x000fe8000c101904 */
[----:B------:R-:W3:Y:S04]  /*87a60*/  LDL.LU R15, [R1+0x2144] ;  /* 0x00214400010f7983 */ /* 0x000ee80000300800 */
[----:B------:R1:W-:Y:S01]  /*87a70*/  @P2 STG.E [R4.64], R10 ;  /* 0x0000000a04002986 */ /* 0x0003e2000c101904 */
[----:B--2---:R-:W-:-:S03]  /*87a80*/  ISETP.GE.AND P3, PT, R14, c[0x0][0x17c], PT ;  /* 0x00005f000e007a0c */ /* 0x004fc60003f66270 */
[----:B------:R-:W2:Y:S04]  /*87a90*/  LDL.LU R14, [R1+0x20e4] ;  /* 0x0020e400010e7983 */ /* 0x000ea80000300800 */
[----:B-1----:R-:W2:Y:S01]  /*87aa0*/  LDL.LU R10, [R1+0x2110] ;  /* 0x00211000010a7983 */ /* 0x002ea20000300800 */
[----:B------:R-:W-:Y:S02]  /*87ab0*/  ISETP.LT.AND P0, PT, R250, c[0x0][0x178], !P0 ;  /* 0x00005e00fa007a0c */ /* 0x000fe40004701270 */
[----:B------:R-:W-:Y:S01]  /*87ac0*/  ISETP.LT.AND P6, PT, R251, c[0x0][0x178], !P5 ;  /* 0x00005e00fb007a0c */ /* 0x000fe20006fc1270 */
[----:B------:R-:W-:Y:S01]  /*87ad0*/  IMAD.WIDE R8, R0, 0x4, R176 ;  /* 0x0000000400087825 */ /* 0x000fe200078e02b0 */
[----:B------:R-:W-:Y:S01]  /*87ae0*/  ISETP.LT.AND P5, PT, R250, c[0x0][0x178], !P5 ;  /* 0x00005e00fa007a0c */ /* 0x000fe20006fa1270 */
[----:B------:R-:W4:Y:S01]  /*87af0*/  LDL.LU R13, [R1+0x2138] ;  /* 0x00213800010d7983 */ /* 0x000f220000300800 */
[----:B------:R-:W-:-:S02]  /*87b00*/  IADD3 R0, R0, c[0x0][0x198], RZ ;  /* 0x0000660000007a10 */ /* 0x000fc40007ffe0ff */
[C---:B------:R-:W-:Y:S01]  /*87b10*/  ISETP.LT.AND P2, PT, R251.reuse, c[0x0][0x178], !P1 ;  /* 0x00005e00fb007a0c */ /* 0x040fe20004f41270 */
[----:B------:R-:W4:Y:S02]  /*87b20*/  LDL.LU R12, [R1+0x2150] ;  /* 0x00215000010c7983 */ /* 0x000f240000300800 */
[----:B------:R-:W-:Y:S01]  /*87b30*/  IMAD.WIDE R4, R0, 0x4, R220 ;  /* 0x0000000400047825 */ /* 0x000fe200078e02dc */
[----:B------:R-:W-:Y:S01]  /*87b40*/  ISETP.GE.AND P4, PT, R20, c[0x0][0x17c], PT ;  /* 0x00005f0014007a0c */ /* 0x000fe20003f86270 */
[----:B------:R1:W-:Y:S01]  /*87b50*/  @P0 STG.E [R8.64], R22 ;  /* 0x0000001608000986 */ /* 0x0003e2000c101904 */
[----:B------:R-:W-:Y:S02]  /*87b60*/  IADD3 R3, R0, c[0x0][0x198], RZ ;  /* 0x0000660000037a10 */ /* 0x000fe40007ffe0ff */
[----:B------:R-:W-:Y:S01]  /*87b70*/  ISETP.LT.AND P1, PT, R250, c[0x0][0x178], !P1 ;  /* 0x00005e00fa007a0c */ /* 0x000fe20004f21270 */
[----:B------:R1:W-:Y:S01]  /*87b80*/  @P6 STG.E [R4.64], R11 ;  /* 0x0000000b04006986 */ /* 0x0003e2000c101904 */
[----:B------:R-:W-:Y:S01]  /*87b90*/  ISETP.LT.AND P6, PT, R251, c[0x0][0x178], !P4 ;  /* 0x00005e00fb007a0c */ /* 0x000fe200067c1270 */
[----:B-1----:R-:W-:-:S04]  /*87ba0*/  IMAD.WIDE R8, R0, 0x4, R176 ;  /* 0x0000000400087825 */ /* 0x002fc800078e02b0 */
[----:B------:R-:W-:Y:S01]  /*87bb0*/  IMAD.WIDE R4, R3, 0x4, R220 ;  /* 0x0000000403047825 */ /* 0x000fe200078e02dc */
[----:B------:R1:W-:Y:S01]  /*87bc0*/  @P5 STG.E [R8.64], R23 ;  /* 0x0000001708005986 */ /* 0x0003e2000c101904 */
[----:B------:R-:W-:-:S03]  /*87bd0*/  ISETP.LT.AND P4, PT, R250, c[0x0][0x178], !P4 ;  /* 0x00005e00fa007a0c */ /* 0x000fc60006781270 */
[----:B------:R1:W-:Y:S01]  /*87be0*/  @P2 STG.E [R4.64], R6 ;  /* 0x0000000604002986 */ /* 0x0003e2000c101904 */
[----:B------:R-:W-:-:S03]  /*87bf0*/  ISETP.LT.AND P2, PT, R251, c[0x0][0x178], !P3 ;  /* 0x00005e00fb007a0c */ /* 0x000fc60005f41270 */
[----:B------:R-:W4:Y:S01]  /*87c00*/  LDL.LU R11, [R1+0x215c] ;  /* 0x00215c00010b7983 */ /* 0x000f220000300800 */
[C---:B-1----:R-:W-:Y:S01]  /*87c10*/  IMAD.WIDE R8, R3.reuse, 0x4, R176 ;  /* 0x0000000403087825 */ /* 0x042fe200078e02b0 */
[----:B------:R-:W-:-:S05]  /*87c20*/  IADD3 R3, R3, c[0x0][0x198], RZ ;  /* 0x0000660003037a10 */ /* 0x000fca0007ffe0ff */
[C---:B------:R-:W-:Y:S01]  /*87c30*/  IMAD.WIDE R4, R3.reuse, 0x4, R220 ;  /* 0x0000000403047825 */ /* 0x040fe200078e02dc */
[C---:B------:R-:W-:Y:S01]  /*87c40*/  IADD3 R0, R3.reuse, c[0x0][0x198], RZ ;  /* 0x0000660003007a10 */ /* 0x040fe20007ffe0ff */
[----:B------:R-:W-:Y:S04]  /*87c50*/  @P1 STG.E [R8.64], R18 ;  /* 0x0000001208001986 */ /* 0x000fe8000c101904 */
[----:B------:R1:W-:Y:S02]  /*87c60*/  @P6 STG.E [R4.64], R7 ;  /* 0x0000000704006986 */ /* 0x0003e4000c101904 */
[----:B-1----:R-:W-:-:S04]  /*87c70*/  IMAD.WIDE R4, R3, 0x4, R176 ;  /* 0x0000000403047825 */ /* 0x002fc800078e02b0 */
[----:B------:R-:W-:Y:S01]  /*87c80*/  IMAD.WIDE R6, R0, 0x4, R220 ;  /* 0x0000000400067825 */ /* 0x000fe200078e02dc */
[----:B------:R1:W-:Y:S04]  /*87c90*/  @P4 STG.E [R4.64], R19 ;  /* 0x0000001304004986 */ /* 0x0003e8000c101904 */
[----:B------:R1:W-:Y:S01]  /*87ca0*/  @P2 STG.E [R6.64], R76 ;  /* 0x0000004c06002986 */ /* 0x0003e2000c101904 */
[----:B--2---:R-:W-:-:S03]  /*87cb0*/  ISETP.GE.AND P2, PT, R10, c[0x0][0x17c], PT ;  /* 0x00005f000a007a0c */ /* 0x004fc60003f46270 */
[----:B------:R-:W2:Y:S01]  /*87cc0*/  LDL.LU R10, [R1+0x20d0] ;  /* 0x0020d000010a7983 */ /* 0x000ea20000300800 */
[----:B------:R-:W-:Y:S02]  /*87cd0*/  ISETP.LT.AND P3, PT, R250, c[0x0][0x178], !P3 ;  /* 0x00005e00fa007a0c */ /* 0x000fe40005f61270 */
[----:B---3--:R-:W-:Y:S01]  /*87ce0*/  ISETP.GE.AND P0, PT, R17, c[0x0][0x17c], PT ;  /* 0x00005f0011007a0c */ /* 0x008fe20003f06270 */
[----:B------:R-:W-:-:S03]  /*87cf0*/  IMAD.WIDE R8, R0, 0x4, R176 ;  /* 0x0000000400087825 */ /* 0x000fc600078e02b0 */
[C---:B------:R-:W-:Y:S02]  /*87d00*/  ISETP.LT.AND P6, PT, R251.reuse, c[0x0][0x178], !P0 ;  /* 0x00005e00fb007a0c */ /* 0x040fe400047c1270 */
[----:B------:R-:W-:Y:S02]  /*87d10*/  ISETP.LT.AND P0, PT, R250, c[0x0][0x178], !P0 ;  /* 0x00005e00fa007a0c */ /* 0x000fe40004701270 */
[----:B----4-:R-:W-:Y:S02]  /*87d20*/  ISETP.GE.AND P5, PT, R16, c[0x0][0x17c], PT ;  /* 0x00005f0010007a0c */ /* 0x010fe40003fa6270 */
[----:B------:R-:W-:Y:S01]  /*87d30*/  IADD3 R0, R0, c[0x0][0x198], RZ ;  /* 0x0000660000007a10 */ /* 0x000fe20007ffe0ff */
[----:B------:R-:W-:Y:S01]  /*87d40*/  @P3 STG.E [R8.64], R108 ;  /* 0x0000006c08003986 */ /* 0x000fe2000c101904 */
[----:B------:R-:W-:Y:S02]  /*87d50*/  ISETP.LT.AND P3, PT, R251, c[0x0][0x178], !P5 ;  /* 0x00005e00fb007a0c */ /* 0x000fe40006f61270 */
[----:B------:R-:W-:Y:S01]  /*87d60*/  ISETP.LT.AND P5, PT, R250, c[0x0][0x178], !P5 ;  /* 0x00005e00fa007a0c */ /* 0x000fe20006fa1270 */
[----:B-1----:R-:W-:Y:S01]  /*87d70*/  IMAD.WIDE R4, R0, 0x4, R220 ;  /* 0x0000000400047825 */ /* 0x002fe200078e02dc */
[----:B------:R-:W-:-:S03]  /*87d80*/  ISETP.GE.AND P1, PT, R15, c[0x0][0x17c], PT ;  /* 0x00005f000f007a0c */ /* 0x000fc60003f26270 */
[C-C-:B------:R-:W-:Y:S01]  /*87d90*/  IMAD.WIDE R6, R0.reuse, 0x4, R176.reuse ;  /* 0x0000000400067825 */ /* 0x140fe200078e02b0 */
[----:B------:R-:W-:Y:S01]  /*87da0*/  IADD3 R0, R0, c[0x0][0x198], RZ ;  /* 0x0000660000007a10 */ /* 0x000fe20007ffe0ff */
[----:B------:R1:W-:Y:S01]  /*87db0*/  @P6 STG.E [R4.64], R77 ;  /* 0x0000004d04006986 */ /* 0x0003e2000c101904 */
[----:B------:R-:W-:Y:S02]  /*87dc0*/  ISETP.LT.AND P6, PT, R251, c[0x0][0x178], !P1 ;  /* 0x00005e00fb007a0c */ /* 0x000fe40004fc1270 */
[----:B------:R-:W-:Y:S01]  /*87dd0*/  ISETP.LT.AND P1, PT, R250, c[0x0][0x178], !P1 ;  /* 0x00005e00fa007a0c */ /* 0x000fe20004f21270 */
[----:B------:R3:W-:Y:S01]  /*87de0*/  @P0 STG.E [R6.64], R109 ;  /* 0x0000006d06000986 */ /* 0x0007e2000c101904 */
[----:B------:R-:W-:Y:S02]  /*87df0*/  ISETP.GE.AND P4, PT, R14, c[0x0][0x17c], PT ;  /* 0x00005f000e007a0c */ /* 0x000fe40003f86270 */
[C---:B------:R-:W-:Y:S01]  /*87e00*/  IADD3 R3, R0.reuse, c[0x0][0x198], RZ ;  /* 0x0000660000037a10 */ /* 0x040fe20007ffe0ff */
[----:B-1----:R-:W-:-:S04]  /*87e10*/  IMAD.WIDE R4, R0, 0x4, R176 ;  /* 0x0000000400047825 */ /* 0x002fc800078e02b0 */
[----:B---3--:R-:W-:-:S05]  /*87e20*/  IMAD.WIDE R6, R0, 0x4, R220 ;  /* 0x0000000400067825 */ /* 0x008fca00078e02dc */
[----:B------:R1:W-:Y:S01]  /*87e30*/  @P3 STG.E [R6.64], R72 ;  /* 0x0000004806003986 */ /* 0x0003e2000c101904 */
[----:B------:R-:W-:-:S03]  /*87e40*/  ISETP.LT.AND P3, PT, R251, c[0x0][0x178], !P4 ;  /* 0x00005e00fb007a0c */ /* 0x000fc60006761270 */
[----:B------:R3:W-:Y:S01]  /*87e50*/  @P5 STG.E [R4.64], R104 ;  /* 0x0000006804005986 */ /* 0x0007e2000c101904 */
[----:B------:R-:W-:Y:S01]  /*87e60*/  ISETP.LT.AND P4, PT, R250, c[0x0][0x178], !P4 ;  /* 0x00005e00fa007a0c */ /* 0x000fe20006781270 */
[----:B-1----:R-:W-:-:S04]  /*87e70*/  IMAD.WIDE R6, R3, 0x4, R220 ;  /* 0x0000000403067825 */ /* 0x002fc800078e02dc */
[C---:B---3--:R-:W-:Y:S01]  /*87e80*/  IMAD.WIDE R4, R3.reuse, 0x4, R176 ;  /* 0x0000000403047825 */ /* 0x048fe200078e02b0 */
[----:B------:R-:W-:Y:S01]  /*87e90*/  IADD3 R3, R3, c[0x0][0x198], RZ ;  /* 0x0000660003037a10 */ /* 0x000fe20007ffe0ff */
[----:B------:R-:W-:Y:S01]  /*87ea0*/  @P6 STG.E [R6.64], R73 ;  /* 0x0000004906006986 */ /* 0x000fe2000c101904 */
[----:B------:R-:W-:-:S03]  /*87eb0*/  ISETP.LT.AND P6, PT, R251, c[0x0][0x178], !P2 ;  /* 0x00005e00fb007a0c */ /* 0x000fc600057c1270 */
[----:B------:R1:W-:Y:S01]  /*87ec0*/  @P1 STG.E [R4.64], R105 ;  /* 0x0000006904001986 */ /* 0x0003e2000c101904 */
[----:B------:R-:W-:Y:S02]  /*87ed0*/  IADD3 R0, R3, c[0x0][0x198], RZ ;  /* 0x0000660003007a10 */ /* 0x000fe40007ffe0ff */
[----:B------:R-:W-:Y:S02]  /*87ee0*/  ISETP.GE.AND P0, PT, R13, c[0x0][0x17c], PT ;  /* 0x00005f000d007a0c */ /* 0x000fe40003f06270 */
[----:B------:R-:W3:Y:S01]  /*87ef0*/  LDL.LU R13, [R1+0x210c] ;  /* 0x00210c00010d7983 */ /* 0x000ee20000300800 */
[----:B------:R-:W-:Y:S01]  /*87f00*/  ISETP.GE.AND P5, PT, R12, c[0x0][0x17c], PT ;  /* 0x00005f000c007a0c */ /* 0x000fe20003fa6270 */
[--C-:B-1----:R-:W-:Y:S02]  /*87f10*/  IMAD.WIDE R4, R3, 0x4, R220.reuse ;  /* 0x0000000403047825 */ /* 0x102fe400078e02dc */
[----:B------:R-:W4:Y:S04]  /*87f20*/  LDL.LU R12, [R1+0x2134] ;  /* 0x00213400010c7983 */ /* 0x000f280000300800 */
[----:B------:R1:W-:Y:S01]  /*87f30*/  @P3 STG.E [R4.64], R68 ;  /* 0x0000004404003986 */ /* 0x0003e2000c101904 */
[----:B------:R-:W-:-:S04]  /*87f40*/  IMAD.WIDE R6, R0, 0x4, R220 ;  /* 0x0000000400067825 */ /* 0x000fc800078e02dc */
[C---:B------:R-:W-:Y:S01]  /*87f50*/  IMAD.WIDE R8, R0.reuse, 0x4, R176 ;  /* 0x0000000400087825 */ /* 0x040fe200078e02b0 */
[----:B------:R-:W-:-:S03]  /*87f60*/  IADD3 R0, R0, c[0x0][0x198], RZ ;  /* 0x0000660000007a10 */ /* 0x000fc60007ffe0ff */
[----:B-1----:R-:W-:Y:S01]  /*87f70*/  IMAD.WIDE R4, R3, 0x4, R176 ;  /* 0x0000000403047825 */ /* 0x002fe200078e02b0 */
[----:B------:R-:W-:Y:S02]  /*87f80*/  ISETP.GE.AND P1, PT, R11, c[0x0][0x17c], PT ;  /* 0x00005f000b007a0c */ /* 0x000fe40003f26270 */
[----:B------:R-:W3:Y:S01]  /*87f90*/  LDL.LU R11, [R1+0x2158] ;  /* 0x00215800010b7983 */ /* 0x000ee20000300800 */
[----:B------:R-:W-:-:S03]  /*87fa0*/  IADD3 R3, R0, c[0x0][0x198], RZ ;  /* 0x0000660000037a10 */ /* 0x000fc60007ffe0ff */
[----:B------:R1:W-:Y:S04]  /*87fb0*/  @P4 STG.E [R4.64], R100 ;  /* 0x0000006404004986 */ /* 0x0003e8000c101904 */
[----:B------:R1:W-:Y:S02]  /*87fc0*/  @P6 STG.E [R6.64], R69 ;  /* 0x0000004506006986 */ /* 0x0003e4000c101904 */
[----:B-1----:R-:W-:-:S04]  /*87fd0*/  IMAD.WIDE R4, R0, 0x4, R220 ;  /* 0x0000000400047825 */ /* 0x002fc800078e02dc */
[----:B------:R-:W-:Y:S01]  /*87fe0*/  IMAD.WIDE R6, R0, 0x4, R176 ;  /* 0x0000000400067825 */ /* 0x000fe200078e02b0 */
[----:B--2---:R-:W-:Y:S02]  /*87ff0*/  ISETP.GE.AND P4, PT, R10, c[0x0][0x17c], PT ;  /* 0x00005f000a007a0c */ /* 0x004fe40003f86270 */
[----:B------:R-:W2:Y:S04]  /*88000*/  LDL.LU R10, [R1+0x216c] ;  /* 0x00216c00010a7983 */ /* 0x000ea80000300800 */
[----:B------:R-:W2:Y:S01]  /*88010*/  LDL.LU R0, [R1+0x20cc] ;  /* 0x0020cc0001007983 */ /* 0x000ea20000300800 */
[----:B------:R-:W-:Y:S02]  /*88020*/  ISETP.LT.AND P2, PT, R250, c[0x0][0x178], !P2 ;  /* 0x00005e00fa007a0c */ /* 0x000fe40005741270 */
[----:B------:R-:W-:-:S02]  /*88030*/  ISETP.LT.AND P3, PT, R251, c[0x0][0x178], !P0 ;  /* 0x00005e00fb007a0c */ /* 0x000fc40004761270 */
[C---:B------:R-:W-:Y:S02]  /*88040*/  ISETP.LT.AND P0, PT, R250.reuse, c[0x0][0x178], !P0 ;  /* 0x00005e00fa007a0c */ /* 0x040fe40004701270 */
[----:B------:R-:W-:Y:S02]  /*88050*/  ISETP.LT.AND P6, PT, R251, c[0x0][0x178], !P5 ;  /* 0x00005e00fb007a0c */ /* 0x000fe40006fc1270 */
[----:B------:R-:W-:-:S05]  /*88060*/  ISETP.LT.AND P5, PT, R250, c[0x0][0x178], !P5 ;  /* 0x00005e00fa007a0c */ /* 0x000fca0006fa1270 */
[----:B------:R1:W-:Y:S04]  /*88070*/  @P2 STG.E [R8.64], R101 ;  /* 0x0000006508002986 */ /* 0x0003e8000c101904 */
[----:B------:R1:W-:Y:S04]  /*88080*/  @P3 STG.E [R4.64], R64 ;  /* 0x0000004004003986 */ /* 0x0003e8000c101904 */
[----:B------:R1:W-:Y:S01]  /*88090*/  @P0 STG.E [R6.64], R96 ;  /* 0x0000006006000986 */ /* 0x0003e2000c101904 */
[----:B------:R-:W-:Y:S02]  /*880a0*/  ISETP.LT.AND P0, PT, R251, c[0x0][0x178], !P1 ;  /* 0x00005e00fb007a0c */ /* 0x000fe40004f01270 */
[C---:B-1----:R-:W-:Y:S01]  /*880b0*/  IADD3 R9, R3.reuse, c[0x0][0x198], RZ ;  /* 0x0000660003097a10 */ /* 0x042fe20007ffe0ff */
[----:B------:R-:W-:Y:S01]  /*880c0*/  IMAD.WIDE R4, R3, 0x4, R220 ;  /* 0x0000000403047825 */ /* 0x000fe200078e02dc */
[----:B------:R-:W-:-:S03]  /*880d0*/  ISETP.LT.AND P1, PT, R250, c[0x0][0x178], !P1 ;  /* 0x00005e00fa007a0c */ /* 0x000fc60004f21270 */
[----:B------:R-:W-:Y:S01]  /*880e0*/  IMAD.WIDE R6, R3, 0x4, R176 ;  /* 0x0000000403067825 */ /* 0x000fe200078e02b0 */
[----:B------:R1:W-:Y:S01]  /*880f0*/  @P6 STG.E [R4.64], R65 ;  /* 0x0000004104006986 */ /* 0x0003e2000c101904 */
[----:B------:R-:W-:-:S03]  /*88100*/  ISETP.LT.AND P6, PT, R251, c[0x0][0x178], !P4 ;  /* 0x00005e00fb007a0c */ /* 0x000fc600067c1270 */
[----:B------:R1:W-:Y:S01]  /*88110*/  @P5 STG.E [R6.64], R97 ;  /* 0x0000006106005986 */ /* 0x0003e2000c101904 */
[----:B------:R-:W-:Y:S01]  /*88120*/  ISETP.LT.AND P4, PT, R250, c[0x0][0x178], !P4 ;  /* 0x00005e00fa007a0c */ /* 0x000fe20006781270 */
[----:B-1----:R-:W-:-:S04]  /*88130*/  IMAD.WIDE R4, R9, 0x4, R220 ;  /* 0x0000000409047825 */ /* 0x002fc800078e02dc */
[C---:B------:R-:W-:Y:S01]  /*88140*/  IMAD.WIDE R6, R9.reuse, 0x4, R176 ;  /* 0x0000000409067825 */ /* 0x040fe200078e02b0 */
[----:B------:R-:W-:Y:S01]  /*88150*/  IADD3 R9, R9, c[0x0][0x198], RZ ;  /* 0x0000660009097a10 */ /* 0x000fe20007ffe0ff */
[----:B------:R1:W-:Y:S04]  /*88160*/  @P0 STG.E [R4.64], R60 ;  /* 0x0000003c04000986 */ /* 0x0003e8000c101904 */
[----:B------:R-:W-:Y:S01]  /*88170*/  @P1 STG.E [R6.64], R92 ;  /* 0x0000005c06001986 */ /* 0x000fe2000c101904 */
[----:B-1----:R-:W-:-:S05]  /*88180*/  IMAD.WIDE R4, R9, 0x4, R220 ;  /* 0x0000000409047825 */ /* 0x002fca00078e02dc */
[----:B------:R1:W-:Y:S01]  /*88190*/  @P6 STG.E [R4.64], R61 ;  /* 0x0000003d04006986 */ /* 0x0003e2000c101904 */
[----:B----4-:R-:W-:-:S03]  /*881a0*/  ISETP.GE.AND P3, PT, R12, c[0x0][0x17c], PT ;  /* 0x00005f000c007a0c */ /* 0x010fc60003f66270 */
[----:B------:R-:W4:Y:S01]  /*881b0*/  LDL.LU R12, [R1+0x2108] ;  /* 0x00210800010c7983 */ /* 0x000f220000300800 */
[----:B-1----:R-:W-:-:S05]  /*881c0*/  IMAD.WIDE R4, R9, 0x4, R176 ;  /* 0x0000000409047825 */ /* 0x002fca00078e02b0 */
[----:B------:R1:W-:Y:S01]  /*881d0*/  @P4 STG.E [R4.64], R93 ;  /* 0x0000005d04004986 */ /* 0x0003e2000c101904 */
[----:B---3--:R-:W-:-:S03]  /*881e0*/  ISETP.GE.AND P5, PT, R11, c[0x0][0x17c], PT ;  /* 0x00005f000b007a0c */ /* 0x008fc60003fa6270 */
[----:B------:R-:W3:Y:S01]  /*881f0*/  LDL.LU R11, [R1+0x2130] ;  /* 0x00213000010b7983 */ /* 0x000ee20000300800 */
[----:B--2---:R-:W-:-:S03]  /*88200*/  ISETP.GE.AND P0, PT, R10, c[0x0][0x17c], PT ;  /* 0x00005f000a007a0c */ /* 0x004fc60003f06270 */
[----:B------:R-:W2:Y:S01]  /*88210*/  LDL.LU R10, [R1+0x2154] ;  /* 0x00215400010a7983 */ /* 0x000ea20000300800 */
[----:B------:R-:W-:-:S03]  /*88220*/  ISETP.GE.AND P4, PT, R0, c[0x0][0x17c], PT ;  /* 0x00005f0000007a0c */ /* 0x000fc60003f86270 */
[----:B------:R-:W2:Y:S01]  /*88230*/  LDL.LU R0, [R1+0x2168] ;  /* 0x0021680001007983 */ /* 0x000ea20000300800 */
[----:B------:R-:W-:Y:S02]  /*88240*/  ISETP.GE.AND P2, PT, R13, c[0x0][0x17c], PT ;  /* 0x00005f000d007a0c */ /* 0x000fe40003f46270 */
[----:B------:R-:W-:Y:S02]  /*88250*/  IADD3 R3, R9, c[0x0][0x198], RZ ;  /* 0x0000660009037a10 */ /* 0x000fe40007ffe0ff */
[C---:B------:R-:W-:Y:S02]  /*88260*/  ISETP.LT.AND P1, PT, R251.reuse, c[0x0][0x178], !P2 ;  /* 0x00005e00fb007a0c */ /* 0x040fe40005721270 */
[C---:B------:R-:W-:Y:S02]  /*88270*/  ISETP.LT.AND P2, PT, R250.reuse, c[0x0][0x178], !P2 ;  /* 0x00005e00fa007a0c */ /* 0x040fe40005741270 */
[----:B------:R-:W-:Y:S01]  /*88280*/  ISETP.LT.AND P6, PT, R251, c[0x0][0x178], !P3 ;  /* 0x00005e00fb007a0c */ /* 0x000fe20005fc1270 */
[----:B------:R-:W-:Y:S01]  /*88290*/  IMAD.WIDE R6, R3, 0x4, R220 ;  /* 0x0000000403067825 */ /* 0x000fe200078e02dc */
[----:B------:R-:W-:-:S03]  /*882a0*/  ISETP.LT.AND P3, PT, R250, c[0x0][0x178], !P3 ;  /* 0x00005e00fa007a0c */ /* 0x000fc60005f61270 */
[C---:B------:R-:W-:Y:S01]  /*882b0*/  IMAD.WIDE R8, R3.reuse, 0x4, R176 ;  /* 0x0000000403087825 */ /* 0x040fe200078e02b0 */
[----:B------:R-:W-:-:S03]  /*882c0*/  IADD3 R3, R3, c[0x0][0x198], RZ ;  /* 0x0000660003037a10 */ /* 0x000fc60007ffe0ff */
[----:B------:R1:W-:Y:S01]  /*882d0*/  @P1 STG.E [R6.64], R56 ;  /* 0x0000003806001986 */ /* 0x0003e2000c101904 */
[----:B------:R-:W-:Y:S01]  /*882e0*/  ISETP.LT.AND P1, PT, R251, c[0x0][0x178], !P5 ;  /* 0x00005e00fb007a0c */ /* 0x000fe20006f21270 */
[C---:B-1----:R-:W-:Y:S01]  /*882f0*/  IMAD.WIDE R4, R3.reuse, 0x4, R220 ;  /* 0x0000000403047825 */ /* 0x042fe200078e02dc */
[----:B------:R-:W-:Y:S01]  /*88300*/  ISETP.LT.AND P5, PT, R250, c[0x0][0x178], !P5 ;  /* 0x00005e00fa007a0c */ /* 0x000fe20006fa1270 */
[----:B------:R-:W-:Y:S04]  /*88310*/  @P2 STG.E [R8.64], R88 ;  /* 0x0000005808002986 */ /* 0x000fe8000c101904 */
[----:B------:R1:W-:Y:S01]  /*88320*/  @P6 STG.E [R4.64], R57 ;  /* 0x0000003904006986 */ /* 0x0003e2000c101904 */
[C---:B------:R-:W-:Y:S01]  /*88330*/  IMAD.WIDE R6, R3.reuse, 0x4, R176 ;  /* 0x0000000403067825 */ /* 0x040fe200078e02b0 */
[----:B------:R-:W-:-:S04]  /*88340*/  IADD3 R3, R3, c[0x0][0x198], RZ ;  /* 0x0000660003037a10 */ /* 0x000fc80007ffe0ff */
[----:B------:R1:W-:Y:S01]  /*88350*/  @P3 STG.E [R6.64], R89 ;  /* 0x0000005906003986 */ /* 0x0003e2000c101904 */
[----:B------:R-:W-:Y:S02]  /*88360*/  ISETP.LT.AND P3, PT, R251, c[0x0][0x178], !P0 ;  /* 0x00005e00fb007a0c */ /* 0x000fe40004761270 */
[----:B------:R-:W-:Y:S01]  /*88370*/  ISETP.LT.AND P0, PT, R250, c[0x0][0x178], !P0 ;  /* 0x00005e00fa007a0c */ /* 0x000fe20004701270 */
[C---:B-1----:R-:W-:Y:S01]  /*88380*/  IMAD.WIDE R4, R3.reuse, 0x4, R176 ;  /* 0x0000000403047825 */ /* 0x042fe200078e02b0 */
[----:B------:R-:W-:-:S03]  /*88390*/  IADD3 R9, R3, c[0x0][0x198], RZ ;  /* 0x0000660003097a10 */ /* 0x000fc60007ffe0ff */
[----:B------:R-:W-:-:S05]  /*883a0*/  IMAD.WIDE R6, R3, 0x4, R220 ;  /* 0x0000000403067825 */ /* 0x000fca00078e02dc */
[----:B------:R1:W-:Y:S04]  /*883b0*/  @P1 STG.E [R6.64], R52 ;  /* 0x0000003406001986 */ /* 0x0003e8000c101904 */
[----:B------:R1:W-:Y:S02]  /*883c0*/  @P5 STG.E [R4.64], R84 ;  /* 0x0000005404005986 */ /* 0x0003e4000c101904 */
[----:B-1----:R-:W-:-:S04]  /*883d0*/  IMAD.WIDE R6, R9, 0x4, R220 ;  /* 0x0000000409067825 */ /* 0x002fc800078e02dc */
[----:B------:R-:W-:Y:S01]  /*883e0*/  IMAD.WIDE R4, R9, 0x4, R176 ;  /* 0x0000000409047825 */ /* 0x000fe200078e02b0 */
[----:B------:R-:W-:Y:S01]  /*883f0*/  @P3 STG.E [R6.64], R53 ;  /* 0x0000003506003986 */ /* 0x000fe2000c101904 */
[----:B----4-:R-:W-:-:S03]  /*88400*/  ISETP.GE.AND P2, PT, R12, c[0x0][0x17c], PT ;  /* 0x00005f000c007a0c */ /* 0x010fc60003f46270 */
[----:B------:R-:W4:Y:S04]  /*88410*/  LDL.LU R12, [R1+0x20c8] ;  /* 0x0020c800010c7983 */ /* 0x000f280000300800 */
[----:B------:R1:W-:Y:S01]  /*88420*/  @P0 STG.E [R4.64], R85 ;  /* 0x0000005504000986 */ /* 0x0003e2000c101904 */
[----:B---3--:R-:W-:-:S03]  /*88430*/  ISETP.GE.AND P6, PT, R11, c[0x0][0x17c], PT ;  /* 0x00005f000b007a0c */ /* 0x008fc60003fc6270 */
[----:B------:R-:W3:Y:S01]  /*88440*/  LDL.LU R11, [R1+0x2100] ;  /* 0x00210000010b7983 */ /* 0x000ee20000300800 */
[----:B--2---:R-:W-:-:S03]  /*88450*/  ISETP.GE.AND P5, PT, R10, c[0x0][0x17c], PT ;  /* 0x00005f000a007a0c */ /* 0x004fc60003fa6270 */
[----:B------:R-:W2:Y:S01]  /*88460*/  LDL.LU R10, [R1+0x212c] ;  /* 0x00212c00010a7983 */ /* 0x000ea20000300800 */
[----:B------:R-:W-:-:S03]  /*88470*/  ISETP.GE.AND P0, PT, R0, c[0x0][0x17c], PT ;  /* 0x00005f0000007a0c */ /* 0x000fc60003f06270 */
[----:B------:R-:W2:Y:S01]  /*88480*/  LDL.LU R0, [R1+0x214c] ;  /* 0x00214c0001007983 */ /* 0x000ea20000300800 */
[----:B------:R-:W-:Y:S02]  /*88490*/  ISETP.LT.AND P1, PT, R251, c[0x0][0x178], !P4 ;  /* 0x00005e00fb007a0c */ /* 0x000fe40006721270 */
[----:B------:R-:W-:Y:S02]  /*884a0*/  IADD3 R9, R9, c[0x0][0x198], RZ ;  /* 0x0000660009097a10 */ /* 0x000fe40007ffe0ff */
[C---:B------:R-:W-:Y:S02]  /*884b0*/  ISETP.LT.AND P4, PT, R250.reuse, c[0x0][0x178], !P4 ;  /* 0x00005e00fa007a0c */ /* 0x040fe40006781270 */
[----:B------:R-:W-:Y:S01]  /*884c0*/  ISETP.LT.AND P3, PT, R251, c[0x0][0x178], !P2 ;  /* 0x00005e00fb007a0c */ /* 0x000fe20005761270 */
[C---:B-1----:R-:W-:Y:S01]  /*884d0*/  IMAD.WIDE R4, R9.reuse, 0x4, R220 ;  /* 0x0000000409047825 */ /* 0x042fe200078e02dc */
[----:B------:R-:W-:Y:S02]  /*884e0*/  ISETP.LT.AND P2, PT, R250, c[0x0][0x178], !P2 ;  /* 0x00005e00fa007a0c */ /* 0x000fe40005741270 */
[----:B------:R-:W-:-:S03]  /*884f0*/  IADD3 R3, R9, c[0x0][0x198], RZ ;  /* 0x0000660009037a10 */ /* 0x000fc60007ffe0ff */
[----:B------:R1:W-:Y:S01]  /*88500*/  @P1 STG.E [R4.64], R48 ;  /* 0x0000003004001986 */ /* 0x0003e2000c101904 */
[----:B------:R-:W-:Y:S01]  /*88510*/  ISETP.LT.AND P1, PT, R251, c[0x0][0x178], !P6 ;  /* 0x00005e00fb007a0c */ /* 0x000fe20007721270 */
[----:B------:R-:W-:Y:S01]  /*88520*/  IMAD.WIDE R6, R3, 0x4, R220 ;  /* 0x0000000403067825 */ /* 0x000fe200078e02dc */
[----:B------:R-:W-:-:S03]  /*88530*/  ISETP.LT.AND P6, PT, R250, c[0x0][0x178], !P6 ;  /* 0x00005e00fa007a0c */ /* 0x000fc600077c1270 */
[----:B-1----:R-:W-:-:S04]  /*88540*/  IMAD.WIDE R4, R9, 0x4, R176 ;  /* 0x0000000409047825 */ /* 0x002fc800078e02b0 */
[C---:B------:R-:W-:Y:S01]  /*88550*/  IMAD.WIDE R8, R3.reuse, 0x4, R176 ;  /* 0x0000000403087825 */ /* 0x040fe200078e02b0 */
[----:B------:R1:W-:Y:S01]  /*88560*/  @P4 STG.E [R4.64], R80 ;  /* 0x0000005004004986 */ /* 0x0003e2000c101904 */
[----:B------:R-:W-:-:S03]  /*88570*/  IADD3 R3, R3, c[0x0][0x198], RZ ;  /* 0x0000660003037a10 */ /* 0x000fc60007ffe0ff */
[----:B------:R1:W-:Y:S04]  /*88580*/  @P3 STG.E [R6.64], R49 ;  /* 0x0000003106003986 */ /* 0x0003e8000c101904 */
[----:B------:R-:W-:Y:S01]  /*88590*/  @P2 STG.E [R8.64], R81 ;  /* 0x0000005108002986 */ /* 0x000fe2000c101904 */
[----:B------:R-:W-:Y:S02]  /*885a0*/  ISETP.LT.AND P2, PT, R251, c[0x0][0x178], !P5 ;  /* 0x00005e00fb007a0c */ /* 0x000fe40006f41270 */
[----:B------:R-:W-:Y:S01]  /*885b0*/  ISETP.LT.AND P5, PT, R250, c[0x0][0x178], !P5 ;  /* 0x00005e00fa007a0c */ /* 0x000fe20006fa1270 */
[----:B-1----:R-:W-:-:S04]  /*885c0*/  IMAD.WIDE R4, R3, 0x4, R220 ;  /* 0x0000000403047825 */ /* 0x002fc800078e02dc */
[C---:B------:R-:W-:Y:S01]  /*885d0*/  IMAD.WIDE R6, R3.reuse, 0x4, R176 ;  /* 0x0000000403067825 */ /* 0x040fe200078e02b0 */
[----:B------:R-:W-:Y:S01]  /*885e0*/  IADD3 R3, R3, c[0x0][0x198], RZ ;  /* 0x0000660003037a10 */ /* 0x000fe20007ffe0ff */
[----:B------:R1:W-:Y:S04]  /*885f0*/  @P1 STG.E [R4.64], R78 ;  /* 0x0000004e04001986 */ /* 0x0003e8000c101904 */
[----:B------:R1:W-:Y:S01]  /*88600*/  @P6 STG.E [R6.64], R110 ;  /* 0x0000006e06006986 */ /* 0x0003e2000c101904 */
[----:B------:R-:W-:Y:S02]  /*88610*/  ISETP.LT.AND P1, PT, R251, c[0x0][0x178], !P0 ;  /* 0x00005e00fb007a0c */ /* 0x000fe40004721270 */
[----:B------:R-:W-:Y:S01]  /*88620*/  ISETP.LT.AND P6, PT, R250, c[0x0][0x178], !P0 ;  /* 0x00005e00fa007a0c */ /* 0x000fe200047c1270 */
[----:B-1----:R-:W-:-:S04]  /*88630*/  IMAD.WIDE R4, R3, 0x4, R220 ;  /* 0x0000000403047825 */ /* 0x002fc800078e02dc */
[----:B------:R-:W-:Y:S01]  /*88640*/  IMAD.WIDE R6, R3, 0x4, R176 ;  /* 0x0000000403067825 */ /* 0x000fe200078e02b0 */
[----:B------:R1:W-:Y:S01]  /*88650*/  @P2 STG.E [R4.64], R79 ;  /* 0x0000004f04002986 */ /* 0x0003e2000c101904 */
        /* <DEDUP_REMOVED lines=9> */
[----:B------:R-:W-:Y:S02]  /*886f0*/  IADD3 R9, R3, c[0x0][0x198], RZ ;  /* 0x0000660003097a10 */ /* 0x000fe40007ffe0ff */
[----:B------:R-:W-:-:S03]  /*88700*/  ISETP.LT.AND P2, PT, R251, c[0x0][0x178], !P4 ;  /* 0x00005e00fb007a0c */ /* 0x000fc60006741270 */
[----:B-1----:R-:W-:-:S04]  /*88710*/  IMAD.WIDE R4, R9, 0x4, R220 ;  /* 0x0000000409047825 */ /* 0x002fc800078e02dc */
[C---:B------:R-:W-:Y:S01]  /*88720*/  IMAD.WIDE R6, R9.reuse, 0x4, R176 ;  /* 0x0000000409067825 */ /* 0x040fe200078e02b0 */
[----:B------:R-:W-:Y:S01]  /*88730*/  IADD3 R9, R9, c[0x0][0x198], RZ ;  /* 0x0000660009097a10 */ /* 0x000fe20007ffe0ff */
[----:B------:R1:W-:Y:S01]  /*88740*/  @P1 STG.E [R4.64], R74 ;  /* 0x0000004a04001986 */ /* 0x0003e2000c101904 */
[----:B------:R-:W-:-:S03]  /*88750*/  ISETP.LT.AND P4, PT, R250, c[0x0][0x178], !P4 ;  /* 0x00005e00fa007a0c */ /* 0x000fc60006781270 */
[----:B------:R1:W-:Y:S01]  /*88760*/  @P6 STG.E [R6.64], R106 ;  /* 0x0000006a06006986 */ /* 0x0003e2000c101904 */
[----:B------:R-:W-:Y:S02]  /*88770*/  ISETP.LT.AND P6, PT, R251, c[0x0][0x178], !P3 ;  /* 0x00005e00fb007a0c */ /* 0x000fe40005fc1270 */
[C---:B------:R-:W-:Y:S01]  /*88780*/  IADD3 R3, R9.reuse, c[0x0][0x198], RZ ;  /* 0x0000660009037a10 */ /* 0x040fe20007ffe0ff */
[----:B-1----:R-:W-:Y:S01]  /*88790*/  IMAD.WIDE R4, R9, 0x4, R220 ;  /* 0x0000000409047825 */ /* 0x002fe200078e02dc */
[----:B------:R-:W-:-:S04]  /*887a0*/  ISETP.LT.AND P3, PT, R250, c[0x0][0x178], !P3 ;  /* 0x00005e00fa007a0c */ /* 0x000fc80005f61270 */
[----:B------:R1:W-:Y:S01]  /*887b0*/  @P2 STG.E [R4.64], R75 ;  /* 0x0000004b04002986 */ /* 0x0003e2000c101904 */
[----:B------:R-:W-:Y:S01]  /*887c0*/  ISETP.LT.AND P2, PT, R251, c[0x0][0x178], !P0 ;  /* 0x00005e00fb007a0c */ /* 0x000fe20004741270 */
[----:B------:R-:W-:Y:S01]  /*887d0*/  IMAD.WIDE R6, R3, 0x4, R220 ;  /* 0x0000000403067825 */ /* 0x000fe200078e02dc */
[----:B------:R-:W-:-:S03]  /*887e0*/  ISETP.LT.AND P0, PT, R250, c[0x0][0x178], !P0 ;  /* 0x00005e00fa007a0c */ /* 0x000fc60004701270 */
[----:B-1----:R-:W-:-:S04]  /*887f0*/  IMAD.WIDE R4, R9, 0x4, R176 ;  /* 0x0000000409047825 */ /* 0x002fc800078e02b0 */
[C---:B------:R-:W-:Y:S01]  /*88800*/  IMAD.WIDE R8, R3.reuse, 0x4, R176 ;  /* 0x0000000403087825 */ /* 0x040fe200078e02b0 */
[----:B------:R-:W-:Y:S01]  /*88810*/  IADD3 R3, R3, c[0x0][0x198], RZ ;  /* 0x0000660003037a10 */ /* 0x000fe20007ffe0ff */
[----:B------:R1:W-:Y:S04]  /*88820*/  @P4 STG.E [R4.64], R107 ;  /* 0x0000006b04004986 */ /* 0x0003e8000c101904 */
[----:B------:R1:W-:Y:S04]  /*88830*/  @P6 STG.E [R6.64], R70 ;  /* 0x0000004606006986 */ /* 0x0003e8000c101904 */
[----:B------:R-:W-:Y:S01]  /*88840*/  @P3 STG.E [R8.64], R102 ;  /* 0x0000006608003986 */ /* 0x000fe2000c101904 */
[----:B-1----:R-:W-:-:S04]  /*88850*/  IMAD.WIDE R4, R3, 0x4, R220 ;  /* 0x0000000403047825 */ /* 0x002fc800078e02dc */
[----:B------:R-:W-:Y:S01]  /*88860*/  IMAD.WIDE R6, R3, 0x4, R176 ;  /* 0x0000000403067825 */ /* 0x000fe200078e02b0 */
[----:B------:R-:W-:Y:S04]  /*88870*/  @P2 STG.E [R4.64], R71 ;  /* 0x0000004704002986 */ /* 0x000fe8000c101904 */
[----:B------:R1:W-:Y:S01]  /*88880*/  @P0 STG.E [R6.64], R103 ;  /* 0x0000006706000986 */ /* 0x0003e2000c101904 */
[----:B----4-:R-:W-:-:S03]  /*88890*/  ISETP.GE.AND P1, PT, R12, c[0x0][0x17c], PT ;  /* 0x00005f000c007a0c */ /* 0x010fc60003f26270 */
[----:B------:R-:W4:Y:S01]  /*888a0*/  LDL.LU R12, [R1+0x2148] ;  /* 0x00214800010c7983 */ /* 0x000f220000300800 */
[----:B---3--:R-:W-:-:S03]  /*888b0*/  ISETP.GE.AND P4, PT, R11, c[0x0][0x17c], PT ;  /* 0x00005f000b007a0c */ /* 0x008fc60003f86270 */
[----:B------:R-:W3:Y:S01]  /*888c0*/  LDL.LU R11, [R1+0x2160] ;  /* 0x00216000010b7983 */ /* 0x000ee20000300800 */
[----:B--2---:R-:W-:-:S03]  /*888d0*/  ISETP.GE.AND P3, PT, R10, c[0x0][0x17c], PT ;  /* 0x00005f000a007a0c */ /* 0x004fc60003f66270 */
[----:B------:R-:W2:Y:S01]  /*888e0*/  LDL.LU R10, [R1+0x20c0] ;  /* 0x0020c000010a7983 */ /* 0x000ea20000300800 */
[----:B------:R-:W-:-:S03]  /*888f0*/  ISETP.GE.AND P0, PT, R0, c[0x0][0x17c], PT ;  /* 0x00005f0000007a0c */ /* 0x000fc60003f06270 */
[----:B------:R-:W2:Y:S01]  /*88900*/  LDL.LU R0, [R1+0x20f8] ;  /* 0x0020f80001007983 */ /* 0x000ea20000300800 */
[----:B------:R-:W-:Y:S02]  /*88910*/  ISETP.LT.AND P6, PT, R251, c[0x0][0x178], !P5 ;  /* 0x00005e00fb007a0c */ /* 0x000fe40006fc1270 */
[C---:B------:R-:W-:Y:S02]  /*88920*/  ISETP.LT.AND P5, PT, R250.reuse, c[0x0][0x178], !P5 ;  /* 0x00005e00fa007a0c */ /* 0x040fe40006fa1270 */
[----:B------:R-:W-:Y:S02]  /*88930*/  IADD3 R3, R3, c[0x0][0x198], RZ ;  /* 0x0000660003037a10 */ /* 0x000fe40007ffe0ff */
[----:B------:R-:W-:Y:S02]  /*88940*/  ISETP.LT.AND P2, PT, R251, c[0x0][0x178], !P1 ;  /* 0x00005e00fb007a0c */ /* 0x000fe40004f41270 */
[----:B------:R-:W-:Y:S01]  /*88950*/  ISETP.LT.AND P1, PT, R250, c[0x0][0x178], !P1 ;  /* 0x00005e00fa007a0c */ /* 0x000fe20004f21270 */
[C---:B-1----:R-:W-:Y:S01]  /*88960*/  IMAD.WIDE R6, R3.reuse, 0x4, R220 ;  /* 0x0000000403067825 */ /* 0x042fe200078e02dc */
[----:B------:R-:W-:-:S03]  /*88970*/  IADD3 R9, R3, c[0x0][0x198], RZ ;  /* 0x0000660003097a10 */ /* 0x000fc60007ffe0ff */
        /* <DEDUP_REMOVED lines=8> */
[----:B------:R-:W-:Y:S01]  /*88a00*/  @P2 STG.E [R6.64], R67 ;  /* 0x0000004306002986 */ /* 0x000fe2000c101904 */
[----:B------:R-:W-:-:S03]  /*88a10*/  ISETP.LT.AND P2, PT, R251, c[0x0][0x178], !P3 ;  /* 0x00005e00fb007a0c */ /* 0x000fc60005f41270 */
[----:B------:R1:W-:Y:S01]  /*88a20*/  @P1 STG.E [R4.64], R99 ;  /* 0x0000006304001986 */ /* 0x0003e2000c101904 */
[C---:B------:R-:W-:Y:S01]  /*88a30*/  IADD3 R3, R9.reuse, c[0x0][0x198], RZ ;  /* 0x0000660009037a10 */ /* 0x040fe20007ffe0ff */
[----:B-1----:R-:W-:-:S05]  /*88a40*/  IMAD.WIDE R4, R9, 0x4, R220 ;  /* 0x0000000409047825 */ /* 0x002fca00078e02dc */
[----:B------:R1:W-:Y:S01]  /*88a50*/  @P6 STG.E [R4.64], R62 ;  /* 0x0000003e04006986 */ /* 0x0003e2000c101904 */
[----:B------:R-:W-:-:S04]  /*88a60*/  IMAD.WIDE R6, R3, 0x4, R220 ;  /* 0x0000000403067825 */ /* 0x000fc800078e02dc */
[----:B-1----:R-:W-:Y:S01]  /*88a70*/  IMAD.WIDE R4, R9, 0x4, R176 ;  /* 0x0000000409047825 */ /* 0x002fe200078e02b0 */
[----:B----4-:R-:W-:Y:S02]  /*88a80*/  ISETP.GE.AND P5, PT, R12, c[0x0][0x17c], PT ;  /* 0x00005f000c007a0c */ /* 0x010fe40003fa6270 */
[----:B------:R-:W4:Y:S04]  /*88a90*/  LDL.LU R12, [R1+0x2124] ;  /* 0x00212400010c7983 */ /* 0x000f280000300800 */
[----:B------:R1:W-:Y:S04]  /*88aa0*/  @P4 STG.E [R4.64], R94 ;  /* 0x0000005e04004986 */ /* 0x0003e8000c101904 */
[----:B------:R1:W-:Y:S01]  /*88ab0*/  @P2 STG.E [R6.64], R63 ;  /* 0x0000003f06002986 */ /* 0x0003e2000c101904 */
[----:B---3--:R-:W-:-:S03]  /*88ac0*/  ISETP.GE.AND P1, PT, R11, c[0x0][0x17c], PT ;  /* 0x00005f000b007a0c */ /* 0x008fc60003f26270 */
[----:B------:R-:W3:Y:S01]  /*88ad0*/  LDL.LU R11, [R1+0x2140] ;  /* 0x00214000010b7983 */ /* 0x000ee20000300800 */
[----:B--2---:R-:W-:-:S03]  /*88ae0*/  ISETP.GE.AND P4, PT, R10, c[0x0][0x17c], PT ;  /* 0x00005f000a007a0c */ /* 0x004fc60003f86270 */
[----:B------:R-:W2:Y:S01]  /*88af0*/  LDL.LU R10, [R1+0x2120] ;  /* 0x00212000010a7983 */ /* 0x000ea20000300800 */
[----:B------:R-:W-:-:S03]  /*88b00*/  ISETP.GE.AND P2, PT, R0, c[0x0][0x17c], PT ;  /* 0x00005f0000007a0c */ /* 0x000fc60003f46270 */
[----:B------:R-:W2:Y:S01]  /*88b10*/  LDL.LU R0, [R1+0x206c] ;  /* 0x00206c0001007983 */ /* 0x000ea20000300800 */
[C---:B------:R-:W-:Y:S01]  /*88b20*/  ISETP.LT.AND P3, PT, R250.reuse, c[0x0][0x178], !P3 ;  /* 0x00005e00fa007a0c */ /* 0x040fe20005f61270 */
[----:B------:R-:W-:Y:S01]  /*88b30*/  IMAD.WIDE R8, R3, 0x4, R176 ;  /* 0x0000000403087825 */ /* 0x000fe200078e02b0 */
[----:B------:R-:W-:Y:S01]  /*88b40*/  ISETP.LT.AND P6, PT, R251, c[0x0][0x178], !P0 ;  /* 0x00005e00fb007a0c */ /* 0x000fe200047c1270 */
[----:B------:R-:W3:Y:S01]  /*88b50*/  LDL.LU R15, [R1+0x2054] ;  /* 0x00205400010f7983 */ /* 0x000ee20000300800 */
[----:B------:R-:W-:Y:S02]  /*88b60*/  IADD3 R3, R3, c[0x0][0x198], RZ ;  /* 0x0000660003037a10 */ /* 0x000fe40007ffe0ff */
[----:B------:R-:W-:Y:S01]  /*88b70*/  ISETP.LT.AND P0, PT, R250, c[0x0][0x178], !P0 ;  /* 0x00005e00fa007a0c */ /* 0x000fe20004701270 */
[----:B------:R-:W3:Y:S02]  /*88b80*/  LDL.LU R16, [R1+0x2050] ;  /* 0x0020500001107983 */ /* 0x000ee40000300800 */
[----:B-1----:R-:W-:-:S02]  /*88b90*/  IMAD.WIDE R4, R3, 0x4, R220 ;  /* 0x0000000403047825 */ /* 0x002fc400078e02dc */
[----:B------:R-:W3:Y:S04]  /*88ba0*/  LDL.LU R14, [R1+0x2044] ;  /* 0x00204400010e7983 */ /* 0x000ee80000300800 */
[----:B------:R-:W-:Y:S01]  /*88bb0*/  @P3 STG.E [R8.64], R95 ;  /* 0x0000005f08003986 */ /* 0x000fe2000c101904 */
[----:B------:R-:W-:Y:S01]  /*88bc0*/  ISETP.LT.AND P3, PT, R251, c[0x0][0x178], !P5 ;  /* 0x00005e00fb007a0c */ /* 0x000fe20006f61270 */
[C---:B------:R-:W-:Y:S01]  /*88bd0*/  IMAD.WIDE R6, R3.reuse, 0x4, R176 ;  /* 0x0000000403067825 */ /* 0x040fe200078e02b0 */
[----:B------:R-:W-:Y:S01]  /*88be0*/  IADD3 R3, R3, c[0x0][0x198], RZ ;  /* 0x0000660003037a10 */ /* 0x000fe20007ffe0ff */
[----:B------:R1:W-:Y:S01]  /*88bf0*/  @P6 STG.E [R4.64], R58 ;  /* 0x0000003a04006986 */ /* 0x0003e2000c101904 */
[C---:B------:R-:W-:Y:S02]  /*88c00*/  ISETP.LT.AND P5, PT, R250.reuse, c[0x0][0x178], !P5 ;  /* 0x00005e00fa007a0c */ /* 0x040fe40006fa1270 */
[----:B------:R-:W-:Y:S01]  /*88c10*/  ISETP.LT.AND P6, PT, R251, c[0x0][0x178], !P1 ;  /* 0x00005e00fb007a0c */ /* 0x000fe20004fc1270 */
[----:B------:R1:W-:Y:S01]  /*88c20*/  @P0 STG.E [R6.64], R90 ;  /* 0x0000005a06000986 */ /* 0x0003e2000c101904 */
[----:B------:R-:W-:Y:S01]  /*88c30*/  ISETP.LT.AND P1, PT, R250, c[0x0][0x178], !P1 ;  /* 0x00005e00fa007a0c */ /* 0x000fe20004f21270 */
[C---:B-1----:R-:W-:Y:S01]  /*88c40*/  IMAD.WIDE R4, R3.reuse, 0x4, R220 ;  /* 0x0000000403047825 */ /* 0x042fe200078e02dc */
[----:B------:R-:W-:-:S04]  /*88c50*/  IADD3 R9, R3, c[0x0][0x198], RZ ;  /* 0x0000660003097a10 */ /* 0x000fc80007ffe0ff */
[----:B------:R1:W-:Y:S01]  /*88c60*/  @P3 STG.E [R4.64], R59 ;  /* 0x0000003b04003986 */ /* 0x0003e2000c101904 */
[----:B------:R-:W-:Y:S01]  /*88c70*/  ISETP.LT.AND P3, PT, R251, c[0x0][0x178], !P4 ;  /* 0x00005e00fb007a0c */ /* 0x000fe20006761270 */
[----:B------:R-:W-:Y:S01]  /*88c80*/  IMAD.WIDE R6, R3, 0x4, R176 ;  /* 0x0000000403067825 */ /* 0x000fe200078e02b0 */
[----:B------:R-:W-:Y:S02]  /*88c90*/  ISETP.LT.AND P4, PT, R250, c[0x0][0x178], !P4 ;  /* 0x00005e00fa007a0c */ /* 0x000fe40006781270 */
[----:B------:R-:W-:Y:S02]  /*88ca0*/  IADD3 R13, R9, c[0x0][0x198], RZ ;  /* 0x00006600090d7a10 */ /* 0x000fe40007ffe0ff */
[----:B------:R1:W-:Y:S02]  /*88cb0*/  @P5 STG.E [R6.64], R91 ;  /* 0x0000005b06005986 */ /* 0x0003e4000c101904 */
[----:B------:R-:W-:Y:S01]  /*88cc0*/  IADD3 R3, R13, c[0x0][0x198], RZ ;  /* 0x000066000d037a10 */ /* 0x000fe20007ffe0ff */
[----:B-1----:R-:W-:-:S04]  /*88cd0*/  IMAD.WIDE R4, R9, 0x4, R220 ;  /* 0x0000000409047825 */ /* 0x002fc800078e02dc */
[----:B------:R-:W-:Y:S01]  /*88ce0*/  IMAD.WIDE R6, R9, 0x4, R176 ;  /* 0x0000000409067825 */ /* 0x000fe200078e02b0 */
[----:B------:R1:W-:Y:S03]  /*88cf0*/  @P6 STG.E [R4.64], R54 ;  /* 0x0000003604006986 */ /* 0x0003e6000c101904 */
[C---:B------:R-:W-:Y:S01]  /*88d00*/  IMAD.WIDE R8, R13.reuse, 0x4, R220 ;  /* 0x000000040d087825 */ /* 0x040fe200078e02dc */
[----:B------:R1:W-:Y:S04]  /*88d10*/  @P1 STG.E [R6.64], R86 ;  /* 0x0000005606001986 */ /* 0x0003e8000c101904 */
[----:B------:R1:W-:Y:S01]  /*88d20*/  @P3 STG.E [R8.64], R55 ;  /* 0x0000003708003986 */ /* 0x0003e2000c101904 */
[----:B----4-:R-:W-:Y:S01]  /*88d30*/  ISETP.GE.AND P0, PT, R12, c[0x0][0x17c], PT ;  /* 0x00005f000c007a0c */ /* 0x010fe20003f06270 */
[----:B------:R-:W-:-:S05]  /*88d40*/  IMAD.WIDE R12, R13, 0x4, R176 ;  /* 0x000000040d0c7825 */ /* 0x000fca00078e02b0 */
[----:B------:R-:W-:Y:S01]  /*88d50*/  @P4 STG.E [R12.64], R87 ;  /* 0x000000570c004986 */ /* 0x000fe2000c101904 */
[----:B--2---:R-:W-:-:S03]  /*88d60*/  ISETP.GE.AND P4, PT, R0, c[0x0][0x17c], PT ;  /* 0x00005f0000007a0c */ /* 0x004fc60003f86270 */
[----:B------:R-:W2:Y:S01]  /*88d70*/  LDL.LU R0, [R1+0x2038] ;  /* 0x0020380001007983 */ /* 0x000ea20000300800 */
[----:B------:R-:W-:Y:S02]  /*88d80*/  ISETP.LT.AND P6, PT, R251, c[0x0][0x178], !P2 ;  /* 0x00005e00fb007a0c */ /* 0x000fe400057c1270 */
[----:B------:R-:W-:Y:S01]  /*88d90*/  ISETP.LT.AND P2, PT, R250, c[0x0][0x178], !P2 ;  /* 0x00005e00fa007a0c */ /* 0x000fe20005741270 */
[----:B-1----:R-:W-:Y:S01]  /*88da0*/  IMAD.WIDE R4, R3, 0x4, R176 ;  /* 0x0000000403047825 */ /* 0x002fe200078e02b0 */
[----:B------:R-:W-:Y:S01]  /*88db0*/  ISETP.LT.AND P3, PT, R251, c[0x0][0x178], !P0 ;  /* 0x00005e00fb007a0c */ /* 0x000fe20004761270 */
[----:B------:R-:W4:Y:S01]  /*88dc0*/  LDL.LU R17, [R1+0x2024] ;  /* 0x0020240001117983 */ /* 0x000f220000300800 */
[----:B---3--:R-:W-:Y:S02]  /*88dd0*/  ISETP.GE.AND P5, PT, R11, c[0x0][0x17c], PT ;  /* 0x00005f000b007a0c */ /* 0x008fe40003fa6270 */
[----:B------:R-:W-:Y:S01]  /*88de0*/  ISETP.GE.AND P1, PT, R10, c[0x0][0x17c], PT ;  /* 0x00005f000a007a0c */ /* 0x000fe20003f26270 */
[----:B------:R-:W-:Y:S01]  /*88df0*/  IMAD.WIDE R10, R3, 0x4, R220 ;  /* 0x00000004030a7825 */ /* 0x000fe200078e02dc */
[----:B------:R-:W-:-:S02]  /*88e00*/  ISETP.LT.AND P0, PT, R250, c[0x0][0x178], !P0 ;  /* 0x00005e00fa007a0c */ /* 0x000fc40004701270 */
[----:B------:R-:W-:Y:S02]  /*88e10*/  IADD3 R3, R3, c[0x0][0x198], RZ ;  /* 0x0000660003037a10 */ /* 0x000fe40007ffe0ff */
[----:B------:R1:W-:Y:S03]  /*88e20*/  @P6 STG.E [R10.64], R50 ;  /* 0x000000320a006986 */ /* 0x0003e6000c101904 */
[C---:B------:R-:W-:Y:S01]  /*88e30*/  IMAD.WIDE R6, R3.reuse, 0x4, R220 ;  /* 0x0000000403067825 */ /* 0x040fe200078e02dc */
[----:B------:R3:W-:Y:S03]  /*88e40*/  @P2 STG.E [R4.64], R82 ;  /* 0x0000005204002986 */ /* 0x0007e6000c101904 */
[----:B------:R-:W-:Y:S01]  /*88e50*/  IMAD.WIDE R8, R3, 0x4, R176 ;  /* 0x0000000403087825 */ /* 0x000fe200078e02b0 */
[----:B------:R-:W-:Y:S01]  /*88e60*/  ISETP.LT.AND P6, PT, R251, c[0x0][0x178], !P5 ;  /* 0x00005e00fb007a0c */ /* 0x000fe20006fc1270 */
[----:B------:R2:W-:Y:S01]  /*88e70*/  @P3 STG.E [R6.64], R51 ;  /* 0x0000003306003986 */ /* 0x0005e2000c101904 */
[----:B------:R-:W-:-:S02]  /*88e80*/  ISETP.LT.AND P5, PT, R250, c[0x0][0x178], !P5 ;  /* 0x00005e00fa007a0c */ /* 0x000fc40006fa1270 */
[----:B------:R-:W-:Y:S01]  /*88e90*/  IADD3 R3, R3, c[0x0][0x198], RZ ;  /* 0x0000660003037a10 */ /* 0x000fe20007ffe0ff */
[----:B------:R2:W-:Y:S01]  /*88ea0*/  @P0 STG.E [R8.64], R83 ;  /* 0x0000005308000986 */ /* 0x0005e2000c101904 */
[----:B------:R-:W-:Y:S02]  /*88eb0*/  ISETP.LT.AND P0, PT, R251, c[0x0][0x178], !P1 ;  /* 0x00005e00fb007a0c */ /* 0x000fe40004f01270 */
[----:B------:R-:W-:Y:S02]  /*88ec0*/  ISETP.GE.AND P2, PT, R15, c[0x0][0x17c], PT ;  /* 0x00005f000f007a0c */ /* 0x000fe40003f46270 */
[C---:B------:R-:W-:Y:S01]  /*88ed0*/  IADD3 R15, R3.reuse, c[0x0][0x198], RZ ;  /* 0x00006600030f7a10 */ /* 0x040fe20007ffe0ff */
[----:B-1----:R-:W-:-:S04]  /*88ee0*/  IMAD.WIDE R10, R3, 0x4, R220 ;  /* 0x00000004030a7825 */ /* 0x002fc800078e02dc */
[----:B---3--:R-:W-:Y:S01]  /*88ef0*/  IMAD.WIDE R4, R3, 0x4, R176 ;  /* 0x0000000403047825 */ /* 0x008fe200078e02b0 */
[----:B------:R-:W-:Y:S03]  /*88f00*/  @P6 STG.E [R10.64], R140 ;  /* 0x0000008c0a006986 */ /* 0x000fe6000c101904 */
[----:B------:R-:W-:Y:S01]  /*88f10*/  IMAD.WIDE R12, R15, 0x4, R220 ;  /* 0x000000040f0c7825 */ /* 0x000fe200078e02dc */
[----:B------:R-:W-:Y:S01]  /*88f20*/  ISETP.GE.AND P3, PT, R16, c[0x0][0x17c], PT ;  /* 0x00005f0010007a0c */ /* 0x000fe20003f66270 */
[----:B------:R1:W-:Y:S01]  /*88f30*/  @P5 STG.E [R4.64], R172 ;  /* 0x000000ac04005986 */ /* 0x0003e2000c101904 */
[----:B------:R-:W-:-:S03]  /*88f40*/  ISETP.GE.AND P5, PT, R14, c[0x0][0x17c], PT ;  /* 0x00005f000e007a0c */ /* 0x000fc60003fa6270 */
[----:B------:R-:W3:Y:S04]  /*88f50*/  LDL.LU R16, [R1+0x2020] ;  /* 0x0020200001107983 */ /* 0x000ee80000300800 */
[----:B------:R-:W-:Y:S04]  /*88f60*/  @P0 STG.E [R12.64], R141 ;  /* 0x0000008d0c000986 */ /* 0x000fe8000c101904 */
[----:B------:R-:W3:Y:S01]  /*88f70*/  LDL.LU R14, [R1+0x201c] ;  /* 0x00201c00010e7983 */ /* 0x000ee20000300800 */
[----:B--2---:R-:W-:-:S03]  /*88f80*/  ISETP.GE.AND P0, PT, R0, c[0x0][0x17c], PT ;  /* 0x00005f0000007a0c */ /* 0x004fc60003f06270 */
[----:B------:R-:W2:Y:S01]  /*88f90*/  LDL.LU R0, [R1+0x2018] ;  /* 0x0020180001007983 */ /* 0x000ea20000300800 */
[C---:B------:R-:W-:Y:S01]  /*88fa0*/  ISETP.LT.AND P1, PT, R250.reuse, c[0x0][0x178], !P1 ;  /* 0x00005e00fa007a0c */ /* 0x040fe20004f21270 */
[----:B------:R-:W-:Y:S01]  /*88fb0*/  IMAD.WIDE R6, R15, 0x4, R176 ;  /* 0x000000040f067825 */ /* 0x000fe200078e02b0 */
[----:B------:R-:W-:Y:S02]  /*88fc0*/  ISETP.LT.AND P6, PT, R251, c[0x0][0x178], !P4 ;  /* 0x00005e00fb007a0c */ /* 0x000fe400067c1270 */
[----:B------:R-:W-:Y:S02]  /*88fd0*/  IADD3 R15, R15, c[0x0][0x198], RZ ;  /* 0x000066000f0f7a10 */ /* 0x000fe40007ffe0ff */
[----:B------:R-:W-:Y:S02]  /*88fe0*/  ISETP.LT.AND P4, PT, R250, c[0x0][0x178], !P4 ;  /* 0x00005e00fa007a0c */ /* 0x000fe40006781270 */
[----:B------:R-:W-:-:S05]  /*88ff0*/  IADD3 R3, R15, c[0x0][0x198], RZ ;  /* 0x000066000f037a10 */ /* 0x000fca0007ffe0ff */
[----:B------:R4:W-:Y:S01]  /*89000*/  @P1 STG.E [R6.64], R173 ;  /* 0x000000ad06001986 */ /* 0x0009e2000c101904 */
[----:B------:R-:W-:Y:S01]  /*89010*/  ISETP.LT.AND P1, PT, R251, c[0x0][0x178], !P2 ;  /* 0x00005e00fb007a0c */ /* 0x000fe20005721270 */
[----:B------:R-:W-:Y:S01]  /*89020*/  IMAD.WIDE R8, R15, 0x4, R220 ;  /* 0x000000040f087825 */ /* 0x000fe200078e02dc */
[----:B------:R-:W-:-:S03]  /*89030*/  ISETP.LT.AND P2, PT, R250, c[0x0][0x178], !P2 ;  /* 0x00005e00fa007a0c */ /* 0x000fc60005741270 */
[----:B-1----:R-:W-:Y:S01]  /*89040*/  IMAD.WIDE R4, R15, 0x4, R176 ;  /* 0x000000040f047825 */ /* 0x002fe200078e02b0 */
[----:B------:R1:W-:Y:S03]  /*89050*/  @P6 STG.E [R8.64], R136 ;  /* 0x0000008808006986 */ /* 0x0003e6000c101904 */
[----:B------:R-:W-:Y:S01]  /*89060*/  IMAD.WIDE R10, R3, 0x4, R220 ;  /* 0x00000004030a7825 */ /* 0x000fe200078e02dc */
[----:B------:R-:W-:Y:S01]  /*89070*/  ISETP.LT.AND P6, PT, R251, c[0x0][0x178], !P3 ;  /* 0x00005e00fb007a0c */ /* 0x000fe20005fc1270 */
[----:B------:R3:W-:Y:S02]  /*89080*/  @P4 STG.E [R4.64], R168 ;  /* 0x000000a804004986 */ /* 0x0007e4000c101904 */
[C---:B----4-:R-:W-:Y:S01]  /*89090*/  IMAD.WIDE R6, R3.reuse, 0x4, R176 ;  /* 0x0000000403067825 */ /* 0x050fe200078e02b0 */
[----:B------:R-:W-:Y:S01]  /*890a0*/  IADD3 R3, R3, c[0x0][0x198], RZ ;  /* 0x0000660003037a10 */ /* 0x000fe20007ffe0ff */
[----:B------:R-:W-:Y:S01]  /*890b0*/  @P1 STG.E [R10.64], R137 ;  /* 0x000000890a001986 */ /* 0x000fe2000c101904 */
[----:B------:R-:W-:-:S02]  /*890c0*/  ISETP.LT.AND P3, PT, R250, c[0x0][0x178], !P3 ;  /* 0x00005e00fa007a0c */ /* 0x000fc40005f61270 */
[----:B------:R-:W-:Y:S01]  /*890d0*/  ISETP.LT.AND P1, PT, R251, c[0x0][0x178], !P5 ;  /* 0x00005e00fb007a0c */ /* 0x000fe20006f21270 */
[----:B-1----:R-:W-:Y:S01]  /*890e0*/  IMAD.WIDE R8, R3, 0x4, R220 ;  /* 0x0000000403087825 */ /* 0x002fe200078e02dc */
[----:B------:R-:W-:-:S03]  /*890f0*/  ISETP.LT.AND P5, PT, R250, c[0x0][0x178], !P5 ;  /* 0x00005e00fa007a0c */ /* 0x000fc60006fa1270 */
[C---:B------:R-:W-:Y:S01]  /*89100*/  IMAD.WIDE R12, R3.reuse, 0x4, R176 ;  /* 0x00000004030c7825 */ /* 0x040fe200078e02b0 */
[----:B------:R-:W-:Y:S01]  /*89110*/  IADD3 R3, R3, c[0x0][0x198], RZ ;  /* 0x0000660003037a10 */ /* 0x000fe20007ffe0ff */
[----:B------:R1:W-:Y:S01]  /*89120*/  @P2 STG.E [R6.64], R169 ;  /* 0x000000a906002986 */ /* 0x0003e2000c101904 */
[----:B------:R-:W-:-:S03]  /*89130*/  ISETP.GE.AND P4, PT, R17, c[0x0][0x17c], PT ;  /* 0x00005f0011007a0c */ /* 0x000fc60003f86270 */
[----:B---3--:R-:W-:Y:S01]  /*89140*/  IMAD.WIDE R4, R3, 0x4, R220 ;  /* 0x0000000403047825 */ /* 0x008fe200078e02dc */
[----:B------:R-:W3:Y:S01]  /*89150*/  LDL.LU R17, [R1+0x2014] ;  /* 0x0020140001117983 */ /* 0x000ee20000300800 */
[----:B------:R-:W-:-:S03]  /*89160*/  ISETP.GE.AND P2, PT, R16, c[0x0][0x17c], PT ;  /* 0x00005f0010007a0c */ /* 0x000fc60003f46270 */
[----:B------:R4:W-:Y:S01]  /*89170*/  @P6 STG.E [R8.64], R132 ;  /* 0x0000008408006986 */ /* 0x0009e2000c101904 */
[----:B-1----:R-:W-:-:S03]  /*89180*/  IMAD.WIDE R6, R3, 0x4, R176 ;  /* 0x0000000403067825 */ /* 0x002fc600078e02b0 */
[----:B------:R1:W-:Y:S01]  /*89190*/  @P3 STG.E [R12.64], R164 ;  /* 0x000000a40c003986 */ /* 0x0003e2000c101904 */
[----:B------:R-:W-:-:S03]  /*891a0*/  ISETP.GE.AND P6, PT, R14, c[0x0][0x17c], PT ;  /* 0x00005f000e007a0c */ /* 0x000fc60003fc6270 */
[----:B------:R-:W-:Y:S04]  /*891b0*/  @P1 STG.E [R4.64], R133 ;  /* 0x0000008504001986 */ /* 0x000fe8000c101904 */
[----:B------:R-:W3:Y:S04]  /*891c0*/  LDL.LU R16, [R1+0x1ffc] ;  /* 0x001ffc0001107983 */ /* 0x000ee80000300800 */
[----:B------:R1:W-:Y:S04]  /*891d0*/  @P5 STG.E [R6.64], R165 ;  /* 0x000000a506005986 */ /* 0x0003e8000c101904 */
[----:B------:R-:W3:Y:S01]  /*891e0*/  LDL.LU R14, [R1+0x1ff8] ;  /* 0x001ff800010e7983 */ /* 0x000ee20000300800 */
[----:B--2---:R-:W-:-:S03]  /*891f0*/  ISETP.GE.AND P5, PT, R0, c[0x0][0x17c], PT ;  /* 0x00005f0000007a0c */ /* 0x004fc60003fa6270 */
[----:B------:R-:W2:Y:S01]  /*89200*/  LDL.LU R0, [R1+0x1ff4] ;  /* 0x001ff40001007983 */ /* 0x000ea20000300800 */
[----:B------:R-:W-:Y:S02]  /*89210*/  IADD3 R15, R3, c[0x0][0x198], RZ ;  /* 0x00006600030f7a10 */ /* 0x000fe40007ffe0ff */
[C---:B------:R-:W-:Y:S02]  /*89220*/  ISETP.LT.AND P3, PT, R251.reuse, c[0x0][0x178], !P0 ;  /* 0x00005e00fb007a0c */ /* 0x040fe40004761270 */
[----:B------:R-:W-:Y:S02]  /*89230*/  ISETP.LT.AND P0, PT, R250, c[0x0][0x178], !P0 ;  /* 0x00005e00fa007a0c */ /* 0x000fe40004701270 */
[----:B------:R-:W-:Y:S01]  /*89240*/  ISETP.LT.AND P1, PT, R251, c[0x0][0x178], !P4 ;  /* 0x00005e00fb007a0c */ /* 0x000fe20006721270 */
[----:B------:R-:W-:-:S04]  /*89250*/  IMAD.WIDE R10, R15, 0x4, R220 ;  /* 0x000000040f0a7825 */ /* 0x000fc800078e02dc */
[C---:B----4-:R-:W-:Y:S01]  /*89260*/  IMAD.WIDE R8, R15.reuse, 0x4, R176 ;  /* 0x000000040f087825 */ /* 0x050fe200078e02b0 */
[----:B------:R-:W-:Y:S02]  /*89270*/  IADD3 R15, R15, c[0x0][0x198], RZ ;  /* 0x000066000f0f7a10 */ /* 0x000fe40007ffe0ff */
[----:B------:R-:W-:-:S03]  /*89280*/  ISETP.LT.AND P4, PT, R250, c[0x0][0x178], !P4 ;  /* 0x00005e00fa007a0c */ /* 0x000fc60006781270 */
[C---:B-1----:R-:W-:Y:S01]  /*89290*/  IMAD.WIDE R12, R15.reuse, 0x4, R220 ;  /* 0x000000040f0c7825 */ /* 0x042fe200078e02dc */
[----:B------:R-:W-:Y:S01]  /*892a0*/  @P3 STG.E [R10.64], R128 ;  /* 0x000000800a003986 */ /* 0x000fe2000c101904 */
[----:B------:R-:W-:Y:S02]  /*892b0*/  IADD3 R3, R15, c[0x0][0x198], RZ ;  /* 0x000066000f037a10 */ /* 0x000fe40007ffe0ff */
[----:B------:R-:W-:Y:S01]  /*892c0*/  ISETP.LT.AND P3, PT, R251, c[0x0][0x178], !P2 ;  /* 0x00005e00fb007a0c */ /* 0x000fe20005761270 */
[----:B------:R1:W-:Y:S01]  /*892d0*/  @P0 STG.E [R8.64], R160 ;  /* 0x000000a008000986 */ /* 0x0003e2000c101904 */
[----:B------:R-:W-:-:S03]  /*892e0*/  ISETP.LT.AND P2, PT, R250, c[0x0][0x178], !P2 ;  /* 0x00005e00fa007a0c */ /* 0x000fc60005741270 */
[----:B------:R4:W-:Y:S01]  /*892f0*/  @P1 STG.E [R12.64], R129 ;  /* 0x000000810c001986 */ /* 0x0009e2000c101904 */
[----:B------:R-:W-:Y:S01]  /*89300*/  ISETP.LT.AND P1, PT, R251, c[0x0][0x178], !P6 ;  /* 0x00005e00fb007a0c */ /* 0x000fe20007721270 */
[----:B------:R-:W-:Y:S01]  /*89310*/  IMAD.WIDE R6, R3, 0x4, R220 ;  /* 0x0000000403067825 */ /* 0x000fe200078e02dc */
[----:B------:R-:W-:-:S03]  /*89320*/  ISETP.LT.AND P6, PT, R250, c[0x0][0x178], !P6 ;  /* 0x00005e00fa007a0c */ /* 0x000fc600077c1270 */
[C---:B-1----:R-:W-:Y:S01]  /*89330*/  IMAD.WIDE R8, R3.reuse, 0x4, R176 ;  /* 0x0000000403087825 */ /* 0x042fe200078e02b0 */
[----:B------:R-:W-:-:S03]  /*89340*/  IADD3 R3, R3, c[0x0][0x198], RZ ;  /* 0x0000660003037a10 */ /* 0x000fc60007ffe0ff */
[----:B------:R-:W-:-:S04]  /*89350*/  IMAD.WIDE R4, R15, 0x4, R176 ;  /* 0x000000040f047825 */ /* 0x000fc800078e02b0 */
[----:B------:R-:W-:Y:S01]  /*89360*/  IMAD.WIDE R10, R3, 0x4, R220 ;  /* 0x00000004030a7825 */ /* 0x000fe200078e02dc */
[----:B------:R1:W-:Y:S01]  /*89370*/  @P4 STG.E [R4.64], R161 ;  /* 0x000000a104004986 */ /* 0x0003e2000c101904 */
[----:B---3--:R-:W-:Y:S02]  /*89380*/  ISETP.GE.AND P0, PT, R17, c[0x0][0x17c], PT ;  /* 0x00005f0011007a0c */ /* 0x008fe40003f06270 */
[----:B----4-:R-:W-:Y:S01]  /*89390*/  IMAD.WIDE R12, R3, 0x4, R176 ;  /* 0x00000004030c7825 */ /* 0x010fe200078e02b0 */
[----:B------:R3:W-:Y:S04]  /*893a0*/  @P3 STG.E [R6.64], R124 ;  /* 0x0000007c06003986 */ /* 0x0007e8000c101904 */
[----:B------:R4:W-:Y:S04]  /*893b0*/  @P2 STG.E [R8.64], R156 ;  /* 0x0000009c08002986 */ /* 0x0009e8000c101904 */
[----:B------:R1:W-:Y:S01]  /*893c0*/  @P1 STG.E [R10.64], R125 ;  /* 0x0000007d0a001986 */ /* 0x0003e2000c101904 */
[----:B------:R-:W-:-:S02]  /*893d0*/  ISETP.LT.AND P1, PT, R251, c[0x0][0x178], !P0 ;  /* 0x00005e00fb007a0c */ /* 0x000fc40004721270 */
[----:B------:R-:W-:Y:S01]  /*893e0*/  ISETP.GE.AND P4, PT, R16, c[0x0][0x17c], PT ;  /* 0x00005f0010007a0c */ /* 0x000fe20003f86270 */
[----:B------:R-:W4:Y:S04]  /*893f0*/  LDL.LU R17, [R1+0x1ff0] ;  /* 0x001ff00001117983 */ /* 0x000f280000300800 */
[----:B------:R1:W-:Y:S01]  /*89400*/  @P6 STG.E [R12.64], R157 ;  /* 0x0000009d0c006986 */ /* 0x0003e2000c101904 */
[----:B------:R-:W-:Y:S02]  /*89410*/  ISETP.LT.AND P6, PT, R250, c[0x0][0x178], !P0 ;  /* 0x00005e00fa007a0c */ /* 0x000fe400047c1270 */
[----:B------:R-:W-:Y:S01]  /*89420*/  ISETP.GE.AND P3, PT, R14, c[0x0][0x17c], PT ;  /* 0x00005f000e007a0c */ /* 0x000fe20003f66270 */
[----:B------:R-:W4:Y:S04]  /*89430*/  LDL.LU R16, [R1+0x1fec] ;  /* 0x001fec0001107983 */ /* 0x000f280000300800 */
[----:B------:R-:W4:Y:S01]  /*89440*/  LDL.LU R14, [R1+0x1fd4] ;  /* 0x001fd400010e7983 */ /* 0x000f220000300800 */
[----:B--2---:R-:W-:-:S03]  /*89450*/  ISETP.GE.AND P0, PT, R0, c[0x0][0x17c], PT ;  /* 0x00005f0000007a0c */ /* 0x004fc60003f06270 */
[----:B------:R-:W2:Y:S01]  /*89460*/  LDL.LU R0, [R1+0x1fd0] ;  /* 0x001fd00001007983 */ /* 0x000ea20000300800 */
[----:B------:R-:W-:Y:S02]  /*89470*/  ISETP.LT.AND P2, PT, R251, c[0x0][0x178], !P5 ;  /* 0x00005e00fb007a0c */ /* 0x000fe40006f41270 */
[----:B------:R-:W-:Y:S02]  /*89480*/  ISETP.LT.AND P5, PT, R250, c[0x0][0x178], !P5 ;  /* 0x00005e00fa007a0c */ /* 0x000fe40006fa1270 */
[----:B------:R-:W-:-:S04]  /*89490*/  IADD3 R3, R3, c[0x0][0x198], RZ ;  /* 0x0000660003037a10 */ /* 0x000fc80007ffe0ff */
[C---:B------:R-:W-:Y:S01]  /*894a0*/  IADD3 R15, R3.reuse, c[0x0][0x198], RZ ;  /* 0x00006600030f7a10 */ /* 0x040fe20007ffe0ff */
[----:B-1----:R-:W-:-:S04]  /*894b0*/  IMAD.WIDE R4, R3, 0x4, R220 ;  /* 0x0000000403047825 */ /* 0x002fc800078e02dc */
[----:B---3--:R-:W-:Y:S01]  /*894c0*/  IMAD.WIDE R6, R3, 0x4, R176 ;  /* 0x0000000403067825 */ /* 0x008fe200078e02b0 */
[----:B------:R1:W-:Y:S03]  /*894d0*/  @P2 STG.E [R4.64], R120 ;  /* 0x0000007804002986 */ /* 0x0003e6000c101904 */
[C---:B----4-:R-:W-:Y:S01]  /*894e0*/  IMAD.WIDE R8, R15.reuse, 0x4, R220 ;  /* 0x000000040f087825 */ /* 0x050fe200078e02dc */
[----:B------:R3:W-:Y:S03]  /*894f0*/  @P5 STG.E [R6.64], R152 ;  /* 0x0000009806005986 */ /* 0x0007e6000c101904 */
[----:B------:R-:W-:Y:S01]  /*89500*/  IMAD.WIDE R10, R15, 0x4, R176 ;  /* 0x000000040f0a7825 */ /* 0x000fe200078e02b0 */
[----:B------:R-:W-:Y:S01]  /*89510*/  ISETP.LT.AND P2, PT, R251, c[0x0][0x178], !P4 ;  /* 0x00005e00fb007a0c */ /* 0x000fe20006741270 */
[----:B------:R4:W-:Y:S01]  /*89520*/  @P1 STG.E [R8.64], R121 ;  /* 0x0000007908001986 */ /* 0x0009e2000c101904 */
[----:B------:R-:W-:-:S02]  /*89530*/  IADD3 R15, R15, c[0x0][0x198], RZ ;  /* 0x000066000f0f7a10 */ /* 0x000fc40007ffe0ff */
[C---:B------:R-:W-:Y:S01]  /*89540*/  ISETP.LT.AND P4, PT, R250.reuse, c[0x0][0x178], !P4 ;  /* 0x00005e00fa007a0c */ /* 0x040fe20006781270 */
[----:B------:R2:W-:Y:S01]  /*89550*/  @P6 STG.E [R10.64], R153 ;  /* 0x000000990a006986 */ /* 0x0005e2000c101904 */
[----:B------:R-:W-:Y:S02]  /*89560*/  ISETP.LT.AND P6, PT, R251, c[0x0][0x178], !P3 ;  /* 0x00005e00fb007a0c */ /* 0x000fe40005fc1270 */
[----:B------:R-:W-:Y:S02]  /*89570*/  ISETP.LT.AND P3, PT, R250, c[0x0][0x178], !P3 ;  /* 0x00005e00fa007a0c */ /* 0x000fe40005f61270 */
[C---:B------:R-:W-:Y:S01]  /*89580*/  IADD3 R3, R15.reuse, c[0x0][0x198], RZ ;  /* 0x000066000f037a10 */ /* 0x040fe20007ffe0ff */
[----:B------:R-:W-:-:S04]  /*89590*/  IMAD.WIDE R12, R15, 0x4, R220 ;  /* 0x000000040f0c7825 */ /* 0x000fc800078e02dc */
[----:B-1----:R-:W-:Y:S01]  /*895a0*/  IMAD.WIDE R4, R15, 0x4, R176 ;  /* 0x000000040f047825 */ /* 0x002fe200078e02b0 */
[----:B------:R1:W-:Y:S03]  /*895b0*/  @P2 STG.E [R12.64], R116 ;  /* 0x000000740c002986 */ /* 0x0003e6000c101904 */
[C---:B---3--:R-:W-:Y:S01]  /*895c0*/  IMAD.WIDE R6, R3.reuse, 0x4, R220 ;  /* 0x0000000403067825 */ /* 0x048fe200078e02dc */
[----:B------:R3:W-:Y:S03]  /*895d0*/  @P4 STG.E [R4.64], R148 ;  /* 0x0000009404004986 */ /* 0x0007e6000c101904 */
[----:B----4-:R-:W-:Y:S01]  /*895e0*/  IMAD.WIDE R8, R3, 0x4, R176 ;  /* 0x0000000403087825 */ /* 0x010fe200078e02b0 */
[----:B------:R-:W-:Y:S04]  /*895f0*/  @P6 STG.E [R6.64], R117 ;  /* 0x0000007506006986 */ /* 0x000fe8000c101904 */
[----:B------:R4:W-:Y:S01]  /*89600*/  @P3 STG.E [R8.64], R149 ;  /* 0x0000009508003986 */ /* 0x0009e2000c101904 */
[----:B------:R-:W-:-:S03]  /*89610*/  ISETP.GE.AND P5, PT, R17, c[0x0][0x17c], PT ;  /* 0x00005f0011007a0c */ /* 0x000fc60003fa6270 */
[----:B------:R-:W4:Y:S01]  /*89620*/  LDL.LU R17, [R1+0x1fcc] ;  /* 0x001fcc0001117983 */ /* 0x000f220000300800 */
[----:B------:R-:W-:-:S03]  /*89630*/  ISETP.GE.AND P1, PT, R16, c[0x0][0x17c], PT ;  /* 0x00005f0010007a0c */ /* 0x000fc60003f26270 */
[----:B------:R-:W4:Y:S01]  /*89640*/  LDL.LU R16, [R1+0x1fc8] ;  /* 0x001fc80001107983 */ /* 0x000f220000300800 */
[----:B------:R-:W-:-:S03]  /*89650*/  ISETP.GE.AND P4, PT, R14, c[0x0][0x17c], PT ;  /* 0x00005f000e007a0c */ /* 0x000fc60003f86270 */
[----:B------:R-:W4:Y:S01]  /*89660*/  LDL.LU R14, [R1+0x1fc4] ;  /* 0x001fc400010e7983 */ /* 0x000f220000300800 */
[----:B--2---:R-:W-:-:S03]  /*89670*/  ISETP.GE.AND P3, PT, R0, c[0x0][0x17c], PT ;  /* 0x00005f0000007a0c */ /* 0x004fc60003f66270 */
[----:B------:R-:W2:Y:S01]  /*89680*/  LDL.LU R0, [R1+0x1fac] ;  /* 0x001fac0001007983 */ /* 0x000ea20000300800 */
[----:B------:R-:W-:Y:S02]  /*89690*/  IADD3 R3, R3, c[0x0][0x198], RZ ;  /* 0x0000660003037a10 */ /* 0x000fe40007ffe0ff */
[C---:B------:R-:W-:Y:S02]  /*896a0*/  ISETP.LT.AND P2, PT, R251.reuse, c[0x0][0x178], !P0 ;  /* 0x00005e00fb007a0c */ /* 0x040fe40004741270 */
[----:B------:R-:W-:Y:S02]  /*896b0*/  ISETP.LT.AND P0, PT, R250, c[0x0][0x178], !P0 ;  /* 0x00005e00fa007a0c */ /* 0x000fe40004701270 */
[----:B------:R-:W-:Y:S01]  /*896c0*/  ISETP.LT.AND P6, PT, R251, c[0x0][0x178], !P5 ;  /* 0x00005e00fb007a0c */ /* 0x000fe20006fc1270 */
[----:B------:R-:W-:-:S04]  /*896d0*/  IMAD.WIDE R10, R3, 0x4, R220 ;  /* 0x00000004030a7825 */ /* 0x000fc800078e02dc */
[C---:B-1----:R-:W-:Y:S01]  /*896e0*/  IMAD.WIDE R12, R3.reuse, 0x4, R176 ;  /* 0x00000004030c7825 */ /* 0x042fe200078e02b0 */
[----:B------:R-:W-:Y:S02]  /*896f0*/  IADD3 R3, R3, c[0x0][0x198], RZ ;  /* 0x0000660003037a10 */ /* 0x000fe40007ffe0ff */
[----:B------:R-:W-:-:S03]  /*89700*/  ISETP.LT.AND P5, PT, R250, c[0x0][0x178], !P5 ;  /* 0x00005e00fa007a0c */ /* 0x000fc60006fa1270 */
[C---:B---3--:R-:W-:Y:S01]  /*89710*/  IMAD.WIDE R4, R3.reuse, 0x4, R220 ;  /* 0x0000000403047825 */ /* 0x048fe200078e02dc */
[----:B------:R1:W-:Y:S01]  /*89720*/  @P2 STG.E [R10.64], R112 ;  /* 0x000000700a002986 */ /* 0x0003e2000c101904 */
[----:B------:R-:W-:Y:S02]  /*89730*/  IADD3 R15, R3, c[0x0][0x198], RZ ;  /* 0x00006600030f7a10 */ /* 0x000fe40007ffe0ff */
[----:B------:R-:W-:Y:S01]  /*89740*/  ISETP.LT.AND P2, PT, R251, c[0x0][0x178], !P1 ;  /* 0x00005e00fb007a0c */ /* 0x000fe20004f41270 */
[----:B------:R3:W-:Y:S01]  /*89750*/  @P0 STG.E [R12.64], R144 ;  /* 0x000000900c000986 */ /* 0x0007e2000c101904 */
[----:B------:R-:W-:-:S03]  /*89760*/  ISETP.LT.AND P1, PT, R250, c[0x0][0x178], !P1 ;  /* 0x00005e00fa007a0c */ /* 0x000fc60004f21270 */
[----:B------:R3:W-:Y:S01]  /*89770*/  @P6 STG.E [R4.64], R113 ;  /* 0x0000007104006986 */ /* 0x0007e2000c101904 */
[----:B------:R-:W-:Y:S01]  /*89780*/  ISETP.LT.AND P6, PT, R251, c[0x0][0x178], !P4 ;  /* 0x00005e00fb007a0c */ /* 0x000fe200067c1270 */
[----:B----4-:R-:W-:Y:S01]  /*89790*/  IMAD.WIDE R8, R15, 0x4, R220 ;  /* 0x000000040f087825 */ /* 0x010fe200078e02dc */
[----:B------:R-:W-:-:S03]  /*897a0*/  ISETP.LT.AND P4, PT, R250, c[0x0][0x178], !P4 ;  /* 0x00005e00fa007a0c */ /* 0x000fc60006781270 */
[C---:B-1----:R-:W-:Y:S01]  /*897b0*/  IMAD.WIDE R10, R15.reuse, 0x4, R176 ;  /* 0x000000040f0a7825 */ /* 0x042fe200078e02b0 */
[----:B------:R-:W-:-:S03]  /*897c0*/  IADD3 R15, R15, c[0x0][0x198], RZ ;  /* 0x000066000f0f7a10 */ /* 0x000fc60007ffe0ff */
[----:B------:R-:W-:-:S04]  /*897d0*/  IMAD.WIDE R6, R3, 0x4, R176 ;  /* 0x0000000403067825 */ /* 0x000fc800078e02b0 */
[C---:B---3--:R-:W-:Y:S01]  /*897e0*/  IMAD.WIDE R12, R15.reuse, 0x4, R220 ;  /* 0x000000040f0c7825 */ /* 0x048fe200078e02dc */
[----:B------:R1:W-:Y:S03]  /*897f0*/  @P5 STG.E [R6.64], R145 ;  /* 0x0000009106005986 */ /* 0x0003e6000c101904 */
[----:B------:R-:W-:Y:S01]  /*89800*/  IMAD.WIDE R4, R15, 0x4, R176 ;  /* 0x000000040f047825 */ /* 0x000fe200078e02b0 */
[----:B------:R3:W-:Y:S04]  /*89810*/  @P2 STG.E [R8.64], R142 ;  /* 0x0000008e08002986 */ /* 0x0007e8000c101904 */
[----:B------:R4:W-:Y:S04]  /*89820*/  @P1 STG.E [R10.64], R174 ;  /* 0x000000ae0a001986 */ /* 0x0009e8000c101904 */
[----:B------:R1:W-:Y:S01]  /*89830*/  @P6 STG.E [R12.64], R143 ;  /* 0x0000008f0c006986 */ /* 0x0003e2000c101904 */
[----:B------:R-:W-:-:S03]  /*89840*/  ISETP.GE.AND P0, PT, R17, c[0x0][0x17c], PT ;  /* 0x00005f0011007a0c */ /* 0x000fc60003f06270 */
[----:B------:R1:W-:Y:S04]  /*89850*/  @P4 STG.E [R4.64], R175 ;  /* 0x000000af04004986 */ /* 0x0003e8000c101904 */
[----:B------:R-:W4:Y:S01]  /*89860*/  LDL.LU R17, [R1+0x1fa8] ;  /* 0x001fa80001117983 */ /* 0x000f220000300800 */
[----:B------:R-:W-:-:S03]  /*89870*/  ISETP.GE.AND P5, PT, R16, c[0x0][0x17c], PT ;  /* 0x00005f0010007a0c */ /* 0x000fc60003fa6270 */
[----:B------:R-:W4:Y:S01]  /*89880*/  LDL.LU R16, [R1+0x1fa4] ;  /* 0x001fa40001107983 */ /* 0x000f220000300800 */
[----:B------:R-:W-:-:S03]  /*89890*/  ISETP.GE.AND P1, PT, R14, c[0x0][0x17c], PT ;  /* 0x00005f000e007a0c */ /* 0x000fc60003f26270 */
[----:B------:R-:W4:Y:S01]  /*898a0*/  LDL.LU R14, [R1+0x1fa0] ;  /* 0x001fa000010e7983 */ /* 0x000f220000300800 */
[----:B--2---:R-:W-:-:S03]  /*898b0*/  ISETP.GE.AND P4, PT, R0, c[0x0][0x17c], PT ;  /* 0x00005f0000007a0c */ /* 0x004fc60003f86270 */
[----:B------:R-:W2:Y:S01]  /*898c0*/  LDL.LU R0, [R1+0x1f9c] ;  /* 0x001f9c0001007983 */ /* 0x000ea20000300800 */
[----:B------:R-:W-:Y:S02]  /*898d0*/  ISETP.LT.AND P2, PT, R251, c[0x0][0x178], !P3 ;  /* 0x00005e00fb007a0c */ /* 0x000fe40005f41270 */
[----:B------:R-:W-:Y:S01]  /*898e0*/  IADD3 R3, R15, c[0x0][0x198], RZ ;  /* 0x000066000f037a10 */ /* 0x000fe20007ffe0ff */
[----:B------:R-:W2:Y:S01]  /*898f0*/  LDL.LU R18, [R1+0x1f8c] ;  /* 0x001f8c0001127983 */ /* 0x000ea20000300800 */
[----:B------:R-:W-:Y:S02]  /*89900*/  ISETP.LT.AND P3, PT, R250, c[0x0][0x178], !P3 ;  /* 0x00005e00fa007a0c */ /* 0x000fe40005f61270 */
[----:B------:R-:W-:Y:S01]  /*89910*/  ISETP.LT.AND P6, PT, R251, c[0x0][0x178], !P0 ;  /* 0x00005e00fb007a0c */ /* 0x000fe200047c1270 */
[----:B-1----:R-:W-:-:S04]  /*89920*/  IMAD.WIDE R6, R3, 0x4, R220 ;  /* 0x0000000403067825 */ /* 0x002fc800078e02dc */
[C---:B---3--:R-:W-:Y:S01]  /*89930*/  IMAD.WIDE R8, R3.reuse, 0x4, R176 ;  /* 0x0000000403087825 */ /* 0x048fe200078e02b0 */
[----:B------:R-:W-:Y:S01]  /*89940*/  IADD3 R3, R3, c[0x0][0x198], RZ ;  /* 0x0000660003037a10 */ /* 0x000fe20007ffe0ff */
[----:B------:R1:W-:Y:S01]  /*89950*/  @P2 STG.E [R6.64], R138 ;  /* 0x0000008a06002986 */ /* 0x0003e2000c101904 */
[----:B------:R-:W-:-:S03]  /*89960*/  ISETP.LT.AND P0, PT, R250, c[0x0][0x178], !P0 ;  /* 0x00005e00fa007a0c */ /* 0x000fc60004701270 */
[----:B----4-:R-:W-:Y:S01]  /*89970*/  IMAD.WIDE R10, R3, 0x4, R220 ;  /* 0x00000004030a7825 */ /* 0x010fe200078e02dc */
[----:B------:R3:W-:Y:S01]  /*89980*/  @P3 STG.E [R8.64], R170 ;  /* 0x000000aa08003986 */ /* 0x0007e2000c101904 */
[----:B------:R-:W-:Y:S02]  /*89990*/  ISETP.LT.AND P3, PT, R251, c[0x0][0x178], !P5 ;  /* 0x00005e00fb007a0c */ /* 0x000fe40006f61270 */
[C---:B------:R-:W-:Y:S01]  /*899a0*/  IMAD.WIDE R12, R3.reuse, 0x4, R176 ;  /* 0x00000004030c7825 */ /* 0x040fe200078e02b0 */
[C---:B------:R-:W-:Y:S01]  /*899b0*/  ISETP.LT.AND P5, PT, R250.reuse, c[0x0][0x178], !P5 ;  /* 0x00005e00fa007a0c */ /* 0x040fe20006fa1270 */
[----:B------:R4:W-:Y:S01]  /*899c0*/  @P6 STG.E [R10.64], R139 ;  /* 0x0000008b0a006986 */ /* 0x0009e2000c101904 */
[----:B------:R-:W-:Y:S02]  /*899d0*/  IADD3 R3, R3, c[0x0][0x198], RZ ;  /* 0x0000660003037a10 */ /* 0x000fe40007ffe0ff */
[----:B------:R-:W-:Y:S02]  /*899e0*/  ISETP.LT.AND P6, PT, R251, c[0x0][0x178], !P1 ;  /* 0x00005e00fb007a0c */ /* 0x000fe40004fc1270 */
[----:B------:R-:W-:-:S02]  /*899f0*/  ISETP.LT.AND P1, PT, R250, c[0x0][0x178], !P1 ;  /* 0x00005e00fa007a0c */ /* 0x000fc40004f21270 */
[C---:B------:R-:W-:Y:S01]  /*89a00*/  IADD3 R15, R3.reuse, c[0x0][0x198], RZ ;  /* 0x00006600030f7a10 */ /* 0x040fe20007ffe0ff */
[C---:B------:R-:W-:Y:S01]  /*89a10*/  IMAD.WIDE R4, R3.reuse, 0x4, R220 ;  /* 0x0000000403047825 */ /* 0x040fe200078e02dc */
[----:B------:R2:W-:Y:S03]  /*89a20*/  @P0 STG.E [R12.64], R171 ;  /* 0x000000ab0c000986 */ /* 0x0005e6000c101904 */
[----:B-1----:R-:W-:Y:S01]  /*89a30*/  IMAD.WIDE R6, R3, 0x4, R176 ;  /* 0x0000000403067825 */ /* 0x002fe200078e02b0 */
[----:B------:R-:W-:Y:S03]  /*89a40*/  @P3 STG.E [R4.64], R134 ;  /* 0x0000008604003986 */ /* 0x000fe6000c101904 */
[C---:B---3--:R-:W-:Y:S01]  /*89a50*/  IMAD.WIDE R8, R15.reuse, 0x4, R220 ;  /* 0x000000040f087825 */ /* 0x048fe200078e02dc */
[----:B------:R1:W-:Y:S03]  /*89a60*/  @P5 STG.E [R6.64], R166 ;  /* 0x000000a606005986 */ /* 0x0003e6000c101904 */
[----:B----4-:R-:W-:Y:S01]  /*89a70*/  IMAD.WIDE R10, R15, 0x4, R176 ;  /* 0x000000040f0a7825 */ /* 0x010fe200078e02b0 */
[----:B------:R3:W-:Y:S04]  /*89a80*/  @P6 STG.E [R8.64], R135 ;  /* 0x0000008708006986 */ /* 0x0007e8000c101904 */
        /* <DEDUP_REMOVED lines=10> */
[----:B------:R-:W-:Y:S02]  /*89b30*/  IADD3 R15, R15, c[0x0][0x198], RZ ;  /* 0x000066000f0f7a10 */ /* 0x000fe40007ffe0ff */
[----:B------:R-:W-:-:S03]  /*89b40*/  ISETP.LT.AND P4, PT, R250, c[0x0][0x178], !P4 ;  /* 0x00005e00fa007a0c */ /* 0x000fc60006781270 */
[C-C-:B------:R-:W-:Y:S01]  /*89b50*/  IMAD.WIDE R12, R15.reuse, 0x4, R220.reuse ;  /* 0x000000040f0c7825 */ /* 0x140fe200078e02dc */
[----:B------:R-:W-:Y:S02]  /*89b60*/  IADD3 R3, R15, c[0x0][0x198], RZ ;  /* 0x000066000f037a10 */ /* 0x000fe40007ffe0ff */
[C---:B------:R-:W-:Y:S02]  /*89b70*/  ISETP.LT.AND P6, PT, R251.reuse, c[0x0][0x178], !P2 ;  /* 0x00005e00fb007a0c */ /* 0x040fe400057c1270 */
[C---:B------:R-:W-:Y:S01]  /*89b80*/  ISETP.LT.AND P2, PT, R250.reuse, c[0x0][0x178], !P2 ;  /* 0x00005e00fa007a0c */ /* 0x040fe20005741270 */
[----:B------:R4:W-:Y:S01]  /*89b90*/  @P3 STG.E [R12.64], R130 ;  /* 0x000000820c003986 */ /* 0x0009e2000c101904 */
[----:B------:R-:W-:Y:S01]  /*89ba0*/  ISETP.LT.AND P3, PT, R251, c[0x0][0x178], !P0 ;  /* 0x00005e00fb007a0c */ /* 0x000fe20004761270 */
[----:B-1----:R-:W-:Y:S01]  /*89bb0*/  IMAD.WIDE R6, R3, 0x4, R220 ;  /* 0x0000000403067825 */ /* 0x002fe200078e02dc */
[----:B------:R-:W-:-:S03]  /*89bc0*/  ISETP.LT.AND P0, PT, R250, c[0x0][0x178], !P0 ;  /* 0x00005e00fa007a0c */ /* 0x000fc60004701270 */
[C---:B---3--:R-:W-:Y:S01]  /*89bd0*/  IMAD.WIDE R8, R3.reuse, 0x4, R176 ;  /* 0x0000000403087825 */ /* 0x048fe200078e02b0 */
[----:B------:R-:W-:-:S03]  /*89be0*/  IADD3 R3, R3, c[0x0][0x198], RZ ;  /* 0x0000660003037a10 */ /* 0x000fc60007ffe0ff */
[----:B------:R-:W-:-:S04]  /*89bf0*/  IMAD.WIDE R4, R15, 0x4, R176 ;  /* 0x000000040f047825 */ /* 0x000fc800078e02b0 */
[C---:B----4-:R-:W-:Y:S01]  /*89c00*/  IMAD.WIDE R10, R3.reuse, 0x4, R220 ;  /* 0x00000004030a7825 */ /* 0x050fe200078e02dc */
[----:B------:R1:W-:Y:S03]  /*89c10*/  @P4 STG.E [R4.64], R162 ;  /* 0x000000a204004986 */ /* 0x0003e6000c101904 */
[----:B------:R-:W-:Y:S01]  /*89c20*/  IMAD.WIDE R12, R3, 0x4, R176 ;  /* 0x00000004030c7825 */ /* 0x000fe200078e02b0 */
[----:B------:R3:W-:Y:S01]  /*89c30*/  @P6 STG.E [R6.64], R131 ;  /* 0x0000008306006986 */ /* 0x0007e2000c101904 */
[----:B------:R-:W-:-:S03]  /*89c40*/  ISETP.LT.AND P6, PT, R251, c[0x0][0x178], !P5 ;  /* 0x00005e00fb007a0c */ /* 0x000fc60006fc1270 */
[----:B------:R4:W-:Y:S01]  /*89c50*/  @P2 STG.E [R8.64], R163 ;  /* 0x000000a308002986 */ /* 0x0009e2000c101904 */
[----:B------:R-:W-:Y:S02]  /*89c60*/  ISETP.LT.AND P5, PT, R250, c[0x0][0x178], !P5 ;  /* 0x00005e00fa007a0c */ /* 0x000fe40006fa1270 */
[----:B------:R-:W-:Y:S01]  /*89c70*/  IADD3 R3, R3, c[0x0][0x198], RZ ;  /* 0x0000660003037a10 */ /* 0x000fe20007ffe0ff */
[----:B------:R3:W-:Y:S01]  /*89c80*/  @P3 STG.E [R10.64], R126 ;  /* 0x0000007e0a003986 */ /* 0x0007e2000c101904 */
[----:B------:R-:W-:-:S03]  /*89c90*/  ISETP.GE.AND P4, PT, R18, c[0x0][0x17c], PT ;  /* 0x00005f0012007a0c */ /* 0x000fc60003f86270 */
[----:B------:R2:W-:Y:S01]  /*89ca0*/  @P0 STG.E [R12.64], R158 ;  /* 0x0000009e0c000986 */ /* 0x0005e2000c101904 */
[----:B------:R-:W-:Y:S02]  /*89cb0*/  ISETP.LT.AND P0, PT, R251, c[0x0][0x178], !P1 ;  /* 0x00005e00fb007a0c */ /* 0x000fe40004f01270 */
[C---:B------:R-:W-:Y:S01]  /*89cc0*/  IADD3 R15, R3.reuse, c[0x0][0x198], RZ ;  /* 0x00006600030f7a10 */ /* 0x040fe20007ffe0ff */
[----:B------:R-:W2:Y:S01]  /*89cd0*/  LDL.LU R18, [R1+0x1f64] ;  /* 0x001f640001127983 */ /* 0x000ea20000300800 */
[----:B-1----:R-:W-:-:S03]  /*89ce0*/  IMAD.WIDE R4, R3, 0x4, R220 ;  /* 0x0000000403047825 */ /* 0x002fc600078e02dc */
[----:B------:R-:W2:Y:S01]  /*89cf0*/  LDL.LU R21, [R1+0x1f58] ;  /* 0x001f580001157983 */ /* 0x000ea20000300800 */
[----:B---3--:R-:W-:-:S04]  /*89d00*/  IMAD.WIDE R6, R3, 0x4, R176 ;  /* 0x0000000403067825 */ /* 0x008fc800078e02b0 */
[C---:B----4-:R-:W-:Y:S01]  /*89d10*/  IMAD.WIDE R8, R15.reuse, 0x4, R220 ;  /* 0x000000040f087825 */ /* 0x050fe200078e02dc */
[----:B------:R-:W-:Y:S04]  /*89d20*/  @P6 STG.E [R4.64], R127 ;  /* 0x0000007f04006986 */ /* 0x000fe8000c101904 */
[----:B------:R-:W-:Y:S04]  /*89d30*/  @P5 STG.E [R6.64], R159 ;  /* 0x0000009f06005986 */ /* 0x000fe8000c101904 */
[----:B------:R1:W-:Y:S04]  /*89d40*/  @P0 STG.E [R8.64], R122 ;  /* 0x0000007a08000986 */ /* 0x0003e8000c101904 */
[----:B------:R-:W3:Y:S01]  /*89d50*/  LDL.LU R20, [R1+0x1f54] ;  /* 0x001f540001147983 */ /* 0x000ee20000300800 */
[----:B------:R-:W-:Y:S01]  /*89d60*/  ISETP.LT.AND P1, PT, R250, c[0x0][0x178], !P1 ;  /* 0x00005e00fa007a0c */ /* 0x000fe20004f21270 */
[----:B------:R-:W-:Y:S01]  /*89d70*/  IMAD.WIDE R10, R15, 0x4, R176 ;  /* 0x000000040f0a7825 */ /* 0x000fe200078e02b0 */
[----:B------:R-:W-:Y:S01]  /*89d80*/  ISETP.GE.AND P2, PT, R17, c[0x0][0x17c], PT ;  /* 0x00005f0011007a0c */ /* 0x000fe20003f46270 */
[----:B------:R-:W4:Y:S01]  /*89d90*/  LDS.128 R4, [R2] ;  /* 0x0000000002047984 */ /* 0x000f220000000c00 */
[----:B--2---:R-:W-:-:S03]  /*89da0*/  ISETP.GE.AND P0, PT, R0, c[0x0][0x17c], PT ;  /* 0x00005f0000007a0c */ /* 0x004fc60003f06270 */
[----:B------:R-:W2:Y:S01]  /*89db0*/  LDL.LU R0, [R1+0x1f50] ;  /* 0x001f500001007983 */ /* 0x000ea20000300800 */
[----:B------:R-:W-:Y:S02]  /*89dc0*/  ISETP.LT.AND P6, PT, R251, c[0x0][0x178], !P4 ;  /* 0x00005e00fb007a0c */ /* 0x000fe400067c1270 */
[----:B------:R-:W-:-:S03]  /*89dd0*/  IADD3 R3, R15, c[0x0][0x198], RZ ;  /* 0x000066000f037a10 */ /* 0x000fc60007ffe0ff */
[----:B------:R-:W-:Y:S01]  /*89de0*/  @P1 STG.E [R10.64], R154 ;  /* 0x0000009a0a001986 */ /* 0x000fe2000c101904 */
[C---:B------:R-:W-:Y:S02]  /*89df0*/  ISETP.LT.AND P4, PT, R250.reuse, c[0x0][0x178], !P4 ;  /* 0x00005e00fa007a0c */ /* 0x040fe40006781270 */
[----:B------:R-:W-:Y:S01]  /*89e00*/  ISETP.LT.AND P1, PT, R251, c[0x0][0x178], !P2 ;  /* 0x00005e00fb007a0c */ /* 0x000fe20005721270 */
[----:B------:R-:W3:Y:S01]  /*89e10*/  LDL.LU R26, [R1+0x1f4c] ;  /* 0x001f4c00011a7983 */ /* 0x000ee20000300800 */
[----:B------:R-:W-:Y:S02]  /*89e20*/  ISETP.LT.AND P2, PT, R250, c[0x0][0x178], !P2 ;  /* 0x00005e00fa007a0c */ /* 0x000fe40005741270 */
[C---:B------:R-:W-:Y:S01]  /*89e30*/  IADD3 R19, R3.reuse, c[0x0][0x198], RZ ;  /* 0x0000660003137a10 */ /* 0x040fe20007ffe0ff */
[C---:B------:R-:W-:Y:S01]  /*89e40*/  IMAD.WIDE R12, R3.reuse, 0x4, R220 ;  /* 0x00000004030c7825 */ /* 0x040fe200078e02dc */
[----:B------:R-:W-:Y:S01]  /*89e50*/  ISETP.GE.AND P5, PT, R14, c[0x0][0x17c], PT ;  /* 0x00005f000e007a0c */ /* 0x000fe20003fa6270 */
[----:B------:R-:W3:Y:S01]  /*89e60*/  LDL.LU R29, [R1+0x1f3c] ;  /* 0x001f3c00011d7983 */ /* 0x000ee20000300800 */
[----:B------:R-:W-:Y:S01]  /*89e70*/  ISETP.GE.AND P3, PT, R16, c[0x0][0x17c], PT ;  /* 0x00005f0010007a0c */ /* 0x000fe20003f66270 */
[----:B------:R-:W-:-:S04]  /*89e80*/  IMAD.WIDE R14, R3, 0x4, R176 ;  /* 0x00000004030e7825 */ /* 0x000fc800078e02b0 */
[C---:B-1----:R-:W-:Y:S01]  /*89e90*/  IMAD.WIDE R8, R19.reuse, 0x4, R220 ;  /* 0x0000000413087825 */ /* 0x042fe200078e02dc */
[----:B------:R1:W-:Y:S03]  /*89ea0*/  @P6 STG.E [R12.64], R123 ;  /* 0x0000007b0c006986 */ /* 0x0003e6000c101904 */
[C---:B------:R-:W-:Y:S01]  /*89eb0*/  IMAD.WIDE R16, R19.reuse, 0x4, R176 ;  /* 0x0000000413107825 */ /* 0x040fe200078e02b0 */
[----:B------:R4:W-:Y:S01]  /*89ec0*/  @P4 STG.E [R14.64], R155 ;  /* 0x0000009b0e004986 */ /* 0x0009e2000c101904 */
[----:B------:R-:W-:Y:S02]  /*89ed0*/  IADD3 R3, R19, c[0x0][0x198], RZ ;  /* 0x0000660013037a10 */ /* 0x000fe40007ffe0ff */
[----:B------:R-:W-:Y:S01]  /*89ee0*/  ISETP.LT.AND P6, PT, R251, c[0x0][0x178], !P3 ;  /* 0x00005e00fb007a0c */ /* 0x000fe20005fc1270 */
[----:B------:R-:W-:Y:S01]  /*89ef0*/  @P1 STG.E [R8.64], R118 ;  /* 0x0000007608001986 */ /* 0x000fe2000c101904 */
[----:B------:R-:W-:-:S03]  /*89f00*/  ISETP.LT.AND P3, PT, R250, c[0x0][0x178], !P3 ;  /* 0x00005e00fa007a0c */ /* 0x000fc60005f61270 */
[----:B------:R2:W-:Y:S01]  /*89f10*/  @P2 STG.E [R16.64], R150 ;  /* 0x0000009610002986 */ /* 0x0005e2000c101904 */
[----:B------:R-:W-:Y:S01]  /*89f20*/  ISETP.LT.AND P2, PT, R251, c[0x0][0x178], !P5 ;  /* 0x00005e00fb007a0c */ /* 0x000fe20006f41270 */
[C---:B-1----:R-:W-:Y:S02]  /*89f30*/  IMAD.WIDE R12, R3.reuse, 0x4, R220 ;  /* 0x00000004030c7825 */ /* 0x042fe400078e02dc */
[----:B------:R-:W3:Y:S01]  /*89f40*/  LDL.LU R28, [R1+0x1f38] ;  /* 0x001f3800011c7983 */ /* 0x000ee20000300800 */
[----:B------:R-:W-:Y:S01]  /*89f50*/  ISETP.GE.AND P4, PT, R18, c[0x0][0x17c], PT ;  /* 0x00005f0012007a0c */ /* 0x000fe20003f86270 */
[C---:B------:R-:W-:Y:S01]  /*89f60*/  IMAD.WIDE R18, R3.reuse, 0x4, R176 ;  /* 0x0000000403127825 */ /* 0x040fe200078e02b0 */
[----:B------:R-:W-:Y:S01]  /*89f70*/  IADD3 R3, R3, c[0x0][0x198], RZ ;  /* 0x0000660003037a10 */ /* 0x000fe20007ffe0ff */
[----:B------:R-:W-:Y:S04]  /*89f80*/  @P6 STG.E [R12.64], R119 ;  /* 0x000000770c006986 */ /* 0x000fe8000c101904 */
[----:B----4-:R-:W-:Y:S01]  /*89f90*/  IMAD.WIDE R14, R3, 0x4, R220 ;  /* 0x00000004030e7825 */ /* 0x010fe200078e02dc */
[----:B------:R1:W-:Y:S04]  /*89fa0*/  @P3 STG.E [R18.64], R151 ;  /* 0x0000009712003986 */ /* 0x0003e8000c101904 */
[----:B------:R-:W-:Y:S01]  /*89fb0*/  @P2 STG.E [R14.64], R114 ;  /* 0x000000720e002986 */ /* 0x000fe2000c101904 */
[----:B--2---:R-:W-:-:S03]  /*89fc0*/  ISETP.GE.AND P2, PT, R0, c[0x0][0x17c], PT ;  /* 0x00005f0000007a0c */ /* 0x004fc60003f46270 */
[----:B------:R-:W2:Y:S01]  /*89fd0*/  LDL.LU R0, [R1+0x1f34] ;  /* 0x001f340001007983 */ /* 0x000ea20000300800 */
[C---:B------:R-:W-:Y:S01]  /*89fe0*/  ISETP.LT.AND P5, PT, R250.reuse, c[0x0][0x178], !P5 ;  /* 0x00005e00fa007a0c */ /* 0x040fe20006fa1270 */
[----:B------:R-:W-:Y:S01]  /*89ff0*/  IMAD.WIDE R16, R3, 0x4, R176 ;  /* 0x0000000403107825 */ /* 0x000fe200078e02b0 */
[----:B------:R-:W-:Y:S01]  /*8a000*/  ISETP.LT.AND P6, PT, R251, c[0x0][0x178], !P0 ;  /* 0x00005e00fb007a0c */ /* 0x000fe200047c1270 */
[----:B------:R-:W4:Y:S01]  /*8a010*/  LDL.LU R32, [R1+0x1f28] ;  /* 0x001f280001207983 */ /* 0x000f220000300800 */
[----:B------:R-:W-:Y:S02]  /*8a020*/  IADD3 R23, R3, c[0x0][0x198], RZ ;  /* 0x0000660003177a10 */ /* 0x000fe40007ffe0ff */
[----:B------:R-:W-:Y:S01]  /*8a030*/  ISETP.LT.AND P0, PT, R250, c[0x0][0x178], !P0 ;  /* 0x00005e00fa007a0c */ /* 0x000fe20004701270 */
[----:B------:R-:W4:Y:S01]  /*8a040*/  LDL.LU R34, [R1+0x1f24] ;  /* 0x001f240001227983 */ /* 0x000f220000300800 */
[----:B------:R-:W-:-:S05]  /*8a050*/  IADD3 R3, R23, c[0x0][0x198], RZ ;  /* 0x0000660017037a10 */ /* 0x000fca0007ffe0ff */
[----:B------:R-:W-:Y:S01]  /*8a060*/  @P5 STG.E [R16.64], R146 ;  /* 0x0000009210005986 */ /* 0x000fe2000c101904 */
[----:B------:R-:W-:Y:S02]  /*8a070*/  ISETP.LT.AND P5, PT, R251, c[0x0][0x178], !P4 ;  /* 0x00005e00fb007a0c */ /* 0x000fe400067a1270 */
[----:B------:R-:W-:Y:S02]  /*8a080*/  ISETP.GE.AND P1, PT, R21, c[0x0][0x17c], PT ;  /* 0x00005f0015007a0c */ /* 0x000fe40003f26270 */
[----:B---3--:R-:W-:Y:S01]  /*8a090*/  ISETP.GE.AND P3, PT, R20, c[0x0][0x17c], PT ;  /* 0x00005f0014007a0c */ /* 0x008fe20003f66270 */
[----:B------:R-:W-:-:S04]  /*8a0a0*/  IMAD.WIDE R20, R23, 0x4, R220 ;  /* 0x0000000417147825 */ /* 0x000fc800078e02dc */
[----:B-1----:R-:W-:Y:S01]  /*8a0b0*/  IMAD.WIDE R18, R23, 0x4, R176 ;  /* 0x0000000417127825 */ /* 0x002fe200078e02b0 */
[----:B------:R-:W-:Y:S01]  /*8a0c0*/  ISETP.LT.AND P4, PT, R250, c[0x0][0x178], !P4 ;  /* 0x00005e00fa007a0c */ /* 0x000fe20006781270 */
[----:B------:R-:W3:Y:S02]  /*8a0d0*/  LDL.LU R37, [R1+0x1f14] ;  /* 0x001f140001257983 */ /* 0x000ee40000300800 */
[C---:B------:R-:W-:Y:S02]  /*8a0e0*/  IMAD.WIDE R22, R3.reuse, 0x4, R220 ;  /* 0x0000000403167825 */ /* 0x040fe400078e02dc */
[----:B------:R1:W-:Y:S02]  /*8a0f0*/  @P6 STG.E [R20.64], R115 ;  /* 0x0000007314006986 */ /* 0x0003e4000c101904 */
[C---:B------:R-:W-:Y:S01]  /*8a100*/  IMAD.WIDE R24, R3.reuse, 0x4, R176 ;  /* 0x0000000403187825 */ /* 0x040fe200078e02b0 */
[----:B------:R-:W-:Y:S01]  /*8a110*/  IADD3 R3, R3, c[0x0][0x198], RZ ;  /* 0x0000660003037a10 */ /* 0x000fe20007ffe0ff */
[----:B------:R-:W-:Y:S01]  /*8a120*/  @P0 STG.E [R18.64], R147 ;  /* 0x0000009312000986 */ /* 0x000fe2000c101904 */
[----:B------:R-:W-:-:S02]  /*8a130*/  ISETP.LT.AND P6, PT, R251, c[0x0][0x178], !P1 ;  /* 0x00005e00fb007a0c */ /* 0x000fc40004fc1270 */
[----:B------:R-:W-:Y:S01]  /*8a140*/  ISETP.LT.AND P1, PT, R250, c[0x0][0x178], !P1 ;  /* 0x00005e00fa007a0c */ /* 0x000fe20004f21270 */
[----:B------:R1:W-:Y:S01]  /*8a150*/  @P5 STG.E [R22.64], R180 ;  /* 0x000000b416005986 */ /* 0x0003e2000c101904 */
[----:B------:R-:W-:Y:S02]  /*8a160*/  ISETP.LT.AND P5, PT, R251, c[0x0][0x178], !P3 ;  /* 0x00005e00fb007a0c */ /* 0x000fe40005fa1270 */
[----:B------:R-:W-:Y:S01]  /*8a170*/  ISETP.GE.AND P0, PT, R26, c[0x0][0x17c], PT ;  /* 0x00005f001a007a0c */ /* 0x000fe20003f06270 */
[C---:B-1----:R-:W-:Y:S01]  /*8a180*/  IMAD.WIDE R20, R3.reuse, 0x4, R220 ;  /* 0x0000000403147825 */ /* 0x042fe200078e02dc */
[C---:B------:R-:W-:Y:S01]  /*8a190*/  LOP3.LUT R248, R2.reuse, 0x20, RZ, 0x3c, !PT ;  /* 0x0000002002f87812 */ /* 0x040fe200078e3cff */
[----:B------:R-:W-:Y:S02]  /*8a1a0*/  LDS.128 R16, [R252] ;  /* 0x00000000fc107984 */ /* 0x000fe40000000c00 */
[C---:B------:R-:W-:Y:S01]  /*8a1b0*/  IMAD.WIDE R26, R3.reuse, 0x4, R176 ;  /* 0x00000004031a7825 */ /* 0x040fe200078e02b0 */
[----:B------:R-:W-:Y:S01]  /*8a1c0*/  IADD3 R3, R3, c[0x0][0x198], RZ ;  /* 0x0000660003037a10 */ /* 0x000fe20007ffe0ff */
[----:B------:R1:W-:Y:S04]  /*8a1d0*/  @P4 STG.E [R24.64], R4 ;  /* 0x0000000418004986 */ /* 0x0003e8000c101904 */
[----:B------:R-:W-:Y:S01]  /*8a1e0*/  IMAD.WIDE R22, R3, 0x4, R220 ;  /* 0x0000000403167825 */ /* 0x000fe200078e02dc */
[----:B------:R-:W-:Y:S04]  /*8a1f0*/  @P6 STG.E [R20.64], R181 ;  /* 0x000000b514006986 */ /* 0x000fe8000c101904 */
[----:B------:R-:W-:Y:S04]  /*8a200*/  @P1 STG.E [R26.64], R5 ;  /* 0x000000051a001986 */ /* 0x000fe8000c101904 */
[----:B------:R-:W-:Y:S04]  /*8a210*/  @P5 STG.E [R22.64], R188 ;  /* 0x000000bc16005986 */ /* 0x000fe8000c101904 */
[----:B------:R-:W2:Y:S01]  /*8a220*/  LDS.128 R8, [R248] ;  /* 0x00000000f8087984 */ /* 0x000ea20000000c00 */
[----:B------:R-:W-:-:S02]  /*8a230*/  LOP3.LUT R249, R2, 0x40, RZ, 0x3c, !PT ;  /* 0x0000004002f97812 */ /* 0x000fc400078e3cff */
[----:B------:R-:W-:Y:S01]  /*8a240*/  ISETP.LT.AND P3, PT, R250, c[0x0][0x178], !P3 ;  /* 0x00005e00fa007a0c */ /* 0x000fe20005f61270 */
[----:B-1----:R-:W-:Y:S01]  /*8a250*/  IMAD.WIDE R24, R3, 0x4, R176 ;  /* 0x0000000403187825 */ /* 0x002fe200078e02b0 */
[----:B------:R-:W-:Y:S01]  /*8a260*/  ISETP.LT.AND P6, PT, R251, c[0x0][0x178], !P2 ;  /* 0x00005e00fb007a0c */ /* 0x000fe200057c1270 */
[----:B------:R-:W1:Y:S01]  /*8a270*/  LDS.128 R12, [R249] ;  /* 0x00000000f90c7984 */ /* 0x000e620000000c00 */
[----:B------:R-:W-:Y:S02]  /*8a280*/  IADD3 R31, R3, c[0x0][0x198], RZ ;  /* 0x00006600031f7a10 */ /* 0x000fe40007ffe0ff */
[----:B------:R-:W-:Y:S01]  /*8a290*/  ISETP.GE.AND P4, PT, R29, c[0x0][0x17c], PT ;  /* 0x00005f001d007a0c */ /* 0x000fe20003f86270 */
[----:B------:R-:W1:Y:S01]  /*8a2a0*/  LDS.128 R20, [R2+0x800] ;  /* 0x0008000002147984 */ /* 0x000e620000000c00 */
[----:B--2---:R-:W-:-:S03]  /*8a2b0*/  ISETP.GE.AND P5, PT, R0, c[0x0][0x17c], PT ;  /* 0x00005f0000007a0c */ /* 0x004fc60003fa6270 */
[----:B------:R-:W2:Y:S01]  /*8a2c0*/  LDL.LU R0, [R1+0x1f10] ;  /* 0x001f100001007983 */ /* 0x000ea20000300800 */
[----:B------:R-:W-:-:S03]  /*8a2d0*/  ISETP.LT.AND P2, PT, R250, c[0x0][0x178], !P2 ;  /* 0x00005e00fa007a0c */ /* 0x000fc60005741270 */
[----:B------:R-:W-:Y:S01]  /*8a2e0*/  @P3 STG.E [R24.64], R8 ;  /* 0x0000000818003986 */ /* 0x000fe2000c101904 */
[----:B------:R-:W-:Y:S02]  /*8a2f0*/  ISETP.LT.AND P3, PT, R251, c[0x0][0x178], !P0 ;  /* 0x00005e00fb007a0c */ /* 0x000fe40004761270 */
[C---:B------:R-:W-:Y:S02]  /*8a300*/  IADD3 R3, R31.reuse, c[0x0][0x198], RZ ;  /* 0x000066001f037a10 */ /* 0x040fe40007ffe0ff */
[----:B------:R-:W-:Y:S01]  /*8a310*/  ISETP.GE.AND P1, PT, R28, c[0x0][0x17c], PT ;  /* 0x00005f001c007a0c */ /* 0x000fe20003f26270 */
[----:B------:R-:W-:-:S04]  /*8a320*/  IMAD.WIDE R28, R31, 0x4, R220 ;  /* 0x000000041f1c7825 */ /* 0x000fc800078e02dc */
[----:B------:R-:W-:Y:S01]  /*8a330*/  IMAD.WIDE R4, R31, 0x4, R176 ;  /* 0x000000041f047825 */ /* 0x000fe200078e02b0 */
[C---:B------:R-:W-:Y:S01]  /*8a340*/  ISETP.LT.AND P0, PT, R250.reuse, c[0x0][0x178], !P0 ;  /* 0x00005e00fa007a0c */ /* 0x040fe20004701270 */
[----:B------:R-:W3:Y:S02]  /*8a350*/  LDL.LU R36, [R1+0x1f0c] ;  /* 0x001f0c0001247983 */ /* 0x000ee40000300800 */
[----:B------:R-:W-:Y:S02]  /*8a360*/  IMAD.WIDE R26, R3, 0x4, R220 ;  /* 0x00000004031a7825 */ /* 0x000fe400078e02dc */
[----:B------:R1:W-:Y:S01]  /*8a370*/  @P6 STG.E [R28.64], R189 ;  /* 0x000000bd1c006986 */ /* 0x0003e2000c101904 */
[----:B------:R-:W-:Y:S01]  /*8a380*/  ISETP.LT.AND P6, PT, R251, c[0x0][0x178], !P4 ;  /* 0x00005e00fb007a0c */ /* 0x000fe200067c1270 */
[C---:B------:R-:W-:Y:S01]  /*8a390*/  IMAD.WIDE R30, R3.reuse, 0x4, R176 ;  /* 0x00000004031e7825 */ /* 0x040fe200078e02b0 */
[----:B------:R-:W-:Y:S01]  /*8a3a0*/  ISETP.LT.AND P4, PT, R250, c[0x0][0x178], !P4 ;  /* 0x00005e00fa007a0c */ /* 0x000fe20006781270 */
[----:B------:R4:W-:Y:S01]  /*8a3b0*/  @P2 STG.E [R4.64], R9 ;  /* 0x0000000904002986 */ /* 0x0009e2000c101904 */
[----:B------:R-:W-:-:S03]  /*8a3c0*/  IADD3 R3, R3, c[0x0][0x198], RZ ;  /* 0x0000660003037a10 */ /* 0x000fc60007ffe0ff */
[----:B------:R-:W-:Y:S01]  /*8a3d0*/  @P3 STG.E [R26.64], R196 ;  /* 0x000000c41a003986 */ /* 0x000fe2000c101904 */
[----:B------:R-:W-:Y:S02]  /*8a3e0*/  ISETP.LT.AND P3, PT, R251, c[0x0][0x178], !P1 ;  /* 0x00005e00fb007a0c */ /* 0x000fe40004f61270 */
[----:B------:R-:W-:Y:S02]  /*8a3f0*/  ISETP.LT.AND P1, PT, R250, c[0x0][0x178], !P1 ;  /* 0x00005e00fa007a0c */ /* 0x000fe40004f21270 */
[C---:B------:R-:W-:Y:S01]  /*8a400*/  IADD3 R35, R3.reuse, c[0x0][0x198], RZ ;  /* 0x0000660003237a10 */ /* 0x040fe20007ffe0ff */
[C---:B-1----:R-:W-:Y:S01]  /*8a410*/  IMAD.WIDE R28, R3.reuse, 0x4, R220 ;  /* 0x00000004031c7825 */ /* 0x042fe200078e02dc */
[----:B----4-:R-:W-:Y:S01]  /*8a420*/  ISETP.GE.AND P2, PT, R32, c[0x0][0x17c], PT ;  /* 0x00005f0020007a0c */ /* 0x010fe20003f46270 */
[----:B------:R-:W1:Y:S02]  /*8a430*/  LDS.128 R24, [R248+0x800] ;  /* 0x00080000f8187984 */ /* 0x000e640000000c00 */
[----:B------:R-:W-:-:S02]  /*8a440*/  IMAD.WIDE R32, R3, 0x4, R176 ;  /* 0x0000000403207825 */ /* 0x000fc400078e02b0 */
[----:B------:R-:W-:Y:S02]  /*8a450*/  @P0 STG.E [R30.64], R12 ;  /* 0x0000000c1e000986 */ /* 0x000fe4000c101904 */
[C---:B------:R-:W-:Y:S02]  /*8a460*/  IMAD.WIDE R2, R35.reuse, 0x4, R220 ;  /* 0x0000000423027825 */ /* 0x040fe400078e02dc */
[----:B------:R-:W-:Y:S02]  /*8a470*/  @P6 STG.E [R28.64], R197 ;  /* 0x000000c51c006986 */ /* 0x000fe4000c101904 */
[----:B------:R-:W-:Y:S01]  /*8a480*/  IMAD.WIDE R4, R35, 0x4, R176 ;  /* 0x0000000423047825 */ /* 0x000fe200078e02b0 */
[----:B------:R-:W-:Y:S01]  /*8a490*/  ISETP.GE.AND P0, PT, R34, c[0x0][0x17c], PT ;  /* 0x00005f0022007a0c */ /* 0x000fe20003f06270 */
[----:B------:R4:W-:Y:S04]  /*8a4a0*/  @P4 STG.E [R32.64], R13 ;  /* 0x0000000d20004986 */ /* 0x0009e8000c101904 */
[----:B------:R1:W-:Y:S04]  /*8a4b0*/  @P3 STG.E [R2.64], R204 ;  /* 0x000000cc02003986 */ /* 0x0003e8000c101904 */
[----:B------:R-:W3:Y:S04]  /*8a4c0*/  LDL.LU R34, [R1+0x1f00] ;  /* 0x001f000001227983 */ /* 0x000ee80000300800 */
[----:B------:R1:W-:Y:S04]  /*8a4d0*/  @P1 STG.E [R4.64], R16 ;  /* 0x0000001004001986 */ /* 0x0003e8000c101904 */
[----:B------:R-:W3:Y:S04]  /*8a4e0*/  LDL.LU R39, [R1+0x1ef4] ;  /* 0x001ef40001277983 */ /* 0x000ee80000300800 */
[----:B------:R-:W1:Y:S01]  /*8a4f0*/  LDS.128 R28, [R249+0x800] ;  /* 0x00080000f91c7984 */ /* 0x000e620000000c00 */
[----:B--2---:R-:W-:-:S03]  /*8a500*/  ISETP.GE.AND P1, PT, R0, c[0x0][0x17c], PT ;  /* 0x00005f0000007a0c */ /* 0x004fc60003f26270 */
[----:B------:R-:W2:Y:S01]  /*8a510*/  LDL.LU R0, [R1+0x1ef0] ;  /* 0x001ef00001007983 */ /* 0x000ea20000300800 */
[----:B------:R-:W-:Y:S02]  /*8a520*/  ISETP.LT.AND P6, PT, R251, c[0x0][0x178], !P5 ;  /* 0x00005e00fb007a0c */ /* 0x000fe40006fc1270 */
[----:B------:R-:W-:Y:S02]  /*8a530*/  IADD3 R35, R35, c[0x0][0x198], RZ ;  /* 0x0000660023237a10 */ /* 0x000fe40007ffe0ff */
[----:B------:R-:W-:Y:S02]  /*8a540*/  ISETP.LT.AND P5, PT, R250, c[0x0][0x178], !P5 ;  /* 0x00005e00fa007a0c */ /* 0x000fe40006fa1270 */
[----:B------:R-:W-:Y:S01]  /*8a550*/  ISETP.LT.AND P3, PT, R251, c[0x0][0x178], !P2 ;  /* 0x00005e00fb007a0c */ /* 0x000fe20005761270 */
[----:B------:R-:W-:-:S04]  /*8a560*/  IMAD.WIDE R8, R35, 0x4, R220 ;  /* 0x0000000423087825 */ /* 0x000fc800078e02dc */
[C---:B----4-:R-:W-:Y:S01]  /*8a570*/  IMAD.WIDE R12, R35.reuse, 0x4, R176 ;  /* 0x00000004230c7825 */ /* 0x050fe200078e02b0 */
[----:B------:R-:W-:Y:S01]  /*8a580*/  IADD3 R35, R35, c[0x0][0x198], RZ ;  /* 0x0000660023237a10 */ /* 0x000fe20007ffe0ff */
[----:B------:R-:W-:Y:S01]  /*8a590*/  @P6 STG.E [R8.64], R205 ;  /* 0x000000cd08006986 */ /* 0x000fe2000c101904 */
[----:B------:R-:W-:-:S03]  /*8a5a0*/  ISETP.LT.AND P2, PT, R250, c[0x0][0x178], !P2 ;  /* 0x00005e00fa007a0c */ /* 0x000fc60005741270 */
[----:B-1----:R-:W-:Y:S01]  /*8a5b0*/  IMAD.WIDE R2, R35, 0x4, R220 ;  /* 0x0000000423027825 */ /* 0x002fe200078e02dc */
[----:B---3--:R-:W-:Y:S01]  /*8a5c0*/  ISETP.GE.AND P4, PT, R37, c[0x0][0x17c], PT ;  /* 0x00005f0025007a0c */ /* 0x008fe20003f86270 */
[----:B------:R1:W-:Y:S01]  /*8a5d0*/  @P5 STG.E [R12.64], R17 ;  /* 0x000000110c005986 */ /* 0x0003e2000c101904 */
[----:B------:R-:W-:Y:S01]  /*8a5e0*/  ISETP.LT.AND P5, PT, R251, c[0x0][0x178], !P0 ;  /* 0x00005e00fb007a0c */ /* 0x000fe200047a1270 */
[C---:B------:R-:W-:Y:S01]  /*8a5f0*/  IMAD.WIDE R4, R35.reuse, 0x4, R176 ;  /* 0x0000000423047825 */ /* 0x040fe200078e02b0 */
[C---:B------:R-:W-:Y:S01]  /*8a600*/  ISETP.LT.AND P6, PT, R250.reuse, c[0x0][0x178], !P0 ;  /* 0x00005e00fa007a0c */ /* 0x040fe200047c1270 */
[----:B------:R3:W-:Y:S01]  /*8a610*/  @P3 STG.E [R2.64], R184 ;  /* 0x000000b802003986 */ /* 0x0007e2000c101904 */
[----:B------:R-:W-:Y:S02]  /*8a620*/  IADD3 R35, R35, c[0x0][0x198], RZ ;  /* 0x0000660023237a10 */ /* 0x000fe40007ffe0ff */
[----:B------:R-:W-:Y:S02]  /*8a630*/  ISETP.LT.AND P3, PT, R251, c[0x0][0x178], !P4 ;  /* 0x00005e00fb007a0c */ /* 0x000fe40006761270 */
[----:B------:R-:W-:-:S02]  /*8a640*/  ISETP.LT.AND P4, PT, R250, c[0x0][0x178], !P4 ;  /* 0x00005e00fa007a0c */ /* 0x000fc40006781270 */
[C---:B-1----:R-:W-:Y:S01]  /*8a650*/  IADD3 R17, R35.reuse, c[0x0][0x198], RZ ;  /* 0x0000660023117a10 */ /* 0x042fe20007ffe0ff */
[C---:B------:R-:W-:Y:S01]  /*8a660*/  IMAD.WIDE R8, R35.reuse, 0x4, R220 ;  /* 0x0000000423087825 */ /* 0x040fe200078e02dc */
[----:B------:R1:W-:Y:S03]  /*8a670*/  @P2 STG.E [R4.64], R20 ;  /* 0x0000001404002986 */ /* 0x0003e6000c101904 */
[----:B------:R-:W-:Y:S01]  /*8a680*/  IMAD.WIDE R12, R35, 0x4, R176 ;  /* 0x00000004230c7825 */ /* 0x000fe200078e02b0 */
[----:B------:R4:W-:Y:S03]  /*8a690*/  @P5 STG.E [R8.64], R185 ;  /* 0x000000b908005986 */ /* 0x0009e6000c101904 */
[C---:B---3--:R-:W-:Y:S01]  /*8a6a0*/  IMAD.WIDE R2, R17.reuse, 0x4, R220 ;  /* 0x0000000411027825 */ /* 0x048fe200078e02dc */
[----:B------:R-:W-:Y:S01]  /*8a6b0*/  ISETP.GE.AND P0, PT, R36, c[0x0][0x17c], PT ;  /* 0x00005f0024007a0c */ /* 0x000fe20003f06270 */
[----:B------:R3:W-:Y:S02]  /*8a6c0*/  @P6 STG.E [R12.64], R21 ;  /* 0x000000150c006986 */ /* 0x0007e4000c101904 */
[----:B-1----:R-:W-:-:S02]  /*8a6d0*/  IMAD.WIDE R4, R17, 0x4, R176 ;  /* 0x0000000411047825 */ /* 0x002fc400078e02b0 */
[----:B------:R-:W3:Y:S04]  /*8a6e0*/  LDL.LU R36, [R1+0x1ee8] ;  /* 0x001ee80001247983 */ /* 0x000ee80000300800 */
[----:B------:R1:W-:Y:S04]  /*8a6f0*/  @P3 STG.E [R2.64], R192 ;  /* 0x000000c002003986 */ /* 0x0003e8000c101904 */
        /* <DEDUP_REMOVED lines=9> */
[----:B----4-:R-:W-:-:S04]  /*8a790*/  IMAD.WIDE R8, R37, 0x4, R220 ;  /* 0x0000000425087825 */ /* 0x010fc800078e02dc */
[C---:B---3--:R-:W-:Y:S01]  /*8a7a0*/  IMAD.WIDE R12, R37.reuse, 0x4, R176 ;  /* 0x00000004250c7825 */ /* 0x048fe200078e02b0 */
[----:B------:R-:W-:Y:S02]  /*8a7b0*/  IADD3 R37, R37, c[0x0][0x198], RZ ;  /* 0x0000660025257a10 */ /* 0x000fe40007ffe0ff */
[----:B------:R-:W-:Y:S01]  /*8a7c0*/  ISETP.GE.AND P2, PT, R34, c[0x0][0x17c], PT ;  /* 0x00005f0022007a0c */ /* 0x000fe20003f46270 */
[----:B------:R3:W-:Y:S02]  /*8a7d0*/  @P5 STG.E [R8.64], R193 ;  /* 0x000000c108005986 */ /* 0x0007e4000c101904 */
[----:B------:R-:W-:Y:S01]  /*8a7e0*/  IMAD.WIDE R16, R37, 0x4, R220 ;  /* 0x0000000425107825 */ /* 0x000fe200078e02dc */
[----:B------:R-:W-:Y:S01]  /*8a7f0*/  ISETP.GE.AND P6, PT, R39, c[0x0][0x17c], PT ;  /* 0x00005f0027007a0c */ /* 0x000fe20003fc6270 */
[----:B------:R4:W-:Y:S01]  /*8a800*/  @P1 STG.E [R12.64], R25 ;  /* 0x000000190c001986 */ /* 0x0009e2000c101904 */
[----:B------:R-:W-:Y:S02]  /*8a810*/  ISETP.LT.AND P0, PT, R250, c[0x0][0x178], !P0 ;  /* 0x00005e00fa007a0c */ /* 0x000fe40004701270 */
[----:B------:R-:W-:Y:S01]  /*8a820*/  IADD3 R21, R37, c[0x0][0x198], RZ ;  /* 0x0000660025157a10 */ /* 0x000fe20007ffe0ff */
[----:B------:R2:W-:Y:S01]  /*8a830*/  @P3 STG.E [R16.64], R200 ;  /* 0x000000c810003986 */ /* 0x0005e2000c101904 */
[----:B------:R-:W-:-:S02]  /*8a840*/  ISETP.LT.AND P5, PT, R251, c[0x0][0x178], !P2 ;  /* 0x00005e00fb007a0c */ /* 0x000fc400057a1270 */
[----:B------:R-:W-:Y:S01]  /*8a850*/  ISETP.LT.AND P2, PT, R250, c[0x0][0x178], !P2 ;  /* 0x00005e00fa007a0c */ /* 0x000fe20005741270 */
[----:B-1----:R-:W-:Y:S01]  /*8a860*/  IMAD.WIDE R2, R37, 0x4, R176 ;  /* 0x0000000425027825 */ /* 0x002fe200078e02b0 */
[----:B------:R-:W-:Y:S01]  /*8a870*/  ISETP.LT.AND P3, PT, R251, c[0x0][0x178], !P6 ;  /* 0x00005e00fb007a0c */ /* 0x000fe20007761270 */
[----:B------:R-:W1:Y:S02]  /*8a880*/  LDS.128 R32, [R252+0x800] ;  /* 0x00080000fc207984 */ /* 0x000e640000000c00 */
[----:B------:R-:W-:-:S04]  /*8a890*/  IMAD.WIDE R4, R21, 0x4, R220 ;  /* 0x0000000415047825 */ /* 0x000fc800078e02dc */
[C---:B---3--:R-:W-:Y:S01]  /*8a8a0*/  IMAD.WIDE R8, R21.reuse, 0x4, R176 ;  /* 0x0000000415087825 */ /* 0x048fe200078e02b0 */
[----:B------:R-:W-:Y:S01]  /*8a8b0*/  IADD3 R21, R21, c[0x0][0x198], RZ ;  /* 0x0000660015157a10 */ /* 0x000fe20007ffe0ff */
[----:B------:R3:W-:Y:S04]  /*8a8c0*/  @P0 STG.E [R2.64], R28 ;  /* 0x0000001c02000986 */ /* 0x0007e8000c101904 */
[----:B----4-:R-:W-:Y:S01]  /*8a8d0*/  IMAD.WIDE R12, R21, 0x4, R220 ;  /* 0x00000004150c7825 */ /* 0x010fe200078e02dc */
[----:B------:R4:W-:Y:S01]  /*8a8e0*/  @P5 STG.E [R4.64], R201 ;  /* 0x000000c904005986 */ /* 0x0009e2000c101904 */
[----:B------:R-:W-:-:S03]  /*8a8f0*/  ISETP.GE.AND P1, PT, R36, c[0x0][0x17c], PT ;  /* 0x00005f0024007a0c */ /* 0x000fc60003f26270 */
[----:B------:R1:W-:Y:S04]  /*8a900*/  @P2 STG.E [R8.64], R29 ;  /* 0x0000001d08002986 */ /* 0x0003e8000c101904 */
[----:B------:R-:W4:Y:S04]  /*8a910*/  LDL.LU R36, [R1+0x1eb0] ;  /* 0x001eb00001247983 */ /* 0x000f280000300800 */
[----:B------:R-:W-:Y:S04]  /*8a920*/  @P3 STG.E [R12.64], R208 ;  /* 0x000000d00c003986 */ /* 0x000fe8000c101904 */
[----:B------:R-:W4:Y:S01]  /*8a930*/  LDL.LU R24, [R1+0x1ea4] ;  /* 0x001ea40001187983 */ /* 0x000f220000300800 */
        /* <DEDUP_REMOVED lines=8> */
[----:B-1----:R1:W-:Y:S01]  /*8a9c0*/  @P6 STG.E [R16.64], R32 ;  /* 0x0000002010006986 */ /* 0x0023e2000c101904 */
[----:B------:R-:W-:Y:S01]  /*8a9d0*/  ISETP.LT.AND P6, PT, R251, c[0x0][0x178], !P1 ;  /* 0x00005e00fb007a0c */ /* 0x000fe20004fc1270 */
[C---:B---3--:R-:W-:Y:S01]  /*8a9e0*/  IMAD.WIDE R2, R21.reuse, 0x4, R220 ;  /* 0x0000000415027825 */ /* 0x048fe200078e02dc */
[----:B------:R-:W-:Y:S02]  /*8a9f0*/  ISETP.GE.AND P0, PT, R38, c[0x0][0x17c], PT ;  /* 0x00005f0026007a0c */ /* 0x000fe40003f06270 */
[----:B------:R-:W-:Y:S01]  /*8aa00*/  ISETP.GE.AND P2, PT, R20, c[0x0][0x17c], PT ;  /* 0x00005f0014007a0c */ /* 0x000fe20003f46270 */
[----:B----4-:R-:W-:Y:S01]  /*8aa10*/  IMAD.WIDE R4, R21, 0x4, R176 ;  /* 0x0000000415047825 */ /* 0x010fe200078e02b0 */
[----:B------:R-:W3:Y:S03]  /*8aa20*/  LDL.LU R20, [R1+0x1e88] ;  /* 0x001e880001147983 */ /* 0x000ee60000300800 */
[C---:B------:R-:W-:Y:S01]  /*8aa30*/  IMAD.WIDE R8, R25.reuse, 0x4, R220 ;  /* 0x0000000419087825 */ /* 0x040fe200078e02dc */
[----:B------:R-:W-:Y:S01]  /*8aa40*/  ISETP.LT.AND P1, PT, R250, c[0x0][0x178], !P1 ;  /* 0x00005e00fa007a0c */ /* 0x000fe20004f21270 */
[----:B------:R4:W-:Y:S01]  /*8aa50*/  @P5 STG.E [R2.64], R209 ;  /* 0x000000d102005986 */ /* 0x0009e2000c101904 */
[----:B------:R-:W-:-:S02]  /*8aa60*/  IADD3 R21, R25, c[0x0][0x198], RZ ;  /* 0x0000660019157a10 */ /* 0x000fc40007ffe0ff */
[----:B------:R-:W-:Y:S01]  /*8aa70*/  ISETP.LT.AND P5, PT, R251, c[0x0][0x178], !P0 ;  /* 0x00005e00fb007a0c */ /* 0x000fe200047a1270 */
[----:B------:R4:W-:Y:S01]  /*8aa80*/  @P4 STG.E [R4.64], R33 ;  /* 0x0000002104004986 */ /* 0x0009e2000c101904 */
[----:B------:R-:W-:-:S03]  /*8aa90*/  ISETP.LT.AND P0, PT, R250, c[0x0][0x178], !P0 ;  /* 0x00005e00fa007a0c */ /* 0x000fc60004701270 */
[----:B------:R2:W-:Y:S01]  /*8aaa0*/  @P6 STG.E [R8.64], R182 ;  /* 0x000000b608006986 */ /* 0x0005e2000c101904 */
[----:B------:R-:W-:Y:S01]  /*8aab0*/  ISETP.LT.AND P6, PT, R251, c[0x0][0x178], !P2 ;  /* 0x00005e00fb007a0c */ /* 0x000fe200057c1270 */
[C---:B-1----:R-:W-:Y:S02]  /*8aac0*/  IMAD.WIDE R16, R21.reuse, 0x4, R220 ;  /* 0x0000000415107825 */ /* 0x042fe400078e02dc */
[----:B------:R-:W3:Y:S02]  /*8aad0*/  LDL.LU R28, [R1+0x1e70] ;  /* 0x001e7000011c7983 */ /* 0x000ee40000300800 */
[C---:B----4-:R-:W-:Y:S01]  /*8aae0*/  IMAD.WIDE R2, R21.reuse, 0x4, R176 ;  /* 0x0000000415027825 */ /* 0x050fe200078e02b0 */
[----:B------:R-:W-:-:S03]  /*8aaf0*/  IADD3 R21, R21, c[0x0][0x198], RZ ;  /* 0x0000660015157a10 */ /* 0x000fc60007ffe0ff */
[----:B------:R-:W-:-:S04]  /*8ab00*/  IMAD.WIDE R12, R25, 0x4, R176 ;  /* 0x00000004190c7825 */ /* 0x000fc800078e02b0 */
[----:B------:R-:W-:Y:S01]  /*8ab10*/  IMAD.WIDE R4, R21, 0x4, R220 ;  /* 0x0000000415047825 */ /* 0x000fe200078e02dc */
[----:B------:R-:W-:Y:S04]  /*8ab20*/  @P1 STG.E [R12.64], R6 ;  /* 0x000000060c001986 */ /* 0x000fe8000c101904 */
[----:B------:R-:W-:Y:S04]  /*8ab30*/  @P5 STG.E [R16.64], R183 ;  /* 0x000000b710005986 */ /* 0x000fe8000c101904 */
[----:B------:R1:W-:Y:S01]  /*8ab40*/  @P0 STG.E [R2.64], R7 ;  /* 0x0000000702000986 */ /* 0x0003e2000c101904 */
[----:B------:R-:W-:-:S03]  /*8ab50*/  ISETP.GE.AND P1, PT, R24, c[0x0][0x17c], PT ;  /* 0x00005f0018007a0c */ /* 0x000fc60003f26270 */
[----:B------:R4:W-:Y:S04]  /*8ab60*/  @P6 STG.E [R4.64], R190 ;  /* 0x000000be04006986 */ /* 0x0009e8000c101904 */
[----:B------:R-:W3:Y:S01]  /*8ab70*/  LDL.LU R24, [R1+0x1e64] ;  /* 0x001e640001187983 */ /* 0x000ee20000300800 */
[----:B--2---:R-:W-:-:S03]  /*8ab80*/  ISETP.GE.AND P6, PT, R0, c[0x0][0x17c], PT ;  /* 0x00005f0000007a0c */ /* 0x004fc60003fc6270 */
[----:B------:R-:W2:Y:S01]  /*8ab90*/  LDL.LU R0, [R1+0x1e54] ;  /* 0x001e540001007983 */ /* 0x000ea20000300800 */
[C---:B------:R-:W-:Y:S02]  /*8aba0*/  ISETP.LT.AND P2, PT, R250.reuse, c[0x0][0x178], !P2 ;  /* 0x00005e00fa007a0c */ /* 0x040fe40005741270 */
[----:B------:R-:W-:Y:S02]  /*8abb0*/  ISETP.LT.AND P0, PT, R251, c[0x0][0x178], !P3 ;  /* 0x00005e00fb007a0c */ /* 0x000fe40005f01270 */
[----:B------:R-:W-:Y:S01]  /*8abc0*/  ISETP.LT.AND P3, PT, R250, c[0x0][0x178], !P3 ;  /* 0x00005e00fa007a0c */ /* 0x000fe20005f61270 */
[C---:B------:R-:W-:Y:S01]  /*8abd0*/  IMAD.WIDE R8, R21.reuse, 0x4, R176 ;  /* 0x0000000415087825 */ /* 0x040fe200078e02b0 */
[----:B------:R-:W-:Y:S02]  /*8abe0*/  IADD3 R25, R21, c[0x0][0x198], RZ ;  /* 0x0000660015197a10 */ /* 0x000fe40007ffe0ff */
[----:B------:R-:W-:-:S03]  /*8abf0*/  ISETP.GE.AND P4, PT, R36, c[0x0][0x17c], PT ;  /* 0x00005f0024007a0c */ /* 0x000fc60003f86270 */
[C---:B-1----:R-:W-:Y:S02]  /*8ac00*/  IMAD.WIDE R2, R25.reuse, 0x4, R220 ;  /* 0x0000000419027825 */ /* 0x042fe400078e02dc */
[----:B------:R-:W-:Y:S02]  /*8ac10*/  @P2 STG.E [R8.64], R10 ;  /* 0x0000000a08002986 */ /* 0x000fe4000c101904 */
[----:B------:R-:W-:Y:S01]  /*8ac20*/  IMAD.WIDE R6, R25, 0x4, R176 ;  /* 0x0000000419067825 */ /* 0x000fe200078e02b0 */
[----:B------:R-:W-:Y:S02]  /*8ac30*/  ISETP.LT.AND P5, PT, R251, c[0x0][0x178], !P4 ;  /* 0x00005e00fb007a0c */ /* 0x000fe400067a1270 */
[----:B---3--:R-:W-:Y:S02]  /*8ac40*/  ISETP.GE.AND P2, PT, R20, c[0x0][0x17c], PT ;  /* 0x00005f0014007a0c */ /* 0x008fe40003f46270 */
[----:B------:R-:W3:Y:S01]  /*8ac50*/  LDL.LU R20, [R1+0x1e44] ;  /* 0x001e440001147983 */ /* 0x000ee20000300800 */
[----:B------:R-:W-:-:S02]  /*8ac60*/  IADD3 R29, R25, c[0x0][0x198], RZ ;  /* 0x00006600191d7a10 */ /* 0x000fc40007ffe0ff */
[----:B------:R-:W-:Y:S01]  /*8ac70*/  ISETP.LT.AND P4, PT, R250, c[0x0][0x178], !P4 ;  /* 0x00005e00fa007a0c */ /* 0x000fe20006781270 */
[----:B------:R1:W-:Y:S04]  /*8ac80*/  @P0 STG.E [R2.64], R191 ;  /* 0x000000bf02000986 */ /* 0x0003e8000c101904 */
[----:B------:R-:W3:Y:S01]  /*8ac90*/  LDL.LU R16, [R1+0x1e38] ;  /* 0x001e380001107983 */ /* 0x000ee20000300800 */
[----:B------:R-:W-:-:S03]  /*8aca0*/  IMAD.WIDE R12, R29, 0x4, R220 ;  /* 0x000000041d0c7825 */ /* 0x000fc600078e02dc */
[----:B------:R1:W-:Y:S01]  /*8acb0*/  @P3 STG.E [R6.64], R11 ;  /* 0x0000000b06003986 */ /* 0x0003e2000c101904 */
[----:B------:R-:W-:Y:S01]  /*8acc0*/  ISETP.LT.AND P3, PT, R251, c[0x0][0x178], !P1 ;  /* 0x00005e00fb007a0c */ /* 0x000fe20004f61270 */
[C---:B----4-:R-:W-:Y:S01]  /*8acd0*/  IMAD.WIDE R4, R29.reuse, 0x4, R176 ;  /* 0x000000041d047825 */ /* 0x050fe200078e02b0 */
[----:B------:R-:W-:Y:S02]  /*8ace0*/  ISETP.LT.AND P1, PT, R250, c[0x0][0x178], !P1 ;  /* 0x00005e00fa007a0c */ /* 0x000fe40004f21270 */
[----:B------:R-:W-:Y:S01]  /*8acf0*/  IADD3 R29, R29, c[0x0][0x198], RZ ;  /* 0x000066001d1d7a10 */ /* 0x000fe20007ffe0ff */
[----:B------:R-:W-:Y:S04]  /*8ad00*/  @P5 STG.E [R12.64], R198 ;  /* 0x000000c60c005986 */ /* 0x000fe8000c101904 */
[C---:B-1----:R-:W-:Y:S01]  /*8ad10*/  IMAD.WIDE R2, R29.reuse, 0x4, R220 ;  /* 0x000000041d027825 */ /* 0x042fe200078e02dc */
[----:B------:R1:W-:Y:S03]  /*8ad20*/  @P4 STG.E [R4.64], R14 ;  /* 0x0000000e04004986 */ /* 0x0003e6000c101904 */
[----:B------:R-:W-:Y:S01]  /*8ad30*/  IMAD.WIDE R6, R29, 0x4, R176 ;  /* 0x000000041d067825 */ /* 0x000fe200078e02b0 */
[----:B------:R4:W-:Y:S04]  /*8ad40*/  @P3 STG.E [R2.64], R199 ;  /* 0x000000c702003986 */ /* 0x0009e8000c101904 */
[----:B------:R2:W-:Y:S04]  /*8ad50*/  @P1 STG.E [R6.64], R15 ;  /* 0x0000000f06001986 */ /* 0x0005e8000c101904 */
[----:B-1----:R-:W3:Y:S04]  /*8ad60*/  LDL.LU R14, [R1+0x1e20] ;  /* 0x001e2000010e7983 */ /* 0x002ee80000300800 */
[----:B------:R-:W3:Y:S01]  /*8ad70*/  LDL.LU R12, [R1+0x1e14] ;  /* 0x001e1400010c7983 */ /* 0x000ee20000300800 */
[----:B--2---:R-:W-:-:S03]  /*8ad80*/  ISETP.GE.AND P1, PT, R0, c[0x0][0x17c], PT ;  /* 0x00005f0000007a0c */ /* 0x004fc60003f26270 */
[----:B------:R-:W2:Y:S01]  /*8ad90*/  LDL.LU R0, [R1+0x2170] ;  /* 0x0021700001007983 */ /* 0x000ea20000300800 */
[----:B------:R-:W-:Y:S02]  /*8ada0*/  ISETP.LT.AND P5, PT, R251, c[0x0][0x178], !P6 ;  /* 0x00005e00fb007a0c */ /* 0x000fe400077a1270 */
[----:B------:R-:W-:Y:S02]  /*8adb0*/  IADD3 R17, R29, c[0x0][0x198], RZ ;  /* 0x000066001d117a10 */ /* 0x000fe40007ffe0ff */
[----:B------:R-:W-:Y:S02]  /*8adc0*/  ISETP.LT.AND P6, PT, R250, c[0x0][0x178], !P6 ;  /* 0x00005e00fa007a0c */ /* 0x000fe400077c1270 */
[----:B------:R-:W-:Y:S02]  /*8add0*/  ISETP.LT.AND P4, PT, R251, c[0x0][0x178], !P2 ;  /* 0x00005e00fb007a0c */ /* 0x000fe40005781270 */
[C---:B------:R-:W-:Y:S01]  /*8ade0*/  IADD3 R13, R17.reuse, c[0x0][0x198], RZ ;  /* 0x00006600110d7a10 */ /* 0x040fe20007ffe0ff */
[----:B------:R-:W-:Y:S01]  /*8adf0*/  IMAD.WIDE R8, R17, 0x4, R220 ;  /* 0x0000000411087825 */ /* 0x000fe200078e02dc */
[----:B------:R-:W-:-:S03]  /*8ae00*/  ISETP.GE.AND P0, PT, R28, c[0x0][0x17c], PT ;  /* 0x00005f001c007a0c */ /* 0x000fc60003f06270 */
[----:B------:R-:W-:Y:S01]  /*8ae10*/  IMAD.WIDE R4, R17, 0x4, R176 ;  /* 0x0000000411047825 */ /* 0x000fe200078e02b0 */
[----:B------:R-:W-:-:S03]  /*8ae20*/  ISETP.GE.AND P3, PT, R24, c[0x0][0x17c], PT ;  /* 0x00005f0018007a0c */ /* 0x000fc60003f66270 */
[----:B------:R-:W-:Y:S01]  /*8ae30*/  IMAD.WIDE R10, R13, 0x4, R220 ;  /* 0x000000040d0a7825 */ /* 0x000fe200078e02dc */
[----:B------:R-:W-:Y:S01]  /*8ae40*/  @P5 STG.E [R8.64], R206 ;  /* 0x000000ce08005986 */ /* 0x000fe2000c101904 */
[C---:B------:R-:W-:Y:S02]  /*8ae50*/  ISETP.LT.AND P2, PT, R250.reuse, c[0x0][0x178], !P2 ;  /* 0x00005e00fa007a0c */ /* 0x040fe40005741270 */
[----:B------:R-:W-:Y:S01]  /*8ae60*/  ISETP.LT.AND P5, PT, R251, c[0x0][0x178], !P0 ;  /* 0x00005e00fb007a0c */ /* 0x000fe200047a1270 */
[----:B------:R1:W-:Y:S01]  /*8ae70*/  @P6 STG.E [R4.64], R18 ;  /* 0x0000001204006986 */ /* 0x0003e2000c101904 */
[----:B------:R-:W-:Y:S02]  /*8ae80*/  IADD3 R17, R13, c[0x0][0x198], RZ ;  /* 0x000066000d117a10 */ /* 0x000fe40007ffe0ff */
[C---:B------:R-:W-:Y:S01]  /*8ae90*/  ISETP.LT.AND P0, PT, R250.reuse, c[0x0][0x178], !P0 ;  /* 0x00005e00fa007a0c */ /* 0x040fe20004701270 */
[----:B------:R3:W-:Y:S01]  /*8aea0*/  @P4 STG.E [R10.64], R207 ;  /* 0x000000cf0a004986 */ /* 0x0007e2000c101904 */
[----:B------:R-:W-:Y:S01]  /*8aeb0*/  ISETP.LT.AND P4, PT, R251, c[0x0][0x178], !P3 ;  /* 0x00005e00fb007a0c */ /* 0x000fe20005f81270 */
[----:B----4-:R-:W-:Y:S01]  /*8aec0*/  IMAD.WIDE R2, R13, 0x4, R176 ;  /* 0x000000040d027825 */ /* 0x010fe200078e02b0 */
[----:B------:R-:W-:-:S02]  /*8aed0*/  ISETP.LT.AND P6, PT, R250, c[0x0][0x178], !P3 ;  /* 0x00005e00fa007a0c */ /* 0x000fc40005fc1270 */
[C---:B------:R-:W-:Y:S01]  /*8aee0*/  IADD3 R13, R17.reuse, c[0x0][0x198], RZ ;  /* 0x00006600110d7a10 */ /* 0x040fe20007ffe0ff */
[----:B------:R-:W-:Y:S01]  /*8aef0*/  IMAD.WIDE R6, R17, 0x4, R220 ;  /* 0x0000000411067825 */ /* 0x000fe200078e02dc */
[----:B---3--:R-:W-:-:S03]  /*8af00*/  ISETP.GE.AND P3, PT, R20, c[0x0][0x17c], PT ;  /* 0x00005f0014007a0c */ /* 0x008fc60003f66270 */
[----:B-1----:R-:W-:Y:S01]  /*8af10*/  IMAD.WIDE R4, R17, 0x4, R176 ;  /* 0x0000000411047825 */ /* 0x002fe200078e02b0 */
[----:B------:R1:W-:Y:S03]  /*8af20*/  @P2 STG.E [R2.64], R19 ;  /* 0x0000001302002986 */ /* 0x0003e6000c101904 */
[----:B------:R-:W-:Y:S01]  /*8af30*/  IMAD.WIDE R8, R13, 0x4, R220 ;  /* 0x000000040d087825 */ /* 0x000fe200078e02dc */
[----:B------:R-:W-:Y:S01]  /*8af40*/  @P5 STG.E [R6.64], R186 ;  /* 0x000000ba06005986 */ /* 0x000fe2000c101904 */
[----:B------:R-:W-:Y:S02]  /*8af50*/  ISETP.LT.AND P5, PT, R251, c[0x0][0x178], !P1 ;  /* 0x00005e00fb007a0c */ /* 0x000fe40004fa1270 */
[C---:B------:R-:W-:Y:S01]  /*8af60*/  IMAD.WIDE R10, R13.reuse, 0x4, R176 ;  /* 0x000000040d0a7825 */ /* 0x040fe200078e02b0 */
[----:B------:R-:W-:Y:S01]  /*8af70*/  IADD3 R13, R13, c[0x0][0x198], RZ ;  /* 0x000066000d0d7a10 */ /* 0x000fe20007ffe0ff */
[----:B------:R3:W-:Y:S01]  /*8af80*/  @P0 STG.E [R4.64], R22 ;  /* 0x0000001604000986 */ /* 0x0007e2000c101904 */
[----:B------:R-:W-:-:S02]  /*8af90*/  ISETP.GE.AND P2, PT, R16, c[0x0][0x17c], PT ;  /* 0x00005f0010007a0c */ /* 0x000fc40003f46270 */
[C---:B------:R-:W-:Y:S01]  /*8afa0*/  ISETP.LT.AND P1, PT, R250.reuse, c[0x0][0x178], !P1 ;  /* 0x00005e00fa007a0c */ /* 0x040fe20004f21270 */
[----:B------:R4:W-:Y:S01]  /*8afb0*/  @P4 STG.E [R8.64], R187 ;  /* 0x000000bb08004986 */ /* 0x0009e2000c101904 */
[----:B------:R-:W-:Y:S02]  /*8afc0*/  ISETP.LT.AND P4, PT, R251, c[0x0][0x178], !P3 ;  /* 0x00005e00fb007a0c */ /* 0x000fe40005f81270 */
[----:B------:R-:W-:Y:S01]  /*8afd0*/  ISETP.LT.AND P3, PT, R250, c[0x0][0x178], !P3 ;  /* 0x00005e00fa007a0c */ /* 0x000fe20005f61270 */
[----:B------:R4:W-:Y:S01]  /*8afe0*/  @P6 STG.E [R10.64], R23 ;  /* 0x000000170a006986 */ /* 0x0009e2000c101904 */
[----:B------:R-:W-:Y:S02]  /*8aff0*/  IADD3 R15, R13, c[0x0][0x198], RZ ;  /* 0x000066000d0f7a10 */ /* 0x000fe40007ffe0ff */
[----:B------:R-:W-:Y:S01]  /*8b000*/  ISETP.LT.AND P6, PT, R251, c[0x0][0x178], !P2 ;  /* 0x00005e00fb007a0c */ /* 0x000fe200057c1270 */
[----:B-1----:R-:W-:Y:S01]  /*8b010*/  IMAD.WIDE R2, R13, 0x4, R220 ;  /* 0x000000040d027825 */ /* 0x002fe200078e02dc */
[----:B------:R-:W-:-:S03]  /*8b020*/  IADD3 R17, R15, c[0x0][0x198], RZ ;  /* 0x000066000f117a10 */ /* 0x000fc60007ffe0ff */
[----:B---3--:R-:W-:Y:S01]  /*8b030*/  IMAD.WIDE R4, R13, 0x4, R176 ;  /* 0x000000040d047825 */ /* 0x008fe200078e02b0 */
[----:B------:R1:W-:Y:S03]  /*8b040*/  @P5 STG.E [R2.64], R194 ;  /* 0x000000c202005986 */ /* 0x0003e6000c101904 */
[----:B------:R-:W-:Y:S01]  /*8b050*/  IMAD.WIDE R6, R15, 0x4, R220 ;  /* 0x000000040f067825 */ /* 0x000fe200078e02dc */
[----:B------:R-:W-:-:S03]  /*8b060*/  ISETP.GE.AND P0, PT, R14, c[0x0][0x17c], PT ;  /* 0x00005f000e007a0c */ /* 0x000fc60003f06270 */
[----:B----4-:R-:W-:Y:S01]  /*8b070*/  IMAD.WIDE R8, R15, 0x4, R176 ;  /* 0x000000040f087825 */ /* 0x010fe200078e02b0 */
[----:B------:R3:W-:Y:S03]  /*8b080*/  @P1 STG.E [R4.64], R26 ;  /* 0x0000001a04001986 */ /* 0x0007e6000c101904 */
[C---:B------:R-:W-:Y:S01]  /*8b090*/  IMAD.WIDE R10, R17.reuse, 0x4, R220 ;  /* 0x00000004110a7825 */ /* 0x040fe200078e02dc */
[----:B------:R4:W-:Y:S01]  /*8b0a0*/  @P4 STG.E [R6.64], R195 ;  /* 0x000000c306004986 */ /* 0x0009e2000c101904 */
[----:B------:R-:W-:Y:S02]  /*8b0b0*/  ISETP.GE.AND P5, PT, R12, c[0x0][0x17c], PT ;  /* 0x00005f000c007a0c */ /* 0x000fe40003fa6270 */
[----:B------:R-:W-:Y:S01]  /*8b0c0*/  IADD3 R13, R17, c[0x0][0x198], RZ ;  /* 0x00006600110d7a10 */ /* 0x000fe20007ffe0ff */
[----:B------:R1:W-:Y:S01]  /*8b0d0*/  @P3 STG.E [R8.64], R27 ;  /* 0x0000001b08003986 */ /* 0x0003e2000c101904 */
[----:B------:R-:W-:-:S03]  /*8b0e0*/  ISETP.LT.AND P2, PT, R250, c[0x0][0x178], !P2 ;  /* 0x00005e00fa007a0c */ /* 0x000fc60005741270 */
[----:B------:R3:W-:Y:S01]  /*8b0f0*/  @P6 STG.E [R10.64], R202 ;  /* 0x000000ca0a006986 */ /* 0x0007e2000c101904 */
[C---:B------:R-:W-:Y:S02]  /*8b100*/  ISETP.LT.AND P6, PT, R251.reuse, c[0x0][0x178], !P0 ;  /* 0x00005e00fb007a0c */ /* 0x040fe400047c1270 */
[C---:B------:R-:W-:Y:S02]  /*8b110*/  ISETP.LT.AND P0, PT, R250.reuse, c[0x0][0x178], !P0 ;  /* 0x00005e00fa007a0c */ /* 0x040fe40004701270 */
[----:B------:R-:W-:Y:S02]  /*8b120*/  ISETP.LT.AND P4, PT, R251, c[0x0][0x178], !P5 ;  /* 0x00005e00fb007a0c */ /* 0x000fe40006f81270 */
[----:B------:R-:W-:Y:S02]  /*8b130*/  IADD3 R15, R13, c[0x0][0x198], RZ ;  /* 0x000066000d0f7a10 */ /* 0x000fe40007ffe0ff */
[----:B------:R-:W-:Y:S01]  /*8b140*/  ISETP.LT.AND P5, PT, R250, c[0x0][0x178], !P5 ;  /* 0x00005e00fa007a0c */ /* 0x000fe20006fa1270 */
[----:B-1----:R-:W-:Y:S01]  /*8b150*/  IMAD.WIDE R2, R17, 0x4, R176 ;  /* 0x0000000411027825 */ /* 0x002fe200078e02b0 */
[----:B------:R-:W-:-:S03]  /*8b160*/  IADD3 R17, R15, c[0x0][0x198], RZ ;  /* 0x000066000f117a10 */ /* 0x000fc60007ffe0ff */
[C---:B---3--:R-:W-:Y:S01]  /*8b170*/  IMAD.WIDE R4, R13.reuse, 0x4, R220 ;  /* 0x000000040d047825 */ /* 0x048fe200078e02dc */
[----:B------:R1:W-:Y:S03]  /*8b180*/  @P2 STG.E [R2.64], R30 ;  /* 0x0000001e02002986 */ /* 0x0003e6000c101904 */
[----:B----4-:R-:W-:Y:S01]  /*8b190*/  IMAD.WIDE R6, R13, 0x4, R176 ;  /* 0x000000040d067825 */ /* 0x010fe200078e02b0 */
[----:B------:R1:W-:Y:S03]  /*8b1a0*/  @P6 STG.E [R4.64], R203 ;  /* 0x000000cb04006986 */ /* 0x0003e6000c101904 */
[C---:B------:R-:W-:Y:S01]  /*8b1b0*/  IMAD.WIDE R8, R15.reuse, 0x4, R220 ;  /* 0x000000040f087825 */ /* 0x040fe200078e02dc */
[----:B------:R1:W-:Y:S03]  /*8b1c0*/  @P0 STG.E [R6.64], R31 ;  /* 0x0000001f06000986 */ /* 0x0003e6000c101904 */
[----:B------:R-:W-:Y:S01]  /*8b1d0*/  IMAD.WIDE R10, R15, 0x4, R176 ;  /* 0x000000040f0a7825 */ /* 0x000fe200078e02b0 */
[----:B------:R1:W-:Y:S03]  /*8b1e0*/  @P4 STG.E [R8.64], R210 ;  /* 0x000000d208004986 */ /* 0x0003e6000c101904 */
[C---:B------:R-:W-:Y:S01]  /*8b1f0*/  IMAD.WIDE R220, R17.reuse, 0x4, R220 ;  /* 0x0000000411dc7825 */ /* 0x040fe200078e02dc */
[----:B------:R1:W-:Y:S03]  /*8b200*/  @P5 STG.E [R10.64], R34 ;  /* 0x000000220a005986 */ /* 0x0003e6000c101904 */
[----:B------:R-:W-:Y:S01]  /*8b210*/  IMAD.WIDE R176, R17, 0x4, R176 ;  /* 0x0000000411b07825 */ /* 0x000fe200078e02b0 */
[----:B--2---:R-:W-:-:S04]  /*8b220*/  ISETP.GE.AND P1, PT, R0, c[0x0][0x17c], PT ;  /* 0x00005f0000007a0c */ /* 0x004fc80003f26270 */
[----:B------:R-:W-:Y:S02]  /*8b230*/  ISETP.LT.AND P3, PT, R251, c[0x0][0x178], !P1 ;  /* 0x00005e00fb007a0c */ /* 0x000fe40004f61270 */
[----:B------:R-:W-:-:S11]  /*8b240*/  ISETP.LT.AND P1, PT, R250, c[0x0][0x178], !P1 ;  /* 0x00005e00fa007a0c */ /* 0x000fd60004f21270 */
[----:B------:R1:W-:Y:S02]  /*8b250*/  @P3 STG.E [R220.64], R211 ;  /* 0x000000d3dc003986 */ /* 0x0003e4000c101904 */
[----:B------:R-:W-:Y:S05]  /*8b260*/  @!P1 EXIT ;  /* 0x000000000000994d */ /* 0x000fea0003800000 */
[----:B------:R-:W-:Y:S01]  /*8b270*/  STG.E [R176.64], R35 ;  /* 0x00000023b0007986 */ /* 0x000fe2000c101904 */
[----:B------:R-:W-:Y:S05]  /*8b280*/  EXIT ;  /* 0x000000000000794d */ /* 0x000fea0003800000 */
.L_x_2:
[----:B------:R-:W-:-:S00]  /*8b290*/  BRA `(.L_x_2) ;  /* 0xfffffff000007947 */ /* 0x000fc0000383ffff */
[----:B------:R-:W-:-:S00]  /*8b2a0*/  NOP ;  /* 0x0000000000007918 */ /* 0x000fc00000000000 */
        /* <DEDUP_REMOVED lines=13> */
.L_x_3:


//--------------------- .nv.shared.matmul_kernel  --------------------------
	.section	.nv.shared.matmul_kernel,"aw",@nobits
	.sectionflags	@""
	.align	16
